//
// Generated by NVIDIA NVVM Compiler
//
// Compiler Build ID: CL-36424714
// Cuda compilation tools, release 13.0, V13.0.88
// Based on NVVM 20.0.0
//

.version 9.0
.target sm_100
.address_size 64

	// .globl	_ZN3cub18CUB_300001_SM_10006detail11EmptyKernelIvEEvv
.global .align 4 .u32 _ZZ4ran3iE5inext;
.global .align 4 .u32 _ZZ4ran3iE6inextp;
.global .align 8 .b8 _ZZ4ran3iE2ma[448];
.global .align 4 .u8 _ZZ4ran3iE3iff;
.global .align 1 .b8 _ZN34_INTERNAL_b778b95a_4_k_cu__Z4ran3i4cuda3std3__45__cpo5beginE[1];
.global .align 1 .b8 _ZN34_INTERNAL_b778b95a_4_k_cu__Z4ran3i4cuda3std3__45__cpo3endE[1];
.global .align 1 .b8 _ZN34_INTERNAL_b778b95a_4_k_cu__Z4ran3i4cuda3std3__45__cpo6cbeginE[1];
.global .align 1 .b8 _ZN34_INTERNAL_b778b95a_4_k_cu__Z4ran3i4cuda3std3__45__cpo4cendE[1];
.global .align 1 .b8 _ZN34_INTERNAL_b778b95a_4_k_cu__Z4ran3i4cuda3std3__45__cpo6rbeginE[1];
.global .align 1 .b8 _ZN34_INTERNAL_b778b95a_4_k_cu__Z4ran3i4cuda3std3__45__cpo4rendE[1];
.global .align 1 .b8 _ZN34_INTERNAL_b778b95a_4_k_cu__Z4ran3i4cuda3std3__45__cpo7crbeginE[1];
.global .align 1 .b8 _ZN34_INTERNAL_b778b95a_4_k_cu__Z4ran3i4cuda3std3__45__cpo5crendE[1];
.global .align 1 .b8 _ZN34_INTERNAL_b778b95a_4_k_cu__Z4ran3i4cuda3std3__436_GLOBAL__N__b778b95a_4_k_cu__Z4ran3i6ignoreE[1];
.global .align 1 .b8 _ZN34_INTERNAL_b778b95a_4_k_cu__Z4ran3i4cuda3std3__419piecewise_constructE[1];
.global .align 1 .b8 _ZN34_INTERNAL_b778b95a_4_k_cu__Z4ran3i4cuda3std3__48in_placeE[1];
.global .align 1 .b8 _ZN34_INTERNAL_b778b95a_4_k_cu__Z4ran3i4cuda3std3__420unreachable_sentinelE[1];
.global .align 1 .b8 _ZN34_INTERNAL_b778b95a_4_k_cu__Z4ran3i4cuda3std3__47nulloptE[1];
.global .align 1 .b8 _ZN34_INTERNAL_b778b95a_4_k_cu__Z4ran3i4cuda3std3__48unexpectE[1];
.global .align 1 .b8 _ZN34_INTERNAL_b778b95a_4_k_cu__Z4ran3i4cuda3std6ranges3__45__cpo4swapE[1];
.global .align 1 .b8 _ZN34_INTERNAL_b778b95a_4_k_cu__Z4ran3i4cuda3std6ranges3__45__cpo9iter_moveE[1];
.global .align 1 .b8 _ZN34_INTERNAL_b778b95a_4_k_cu__Z4ran3i4cuda3std6ranges3__45__cpo5beginE[1];
.global .align 1 .b8 _ZN34_INTERNAL_b778b95a_4_k_cu__Z4ran3i4cuda3std6ranges3__45__cpo3endE[1];
.global .align 1 .b8 _ZN34_INTERNAL_b778b95a_4_k_cu__Z4ran3i4cuda3std6ranges3__45__cpo6cbeginE[1];
.global .align 1 .b8 _ZN34_INTERNAL_b778b95a_4_k_cu__Z4ran3i4cuda3std6ranges3__45__cpo4cendE[1];
.global .align 1 .b8 _ZN34_INTERNAL_b778b95a_4_k_cu__Z4ran3i4cuda3std6ranges3__45__cpo7advanceE[1];
.global .align 1 .b8 _ZN34_INTERNAL_b778b95a_4_k_cu__Z4ran3i4cuda3std6ranges3__45__cpo9iter_swapE[1];
.global .align 1 .b8 _ZN34_INTERNAL_b778b95a_4_k_cu__Z4ran3i4cuda3std6ranges3__45__cpo4nextE[1];
.global .align 1 .b8 _ZN34_INTERNAL_b778b95a_4_k_cu__Z4ran3i4cuda3std6ranges3__45__cpo4prevE[1];
.global .align 1 .b8 _ZN34_INTERNAL_b778b95a_4_k_cu__Z4ran3i4cuda3std6ranges3__45__cpo4dataE[1];
.global .align 1 .b8 _ZN34_INTERNAL_b778b95a_4_k_cu__Z4ran3i4cuda3std6ranges3__45__cpo5cdataE[1];
.global .align 1 .b8 _ZN34_INTERNAL_b778b95a_4_k_cu__Z4ran3i4cuda3std6ranges3__45__cpo4sizeE[1];
.global .align 1 .b8 _ZN34_INTERNAL_b778b95a_4_k_cu__Z4ran3i4cuda3std6ranges3__45__cpo5ssizeE[1];
.global .align 1 .b8 _ZN34_INTERNAL_b778b95a_4_k_cu__Z4ran3i4cuda3std6ranges3__45__cpo8distanceE[1];
.global .align 1 .b8 _ZN34_INTERNAL_b778b95a_4_k_cu__Z4ran3i6thrust24THRUST_300001_SM_1000_NS8cuda_cub3parE[1];
.global .align 1 .b8 _ZN34_INTERNAL_b778b95a_4_k_cu__Z4ran3i6thrust24THRUST_300001_SM_1000_NS8cuda_cub10par_nosyncE[1];
.global .align 1 .b8 _ZN34_INTERNAL_b778b95a_4_k_cu__Z4ran3i6thrust24THRUST_300001_SM_1000_NS6system6detail10sequential3seqE[1];
.global .align 1 .b8 _ZN34_INTERNAL_b778b95a_4_k_cu__Z4ran3i6thrust24THRUST_300001_SM_1000_NS6system3cpp3parE[1];
.global .align 1 .b8 _ZN34_INTERNAL_b778b95a_4_k_cu__Z4ran3i6thrust24THRUST_300001_SM_1000_NS12placeholders2_1E[1];
.global .align 1 .b8 _ZN34_INTERNAL_b778b95a_4_k_cu__Z4ran3i6thrust24THRUST_300001_SM_1000_NS12placeholders2_2E[1];
.global .align 1 .b8 _ZN34_INTERNAL_b778b95a_4_k_cu__Z4ran3i6thrust24THRUST_300001_SM_1000_NS12placeholders2_3E[1];
.global .align 1 .b8 _ZN34_INTERNAL_b778b95a_4_k_cu__Z4ran3i6thrust24THRUST_300001_SM_1000_NS12placeholders2_4E[1];
.global .align 1 .b8 _ZN34_INTERNAL_b778b95a_4_k_cu__Z4ran3i6thrust24THRUST_300001_SM_1000_NS12placeholders2_5E[1];
.global .align 1 .b8 _ZN34_INTERNAL_b778b95a_4_k_cu__Z4ran3i6thrust24THRUST_300001_SM_1000_NS12placeholders2_6E[1];
.global .align 1 .b8 _ZN34_INTERNAL_b778b95a_4_k_cu__Z4ran3i6thrust24THRUST_300001_SM_1000_NS12placeholders2_7E[1];
.global .align 1 .b8 _ZN34_INTERNAL_b778b95a_4_k_cu__Z4ran3i6thrust24THRUST_300001_SM_1000_NS12placeholders2_8E[1];
.global .align 1 .b8 _ZN34_INTERNAL_b778b95a_4_k_cu__Z4ran3i6thrust24THRUST_300001_SM_1000_NS12placeholders2_9E[1];
.global .align 1 .b8 _ZN34_INTERNAL_b778b95a_4_k_cu__Z4ran3i6thrust24THRUST_300001_SM_1000_NS12placeholders3_10E[1];
.global .align 1 .b8 _ZN34_INTERNAL_b778b95a_4_k_cu__Z4ran3i6thrust24THRUST_300001_SM_1000_NS3seqE[1];
.global .align 1 .b8 _ZN34_INTERNAL_b778b95a_4_k_cu__Z4ran3i6thrust24THRUST_300001_SM_1000_NS6deviceE[1];

.visible .entry _ZN3cub18CUB_300001_SM_10006detail11EmptyKernelIvEEvv()
{


	ret;

}
	// .globl	_ZN3cub18CUB_300001_SM_10006detail8for_each13static_kernelINS2_12policy_hub_t12policy_500_tEmN6thrust24THRUST_300001_SM_1000_NS8cuda_cub20__uninitialized_fill7functorINS7_10device_ptrIfEEfEEEEvT0_T1_
.visible .entry _ZN3cub18CUB_300001_SM_10006detail8for_each13static_kernelINS2_12policy_hub_t12policy_500_tEmN6thrust24THRUST_300001_SM_1000_NS8cuda_cub20__uninitialized_fill7functorINS7_10device_ptrIfEEfEEEEvT0_T1_(
	.param .u64 _ZN3cub18CUB_300001_SM_10006detail8for_each13static_kernelINS2_12policy_hub_t12policy_500_tEmN6thrust24THRUST_300001_SM_1000_NS8cuda_cub20__uninitialized_fill7functorINS7_10device_ptrIfEEfEEEEvT0_T1__param_0,
	.param .align 8 .b8 _ZN3cub18CUB_300001_SM_10006detail8for_each13static_kernelINS2_12policy_hub_t12policy_500_tEmN6thrust24THRUST_300001_SM_1000_NS8cuda_cub20__uninitialized_fill7functorINS7_10device_ptrIfEEfEEEEvT0_T1__param_1[16]
)
.maxntid 256
{
	.reg .pred 	%p<4>;
	.reg .b16 	%rs<5>;
	.reg .b32 	%r<10>;
	.reg .b32 	%f<3>;
	.reg .b64 	%rd<16>;

	ld.param.f32 	%f2, [_ZN3cub18CUB_300001_SM_10006detail8for_each13static_kernelINS2_12policy_hub_t12policy_500_tEmN6thrust24THRUST_300001_SM_1000_NS8cuda_cub20__uninitialized_fill7functorINS7_10device_ptrIfEEfEEEEvT0_T1__param_1+8];
	ld.param.u64 	%rd4, [_ZN3cub18CUB_300001_SM_10006detail8for_each13static_kernelINS2_12policy_hub_t12policy_500_tEmN6thrust24THRUST_300001_SM_1000_NS8cuda_cub20__uninitialized_fill7functorINS7_10device_ptrIfEEfEEEEvT0_T1__param_1];
	ld.param.u64 	%rd5, [_ZN3cub18CUB_300001_SM_10006detail8for_each13static_kernelINS2_12policy_hub_t12policy_500_tEmN6thrust24THRUST_300001_SM_1000_NS8cuda_cub20__uninitialized_fill7functorINS7_10device_ptrIfEEfEEEEvT0_T1__param_0];
	mov.u32 	%r7, %ctaid.x;
	mul.wide.u32 	%rd1, %r7, 512;
	sub.s64 	%rd2, %rd5, %rd1;
	setp.lt.u64 	%p1, %rd2, 512;
	@%p1 bra 	$L__BB1_2;
	mov.u32 	%r9, %tid.x;
	cvta.to.global.u64 	%rd11, %rd4;
	cvt.u64.u32 	%rd12, %r9;
	add.s64 	%rd13, %rd1, %rd12;
	shl.b64 	%rd14, %rd13, 2;
	add.s64 	%rd15, %rd11, %rd14;
	st.global.f32 	[%rd15], %f2;
	st.global.f32 	[%rd15+1024], %f2;
	bra.uni 	$L__BB1_6;
$L__BB1_2:
	cvta.to.global.u64 	%rd6, %rd4;
	mov.u32 	%r1, %tid.x;
	cvt.u64.u32 	%rd7, %r1;
	setp.le.u64 	%p2, %rd2, %rd7;
	add.s64 	%rd8, %rd1, %rd7;
	shl.b64 	%rd9, %rd8, 2;
	add.s64 	%rd3, %rd6, %rd9;
	@%p2 bra 	$L__BB1_4;
	st.global.f32 	[%rd3], %f2;
$L__BB1_4:
	add.s32 	%r8, %r1, 256;
	cvt.u64.u32 	%rd10, %r8;
	setp.le.u64 	%p3, %rd2, %rd10;
	@%p3 bra 	$L__BB1_6;
	st.global.f32 	[%rd3+1024], %f2;
$L__BB1_6:
	ret;

}
	// .globl	_ZN3cub18CUB_300001_SM_10006detail8for_each13static_kernelINS2_12policy_hub_t12policy_500_tElN6thrust24THRUST_300001_SM_1000_NS8cuda_cub6__fill7functorINS7_6detail15normal_iteratorINS7_10device_ptrIfEEEEfEEEEvT0_T1_
.visible .entry _ZN3cub18CUB_300001_SM_10006detail8for_each13static_kernelINS2_12policy_hub_t12policy_500_tElN6thrust24THRUST_300001_SM_1000_NS8cuda_cub6__fill7functorINS7_6detail15normal_iteratorINS7_10device_ptrIfEEEEfEEEEvT0_T1_(
	.param .u64 _ZN3cub18CUB_300001_SM_10006detail8for_each13static_kernelINS2_12policy_hub_t12policy_500_tElN6thrust24THRUST_300001_SM_1000_NS8cuda_cub6__fill7functorINS7_6detail15normal_iteratorINS7_10device_ptrIfEEEEfEEEEvT0_T1__param_0,
	.param .align 8 .b8 _ZN3cub18CUB_300001_SM_10006detail8for_each13static_kernelINS2_12policy_hub_t12policy_500_tElN6thrust24THRUST_300001_SM_1000_NS8cuda_cub6__fill7functorINS7_6detail15normal_iteratorINS7_10device_ptrIfEEEEfEEEEvT0_T1__param_1[16]
)
.maxntid 256
{
	.reg .pred 	%p<4>;
	.reg .b16 	%rs<5>;
	.reg .b32 	%r<10>;
	.reg .b32 	%f<3>;
	.reg .b64 	%rd<17>;

	ld.param.f32 	%f2, [_ZN3cub18CUB_300001_SM_10006detail8for_each13static_kernelINS2_12policy_hub_t12policy_500_tElN6thrust24THRUST_300001_SM_1000_NS8cuda_cub6__fill7functorINS7_6detail15normal_iteratorINS7_10device_ptrIfEEEEfEEEEvT0_T1__param_1+8];
	ld.param.u64 	%rd5, [_ZN3cub18CUB_300001_SM_10006detail8for_each13static_kernelINS2_12policy_hub_t12policy_500_tElN6thrust24THRUST_300001_SM_1000_NS8cuda_cub6__fill7functorINS7_6detail15normal_iteratorINS7_10device_ptrIfEEEEfEEEEvT0_T1__param_1];
	ld.param.u64 	%rd6, [_ZN3cub18CUB_300001_SM_10006detail8for_each13static_kernelINS2_12policy_hub_t12policy_500_tElN6thrust24THRUST_300001_SM_1000_NS8cuda_cub6__fill7functorINS7_6detail15normal_iteratorINS7_10device_ptrIfEEEEfEEEEvT0_T1__param_0];
	mov.u32 	%r7, %ctaid.x;
	mul.wide.u32 	%rd1, %r7, 512;
	sub.s64 	%rd2, %rd6, %rd1;
	setp.lt.s64 	%p1, %rd2, 512;
	@%p1 bra 	$L__BB2_2;
	mov.u32 	%r9, %tid.x;
	cvta.to.global.u64 	%rd12, %rd5;
	cvt.u64.u32 	%rd13, %r9;
	add.s64 	%rd14, %rd1, %rd13;
	shl.b64 	%rd15, %rd14, 2;
	add.s64 	%rd16, %rd12, %rd15;
	st.global.f32 	[%rd16], %f2;
	st.global.f32 	[%rd16+1024], %f2;
	bra.uni 	$L__BB2_6;
$L__BB2_2:
	cvta.to.global.u64 	%rd7, %rd5;
	mov.u32 	%r1, %tid.x;
	cvt.s64.s32 	%rd3, %rd2;
	cvt.u64.u32 	%rd8, %r1;
	setp.le.s64 	%p2, %rd3, %rd8;
	add.s64 	%rd9, %rd1, %rd8;
	shl.b64 	%rd10, %rd9, 2;
	add.s64 	%rd4, %rd7, %rd10;
	@%p2 bra 	$L__BB2_4;
	st.global.f32 	[%rd4], %f2;
$L__BB2_4:
	add.s32 	%r8, %r1, 256;
	cvt.u64.u32 	%rd11, %r8;
	setp.le.s64 	%p3, %rd3, %rd11;
	@%p3 bra 	$L__BB2_6;
	st.global.f32 	[%rd4+1024], %f2;
$L__BB2_6:
	ret;

}
	// .globl	_ZN3cub18CUB_300001_SM_10006detail8for_each13static_kernelINS2_12policy_hub_t12policy_500_tEmN6thrust24THRUST_300001_SM_1000_NS8cuda_cub20__uninitialized_fill7functorINS7_10device_ptrI6float4EESC_EEEEvT0_T1_
.visible .entry _ZN3cub18CUB_300001_SM_10006detail8for_each13static_kernelINS2_12policy_hub_t12policy_500_tEmN6thrust24THRUST_300001_SM_1000_NS8cuda_cub20__uninitialized_fill7functorINS7_10device_ptrI6float4EESC_EEEEvT0_T1_(
	.param .u64 _ZN3cub18CUB_300001_SM_10006detail8for_each13static_kernelINS2_12policy_hub_t12policy_500_tEmN6thrust24THRUST_300001_SM_1000_NS8cuda_cub20__uninitialized_fill7functorINS7_10device_ptrI6float4EESC_EEEEvT0_T1__param_0,
	.param .align 16 .b8 _ZN3cub18CUB_300001_SM_10006detail8for_each13static_kernelINS2_12policy_hub_t12policy_500_tEmN6thrust24THRUST_300001_SM_1000_NS8cuda_cub20__uninitialized_fill7functorINS7_10device_ptrI6float4EESC_EEEEvT0_T1__param_1[32]
)
.maxntid 256
{
	.reg .pred 	%p<4>;
	.reg .b16 	%rs<9>;
	.reg .b32 	%r<15>;
	.reg .b32 	%f<9>;
	.reg .b64 	%rd<16>;

	ld.param.u64 	%rd4, [_ZN3cub18CUB_300001_SM_10006detail8for_each13static_kernelINS2_12policy_hub_t12policy_500_tEmN6thrust24THRUST_300001_SM_1000_NS8cuda_cub20__uninitialized_fill7functorINS7_10device_ptrI6float4EESC_EEEEvT0_T1__param_1];
	ld.param.u64 	%rd5, [_ZN3cub18CUB_300001_SM_10006detail8for_each13static_kernelINS2_12policy_hub_t12policy_500_tEmN6thrust24THRUST_300001_SM_1000_NS8cuda_cub20__uninitialized_fill7functorINS7_10device_ptrI6float4EESC_EEEEvT0_T1__param_0];
	ld.param.v4.f32 	{%f5, %f6, %f7, %f8}, [_ZN3cub18CUB_300001_SM_10006detail8for_each13static_kernelINS2_12policy_hub_t12policy_500_tEmN6thrust24THRUST_300001_SM_1000_NS8cuda_cub20__uninitialized_fill7functorINS7_10device_ptrI6float4EESC_EEEEvT0_T1__param_1+16];
	mov.u32 	%r12, %ctaid.x;
	mul.wide.u32 	%rd1, %r12, 512;
	sub.s64 	%rd2, %rd5, %rd1;
	setp.lt.u64 	%p1, %rd2, 512;
	@%p1 bra 	$L__BB3_2;
	mov.u32 	%r14, %tid.x;
	cvta.to.global.u64 	%rd11, %rd4;
	cvt.u64.u32 	%rd12, %r14;
	add.s64 	%rd13, %rd1, %rd12;
	shl.b64 	%rd14, %rd13, 4;
	add.s64 	%rd15, %rd11, %rd14;
	st.global.v4.f32 	[%rd15], {%f5, %f6, %f7, %f8};
	st.global.v4.f32 	[%rd15+4096], {%f5, %f6, %f7, %f8};
	bra.uni 	$L__BB3_6;
$L__BB3_2:
	cvta.to.global.u64 	%rd6, %rd4;
	mov.u32 	%r1, %tid.x;
	cvt.u64.u32 	%rd7, %r1;
	setp.le.u64 	%p2, %rd2, %rd7;
	add.s64 	%rd8, %rd1, %rd7;
	shl.b64 	%rd9, %rd8, 4;
	add.s64 	%rd3, %rd6, %rd9;
	@%p2 bra 	$L__BB3_4;
	st.global.v4.f32 	[%rd3], {%f5, %f6, %f7, %f8};
$L__BB3_4:
	add.s32 	%r13, %r1, 256;
	cvt.u64.u32 	%rd10, %r13;
	setp.le.u64 	%p3, %rd2, %rd10;
	@%p3 bra 	$L__BB3_6;
	st.global.v4.f32 	[%rd3+4096], {%f5, %f6, %f7, %f8};
$L__BB3_6:
	ret;

}
	// .globl	_ZN3cub18CUB_300001_SM_10006detail8for_each13static_kernelINS2_12policy_hub_t12policy_500_tElN6thrust24THRUST_300001_SM_1000_NS8cuda_cub20__uninitialized_copy7functorINS7_6detail15normal_iteratorINS7_10device_ptrIfEEEENS7_7pointerIfNS8_3tagENS7_11use_defaultESI_EEEEEEvT0_T1_
.visible .entry _ZN3cub18CUB_300001_SM_10006detail8for_each13static_kernelINS2_12policy_hub_t12policy_500_tElN6thrust24THRUST_300001_SM_1000_NS8cuda_cub20__uninitialized_copy7functorINS7_6detail15normal_iteratorINS7_10device_ptrIfEEEENS7_7pointerIfNS8_3tagENS7_11use_defaultESI_EEEEEEvT0_T1_(
	.param .u64 _ZN3cub18CUB_300001_SM_10006detail8for_each13static_kernelINS2_12policy_hub_t12policy_500_tElN6thrust24THRUST_300001_SM_1000_NS8cuda_cub20__uninitialized_copy7functorINS7_6detail15normal_iteratorINS7_10device_ptrIfEEEENS7_7pointerIfNS8_3tagENS7_11use_defaultESI_EEEEEEvT0_T1__param_0,
	.param .align 8 .b8 _ZN3cub18CUB_300001_SM_10006detail8for_each13static_kernelINS2_12policy_hub_t12policy_500_tElN6thrust24THRUST_300001_SM_1000_NS8cuda_cub20__uninitialized_copy7functorINS7_6detail15normal_iteratorINS7_10device_ptrIfEEEENS7_7pointerIfNS8_3tagENS7_11use_defaultESI_EEEEEEvT0_T1__param_1[16]
)
.maxntid 256
{
	.reg .pred 	%p<4>;
	.reg .b32 	%r<6>;
	.reg .b32 	%f<5>;
	.reg .b64 	%rd<26>;

	ld.param.u64 	%rd8, [_ZN3cub18CUB_300001_SM_10006detail8for_each13static_kernelINS2_12policy_hub_t12policy_500_tElN6thrust24THRUST_300001_SM_1000_NS8cuda_cub20__uninitialized_copy7functorINS7_6detail15normal_iteratorINS7_10device_ptrIfEEEENS7_7pointerIfNS8_3tagENS7_11use_defaultESI_EEEEEEvT0_T1__param_1+8];
	ld.param.u64 	%rd7, [_ZN3cub18CUB_300001_SM_10006detail8for_each13static_kernelINS2_12policy_hub_t12policy_500_tElN6thrust24THRUST_300001_SM_1000_NS8cuda_cub20__uninitialized_copy7functorINS7_6detail15normal_iteratorINS7_10device_ptrIfEEEENS7_7pointerIfNS8_3tagENS7_11use_defaultESI_EEEEEEvT0_T1__param_1];
	ld.param.u64 	%rd9, [_ZN3cub18CUB_300001_SM_10006detail8for_each13static_kernelINS2_12policy_hub_t12policy_500_tElN6thrust24THRUST_300001_SM_1000_NS8cuda_cub20__uninitialized_copy7functorINS7_6detail15normal_iteratorINS7_10device_ptrIfEEEENS7_7pointerIfNS8_3tagENS7_11use_defaultESI_EEEEEEvT0_T1__param_0];
	mov.u32 	%r1, %ctaid.x;
	mul.wide.u32 	%rd1, %r1, 512;
	sub.s64 	%rd2, %rd9, %rd1;
	setp.lt.s64 	%p1, %rd2, 512;
	@%p1 bra 	$L__BB4_2;
	mov.u32 	%r5, %tid.x;
	cvta.to.global.u64 	%rd19, %rd8;
	cvta.to.global.u64 	%rd20, %rd7;
	cvt.u64.u32 	%rd21, %r5;
	add.s64 	%rd22, %rd1, %rd21;
	shl.b64 	%rd23, %rd22, 2;
	add.s64 	%rd24, %rd20, %rd23;
	add.s64 	%rd25, %rd19, %rd23;
	ld.global.f32 	%f3, [%rd24];
	st.global.f32 	[%rd25], %f3;
	ld.global.f32 	%f4, [%rd24+1024];
	st.global.f32 	[%rd25+1024], %f4;
	bra.uni 	$L__BB4_6;
$L__BB4_2:
	cvta.to.global.u64 	%rd3, %rd7;
	cvta.to.global.u64 	%rd4, %rd8;
	mov.u32 	%r2, %tid.x;
	cvt.s64.s32 	%rd5, %rd2;
	cvt.u64.u32 	%rd6, %r2;
	setp.le.s64 	%p2, %rd5, %rd6;
	@%p2 bra 	$L__BB4_4;
	add.s64 	%rd10, %rd1, %rd6;
	shl.b64 	%rd11, %rd10, 2;
	add.s64 	%rd12, %rd3, %rd11;
	add.s64 	%rd13, %rd4, %rd11;
	ld.global.f32 	%f1, [%rd12];
	st.global.f32 	[%rd13], %f1;
$L__BB4_4:
	cvt.u32.u64 	%r3, %rd6;
	add.s32 	%r4, %r3, 256;
	cvt.u64.u32 	%rd14, %r4;
	setp.le.s64 	%p3, %rd5, %rd14;
	@%p3 bra 	$L__BB4_6;
	add.s64 	%rd15, %rd1, %rd6;
	shl.b64 	%rd16, %rd15, 2;
	add.s64 	%rd17, %rd3, %rd16;
	add.s64 	%rd18, %rd4, %rd16;
	ld.global.f32 	%f2, [%rd17+1024];
	st.global.f32 	[%rd18+1024], %f2;
$L__BB4_6:
	ret;

}
	// .globl	_ZN3cub18CUB_300001_SM_10006detail9transform16transform_kernelINS2_10policy_hubILb1EN4cuda3std3__45tupleIJN6thrust24THRUST_300001_SM_1000_NS6detail15normal_iteratorINSA_10device_ptrI6float4EEEEEEEE10policy1000Ei20rand_vec4_bigaussianSG_JPSE_EEEvT0_iT1_T2_DpNS2_10kernel_argIT3_EE
.visible .entry _ZN3cub18CUB_300001_SM_10006detail9transform16transform_kernelINS2_10policy_hubILb1EN4cuda3std3__45tupleIJN6thrust24THRUST_300001_SM_1000_NS6detail15normal_iteratorINSA_10device_ptrI6float4EEEEEEEE10policy1000Ei20rand_vec4_bigaussianSG_JPSE_EEEvT0_iT1_T2_DpNS2_10kernel_argIT3_EE(
	.param .u32 _ZN3cub18CUB_300001_SM_10006detail9transform16transform_kernelINS2_10policy_hubILb1EN4cuda3std3__45tupleIJN6thrust24THRUST_300001_SM_1000_NS6detail15normal_iteratorINSA_10device_ptrI6float4EEEEEEEE10policy1000Ei20rand_vec4_bigaussianSG_JPSE_EEEvT0_iT1_T2_DpNS2_10kernel_argIT3_EE_param_0,
	.param .u32 _ZN3cub18CUB_300001_SM_10006detail9transform16transform_kernelINS2_10policy_hubILb1EN4cuda3std3__45tupleIJN6thrust24THRUST_300001_SM_1000_NS6detail15normal_iteratorINSA_10device_ptrI6float4EEEEEEEE10policy1000Ei20rand_vec4_bigaussianSG_JPSE_EEEvT0_iT1_T2_DpNS2_10kernel_argIT3_EE_param_1,
	.param .align 1 .b8 _ZN3cub18CUB_300001_SM_10006detail9transform16transform_kernelINS2_10policy_hubILb1EN4cuda3std3__45tupleIJN6thrust24THRUST_300001_SM_1000_NS6detail15normal_iteratorINSA_10device_ptrI6float4EEEEEEEE10policy1000Ei20rand_vec4_bigaussianSG_JPSE_EEEvT0_iT1_T2_DpNS2_10kernel_argIT3_EE_param_2[1],
	.param .align 8 .b8 _ZN3cub18CUB_300001_SM_10006detail9transform16transform_kernelINS2_10policy_hubILb1EN4cuda3std3__45tupleIJN6thrust24THRUST_300001_SM_1000_NS6detail15normal_iteratorINSA_10device_ptrI6float4EEEEEEEE10policy1000Ei20rand_vec4_bigaussianSG_JPSE_EEEvT0_iT1_T2_DpNS2_10kernel_argIT3_EE_param_3[8],
	.param .align 8 .b8 _ZN3cub18CUB_300001_SM_10006detail9transform16transform_kernelINS2_10policy_hubILb1EN4cuda3std3__45tupleIJN6thrust24THRUST_300001_SM_1000_NS6detail15normal_iteratorINSA_10device_ptrI6float4EEEEEEEE10policy1000Ei20rand_vec4_bigaussianSG_JPSE_EEEvT0_iT1_T2_DpNS2_10kernel_argIT3_EE_param_4[16]
)
.maxntid 128
{
	.reg .pred 	%p<248>;
	.reg .b16 	%rs<60>;
	.reg .b32 	%r<384>;
	.reg .b32 	%f<137>;
	.reg .b64 	%rd<696>;
	.reg .b64 	%fd<21>;

	ld.param.u64 	%rd44, [_ZN3cub18CUB_300001_SM_10006detail9transform16transform_kernelINS2_10policy_hubILb1EN4cuda3std3__45tupleIJN6thrust24THRUST_300001_SM_1000_NS6detail15normal_iteratorINSA_10device_ptrI6float4EEEEEEEE10policy1000Ei20rand_vec4_bigaussianSG_JPSE_EEEvT0_iT1_T2_DpNS2_10kernel_argIT3_EE_param_4];
	ld.param.u32 	%r86, [_ZN3cub18CUB_300001_SM_10006detail9transform16transform_kernelINS2_10policy_hubILb1EN4cuda3std3__45tupleIJN6thrust24THRUST_300001_SM_1000_NS6detail15normal_iteratorINSA_10device_ptrI6float4EEEEEEEE10policy1000Ei20rand_vec4_bigaussianSG_JPSE_EEEvT0_iT1_T2_DpNS2_10kernel_argIT3_EE_param_0];
	ld.param.u64 	%rd46, [_ZN3cub18CUB_300001_SM_10006detail9transform16transform_kernelINS2_10policy_hubILb1EN4cuda3std3__45tupleIJN6thrust24THRUST_300001_SM_1000_NS6detail15normal_iteratorINSA_10device_ptrI6float4EEEEEEEE10policy1000Ei20rand_vec4_bigaussianSG_JPSE_EEEvT0_iT1_T2_DpNS2_10kernel_argIT3_EE_param_3];
	ld.param.u32 	%r85, [_ZN3cub18CUB_300001_SM_10006detail9transform16transform_kernelINS2_10policy_hubILb1EN4cuda3std3__45tupleIJN6thrust24THRUST_300001_SM_1000_NS6detail15normal_iteratorINSA_10device_ptrI6float4EEEEEEEE10policy1000Ei20rand_vec4_bigaussianSG_JPSE_EEEvT0_iT1_T2_DpNS2_10kernel_argIT3_EE_param_1];
	cvta.to.global.u64 	%rd1, %rd46;
	shl.b32 	%r1, %r85, 7;
	mov.u32 	%r87, %ctaid.x;
	mul.lo.s32 	%r2, %r1, %r87;
	sub.s32 	%r3, %r86, %r2;
	min.s32 	%r4, %r1, %r3;
	shl.b32 	%r5, %r4, 4;
	mov.u32 	%r6, %tid.x;
	shl.b32 	%r343, %r6, 7;
	setp.ge.s32 	%p16, %r343, %r5;
	@%p16 bra 	$L__BB5_3;
	cvta.to.global.u64 	%rd47, %rd44;
	mul.wide.s32 	%rd48, %r2, 16;
	add.s64 	%rd2, %rd47, %rd48;
$L__BB5_2:
	.pragma "nounroll";
	cvt.u64.u32 	%rd50, %r343;
	add.s64 	%rd49, %rd2, %rd50;
	// begin inline asm
	prefetch.global.L2 [%rd49];
	// end inline asm
	add.s32 	%r343, %r343, 16384;
	setp.lt.s32 	%p17, %r343, %r5;
	@%p17 bra 	$L__BB5_2;
$L__BB5_3:
	mul.wide.s32 	%rd51, %r2, 16;
	add.s64 	%rd3, %rd1, %rd51;
	setp.gt.s32 	%p18, %r1, %r3;
	@%p18 bra 	$L__BB5_19;
	setp.lt.s32 	%p19, %r85, 1;
	@%p19 bra 	$L__BB5_68;
	ld.global.u8 	%rs1, [_ZZ4ran3iE3iff];
	and.b16  	%rs2, %rs1, 1;
	setp.eq.b16 	%p239, %rs2, 1;
	ld.global.u32 	%r355, [_ZZ4ran3iE5inext];
	mov.b32 	%r346, 0;
	ld.global.u32 	%r354, [_ZZ4ran3iE6inextp];
	mov.u64 	%rd188, _ZZ4ran3iE2ma;
$L__BB5_6:
	mov.pred 	%p238, %p239;
$L__BB5_7:
	@%p238 bra 	$L__BB5_35;
	mov.b16 	%rs3, 1;
	st.global.u8 	[_ZZ4ran3iE3iff], %rs3;
	mov.b64 	%rd684, 161790909;
	st.global.u64 	[_ZZ4ran3iE2ma+440], %rd684;
	mov.b32 	%r349, 1;
	mov.b64 	%rd685, 1;
$L__BB5_9:
	cvt.u16.u32 	%rs4, %r349;
	mul.lo.s16 	%rs5, %rs4, 21;
	mul.hi.u16 	%rs6, %rs5, 10725;
	sub.s16 	%rs7, %rs5, %rs6;
	shr.u16 	%rs8, %rs7, 1;
	add.s16 	%rs9, %rs8, %rs6;
	shr.u16 	%rs10, %rs9, 5;
	mul.lo.s16 	%rs11, %rs10, 55;
	sub.s16 	%rs12, %rs5, %rs11;
	cvt.u32.u16 	%r90, %rs12;
	mul.wide.u32 	%rd54, %r90, 8;
	add.s64 	%rd56, %rd188, %rd54;
	st.global.u64 	[%rd56], %rd685;
	sub.s64 	%rd57, %rd684, %rd685;
	setp.lt.s64 	%p20, %rd57, 0;
	add.s64 	%rd58, %rd57, 1000000000;
	selp.b64 	%rd684, %rd58, %rd57, %p20;
	add.s16 	%rs13, %rs5, 21;
	mul.hi.u16 	%rs14, %rs13, 10725;
	sub.s16 	%rs15, %rs13, %rs14;
	shr.u16 	%rs16, %rs15, 1;
	add.s16 	%rs17, %rs16, %rs14;
	shr.u16 	%rs18, %rs17, 5;
	mul.lo.s16 	%rs19, %rs18, 55;
	sub.s16 	%rs20, %rs13, %rs19;
	cvt.u32.u16 	%r91, %rs20;
	mul.wide.u32 	%rd59, %r91, 8;
	add.s64 	%rd60, %rd188, %rd59;
	st.global.u64 	[%rd60], %rd684;
	sub.s64 	%rd61, %rd685, %rd684;
	setp.lt.s64 	%p21, %rd61, 0;
	add.s64 	%rd62, %rd61, 1000000000;
	selp.b64 	%rd685, %rd62, %rd61, %p21;
	add.s32 	%r349, %r349, 2;
	setp.ne.s32 	%p22, %r349, 55;
	@%p22 bra 	$L__BB5_9;
	mov.b32 	%r350, 1;
$L__BB5_11:
	setp.lt.u32 	%p23, %r350, 25;
	selp.b32 	%r93, 30, -25, %p23;
	add.s32 	%r94, %r350, %r93;
	add.s32 	%r95, %r94, 1;
	mul.wide.u32 	%rd63, %r95, 8;
	add.s64 	%rd65, %rd188, %rd63;
	ld.global.u64 	%rd66, [%rd65];
	mul.wide.u32 	%rd67, %r350, 8;
	add.s64 	%rd8, %rd188, %rd67;
	ld.global.u64 	%rd68, [%rd8];
	sub.s64 	%rd69, %rd68, %rd66;
	setp.lt.s64 	%p24, %rd69, 0;
	add.s64 	%rd70, %rd69, 1000000000;
	selp.b64 	%rd71, %rd70, %rd69, %p24;
	st.global.u64 	[%rd8], %rd71;
	setp.lt.u32 	%p25, %r350, 24;
	selp.b32 	%r96, 30, -25, %p25;
	add.s32 	%r97, %r350, %r96;
	add.s32 	%r98, %r97, 2;
	mul.wide.u32 	%rd72, %r98, 8;
	add.s64 	%rd73, %rd188, %rd72;
	ld.global.u64 	%rd74, [%rd73];
	ld.global.u64 	%rd75, [%rd8+8];
	sub.s64 	%rd76, %rd75, %rd74;
	setp.lt.s64 	%p26, %rd76, 0;
	add.s64 	%rd77, %rd76, 1000000000;
	selp.b64 	%rd78, %rd77, %rd76, %p26;
	st.global.u64 	[%rd8+8], %rd78;
	setp.lt.u32 	%p27, %r350, 23;
	selp.b32 	%r99, 30, -25, %p27;
	add.s32 	%r100, %r350, 3;
	add.s32 	%r101, %r100, %r99;
	mul.wide.u32 	%rd79, %r101, 8;
	add.s64 	%rd80, %rd188, %rd79;
	ld.global.u64 	%rd81, [%rd80];
	ld.global.u64 	%rd82, [%rd8+16];
	sub.s64 	%rd83, %rd82, %rd81;
	setp.lt.s64 	%p28, %rd83, 0;
	add.s64 	%rd84, %rd83, 1000000000;
	selp.b64 	%rd85, %rd84, %rd83, %p28;
	st.global.u64 	[%rd8+16], %rd85;
	setp.ne.s32 	%p29, %r100, 56;
	@%p29 bra 	$L__BB5_69;
	mov.b32 	%r351, 1;
$L__BB5_13:
	setp.lt.u32 	%p32, %r351, 25;
	selp.b32 	%r105, 30, -25, %p32;
	add.s32 	%r106, %r351, %r105;
	add.s32 	%r107, %r106, 1;
	mul.wide.u32 	%rd94, %r107, 8;
	add.s64 	%rd96, %rd188, %rd94;
	ld.global.u64 	%rd97, [%rd96];
	mul.wide.u32 	%rd98, %r351, 8;
	add.s64 	%rd9, %rd188, %rd98;
	ld.global.u64 	%rd99, [%rd9];
	sub.s64 	%rd100, %rd99, %rd97;
	setp.lt.s64 	%p33, %rd100, 0;
	add.s64 	%rd101, %rd100, 1000000000;
	selp.b64 	%rd102, %rd101, %rd100, %p33;
	st.global.u64 	[%rd9], %rd102;
	setp.lt.u32 	%p34, %r351, 24;
	selp.b32 	%r108, 30, -25, %p34;
	add.s32 	%r109, %r351, %r108;
	add.s32 	%r110, %r109, 2;
	mul.wide.u32 	%rd103, %r110, 8;
	add.s64 	%rd104, %rd188, %rd103;
	ld.global.u64 	%rd105, [%rd104];
	ld.global.u64 	%rd106, [%rd9+8];
	sub.s64 	%rd107, %rd106, %rd105;
	setp.lt.s64 	%p35, %rd107, 0;
	add.s64 	%rd108, %rd107, 1000000000;
	selp.b64 	%rd109, %rd108, %rd107, %p35;
	st.global.u64 	[%rd9+8], %rd109;
	setp.lt.u32 	%p36, %r351, 23;
	selp.b32 	%r111, 30, -25, %p36;
	add.s32 	%r112, %r351, 3;
	add.s32 	%r113, %r112, %r111;
	mul.wide.u32 	%rd110, %r113, 8;
	add.s64 	%rd111, %rd188, %rd110;
	ld.global.u64 	%rd112, [%rd111];
	ld.global.u64 	%rd113, [%rd9+16];
	sub.s64 	%rd114, %rd113, %rd112;
	setp.lt.s64 	%p37, %rd114, 0;
	add.s64 	%rd115, %rd114, 1000000000;
	selp.b64 	%rd116, %rd115, %rd114, %p37;
	st.global.u64 	[%rd9+16], %rd116;
	setp.ne.s32 	%p38, %r112, 56;
	@%p38 bra 	$L__BB5_70;
	mov.b32 	%r352, 1;
$L__BB5_15:
	setp.lt.u32 	%p41, %r352, 25;
	selp.b32 	%r117, 30, -25, %p41;
	add.s32 	%r118, %r352, %r117;
	add.s32 	%r119, %r118, 1;
	mul.wide.u32 	%rd125, %r119, 8;
	add.s64 	%rd127, %rd188, %rd125;
	ld.global.u64 	%rd128, [%rd127];
	mul.wide.u32 	%rd129, %r352, 8;
	add.s64 	%rd10, %rd188, %rd129;
	ld.global.u64 	%rd130, [%rd10];
	sub.s64 	%rd131, %rd130, %rd128;
	setp.lt.s64 	%p42, %rd131, 0;
	add.s64 	%rd132, %rd131, 1000000000;
	selp.b64 	%rd133, %rd132, %rd131, %p42;
	st.global.u64 	[%rd10], %rd133;
	setp.lt.u32 	%p43, %r352, 24;
	selp.b32 	%r120, 30, -25, %p43;
	add.s32 	%r121, %r352, %r120;
	add.s32 	%r122, %r121, 2;
	mul.wide.u32 	%rd134, %r122, 8;
	add.s64 	%rd135, %rd188, %rd134;
	ld.global.u64 	%rd136, [%rd135];
	ld.global.u64 	%rd137, [%rd10+8];
	sub.s64 	%rd138, %rd137, %rd136;
	setp.lt.s64 	%p44, %rd138, 0;
	add.s64 	%rd139, %rd138, 1000000000;
	selp.b64 	%rd140, %rd139, %rd138, %p44;
	st.global.u64 	[%rd10+8], %rd140;
	setp.lt.u32 	%p45, %r352, 23;
	selp.b32 	%r123, 30, -25, %p45;
	add.s32 	%r124, %r352, 3;
	add.s32 	%r125, %r124, %r123;
	mul.wide.u32 	%rd141, %r125, 8;
	add.s64 	%rd142, %rd188, %rd141;
	ld.global.u64 	%rd143, [%rd142];
	ld.global.u64 	%rd144, [%rd10+16];
	sub.s64 	%rd145, %rd144, %rd143;
	setp.lt.s64 	%p46, %rd145, 0;
	add.s64 	%rd146, %rd145, 1000000000;
	selp.b64 	%rd147, %rd146, %rd145, %p46;
	st.global.u64 	[%rd10+16], %rd147;
	setp.ne.s32 	%p47, %r124, 56;
	@%p47 bra 	$L__BB5_71;
	mov.b32 	%r353, 1;
$L__BB5_17:
	setp.lt.u32 	%p51, %r353, 25;
	selp.b32 	%r131, 30, -25, %p51;
	add.s32 	%r132, %r353, %r131;
	add.s32 	%r133, %r132, 1;
	mul.wide.u32 	%rd156, %r133, 8;
	add.s64 	%rd158, %rd188, %rd156;
	ld.global.u64 	%rd159, [%rd158];
	mul.wide.u32 	%rd160, %r353, 8;
	add.s64 	%rd11, %rd188, %rd160;
	ld.global.u64 	%rd161, [%rd11];
	sub.s64 	%rd162, %rd161, %rd159;
	setp.lt.s64 	%p52, %rd162, 0;
	add.s64 	%rd163, %rd162, 1000000000;
	selp.b64 	%rd164, %rd163, %rd162, %p52;
	st.global.u64 	[%rd11], %rd164;
	setp.lt.u32 	%p53, %r353, 24;
	selp.b32 	%r134, 30, -25, %p53;
	add.s32 	%r135, %r353, %r134;
	add.s32 	%r136, %r135, 2;
	mul.wide.u32 	%rd165, %r136, 8;
	add.s64 	%rd166, %rd188, %rd165;
	ld.global.u64 	%rd167, [%rd166];
	ld.global.u64 	%rd168, [%rd11+8];
	sub.s64 	%rd169, %rd168, %rd167;
	setp.lt.s64 	%p54, %rd169, 0;
	add.s64 	%rd170, %rd169, 1000000000;
	selp.b64 	%rd171, %rd170, %rd169, %p54;
	st.global.u64 	[%rd11+8], %rd171;
	setp.lt.u32 	%p55, %r353, 23;
	selp.b32 	%r137, 30, -25, %p55;
	add.s32 	%r138, %r353, 3;
	add.s32 	%r139, %r138, %r137;
	mul.wide.u32 	%rd172, %r139, 8;
	add.s64 	%rd173, %rd188, %rd172;
	ld.global.u64 	%rd174, [%rd173];
	ld.global.u64 	%rd175, [%rd11+16];
	sub.s64 	%rd176, %rd175, %rd174;
	setp.lt.s64 	%p56, %rd176, 0;
	add.s64 	%rd177, %rd176, 1000000000;
	selp.b64 	%rd178, %rd177, %rd176, %p56;
	st.global.u64 	[%rd11+16], %rd178;
	setp.eq.s32 	%p57, %r138, 56;
	mov.b32 	%r355, 0;
	mov.b32 	%r354, 31;
	mov.pred 	%p239, -1;
	@%p57 bra 	$L__BB5_35;
	setp.lt.u32 	%p58, %r353, 22;
	selp.b32 	%r140, 30, -25, %p58;
	add.s32 	%r353, %r353, 4;
	add.s32 	%r141, %r353, %r140;
	mul.wide.u32 	%rd179, %r141, 8;
	add.s64 	%rd181, %rd188, %rd179;
	ld.global.u64 	%rd182, [%rd181];
	ld.global.u64 	%rd183, [%rd11+24];
	sub.s64 	%rd184, %rd183, %rd182;
	setp.lt.s64 	%p59, %rd184, 0;
	add.s64 	%rd185, %rd184, 1000000000;
	selp.b64 	%rd186, %rd185, %rd184, %p59;
	st.global.u64 	[%rd11+24], %rd186;
	bra.uni 	$L__BB5_17;
$L__BB5_19:
	setp.lt.s32 	%p127, %r85, 1;
	@%p127 bra 	$L__BB5_68;
	mov.b32 	%r365, 0;
	mov.u64 	%rd510, _ZZ4ran3iE2ma;
$L__BB5_21:
	shl.b32 	%r218, %r365, 7;
	add.s32 	%r49, %r218, %r6;
	setp.ge.s32 	%p128, %r49, %r4;
	@%p128 bra 	$L__BB5_67;
	ld.global.u8 	%rs39, [_ZZ4ran3iE3iff];
	and.b16  	%rs40, %rs39, 1;
	setp.eq.b16 	%p246, %rs40, 1;
	ld.global.u32 	%r383, [_ZZ4ran3iE5inext];
	ld.global.u32 	%r382, [_ZZ4ran3iE6inextp];
	mov.pred 	%p245, %p246;
$L__BB5_23:
	@%p245 bra 	$L__BB5_51;
	mov.b16 	%rs41, 1;
	st.global.u8 	[_ZZ4ran3iE3iff], %rs41;
	mov.b64 	%rd692, 161790909;
	st.global.u64 	[_ZZ4ran3iE2ma+440], %rd692;
	add.s64 	%rd691, %rd510, 336;
	add.s64 	%rd689, %rd510, 168;
	mov.b64 	%rd693, 1;
	mov.b32 	%r368, 0;
	mov.b64 	%rd690, 42;
	mov.b64 	%rd688, 21;
$L__BB5_25:
	mul.hi.u64 	%rd369, %rd690, 3018558121152472083;
	sub.s64 	%rd370, %rd690, %rd369;
	shr.u64 	%rd371, %rd370, 1;
	add.s64 	%rd372, %rd371, %rd369;
	shr.u64 	%rd373, %rd372, 5;
	mad.lo.s64 	%rd374, %rd373, -440, %rd691;
	mul.hi.u64 	%rd375, %rd688, 3018558121152472083;
	sub.s64 	%rd376, %rd688, %rd375;
	shr.u64 	%rd377, %rd376, 1;
	add.s64 	%rd378, %rd377, %rd375;
	shr.u64 	%rd379, %rd378, 5;
	mad.lo.s64 	%rd380, %rd379, -440, %rd689;
	st.global.u64 	[%rd380], %rd693;
	sub.s64 	%rd381, %rd692, %rd693;
	setp.lt.s64 	%p129, %rd381, 0;
	add.s64 	%rd382, %rd381, 1000000000;
	selp.b64 	%rd692, %rd382, %rd381, %p129;
	st.global.u64 	[%rd374], %rd692;
	sub.s64 	%rd383, %rd693, %rd692;
	setp.lt.s64 	%p130, %rd383, 0;
	add.s64 	%rd384, %rd383, 1000000000;
	selp.b64 	%rd693, %rd384, %rd383, %p130;
	add.s32 	%r368, %r368, 2;
	add.s64 	%rd691, %rd691, 336;
	add.s64 	%rd690, %rd690, 42;
	add.s64 	%rd689, %rd689, 336;
	add.s64 	%rd688, %rd688, 42;
	setp.ne.s32 	%p131, %r368, 54;
	@%p131 bra 	$L__BB5_25;
	mov.b32 	%r369, 1;
$L__BB5_27:
	setp.lt.u32 	%p132, %r369, 25;
	selp.b32 	%r221, 30, -25, %p132;
	add.s32 	%r222, %r369, %r221;
	add.s32 	%r223, %r222, 1;
	mul.wide.u32 	%rd385, %r223, 8;
	add.s64 	%rd387, %rd510, %rd385;
	ld.global.u64 	%rd388, [%rd387];
	mul.wide.u32 	%rd389, %r369, 8;
	add.s64 	%rd32, %rd510, %rd389;
	ld.global.u64 	%rd390, [%rd32];
	sub.s64 	%rd391, %rd390, %rd388;
	setp.lt.s64 	%p133, %rd391, 0;
	add.s64 	%rd392, %rd391, 1000000000;
	selp.b64 	%rd393, %rd392, %rd391, %p133;
	st.global.u64 	[%rd32], %rd393;
	setp.lt.u32 	%p134, %r369, 24;
	selp.b32 	%r224, 30, -25, %p134;
	add.s32 	%r225, %r369, %r224;
	add.s32 	%r226, %r225, 2;
	mul.wide.u32 	%rd394, %r226, 8;
	add.s64 	%rd395, %rd510, %rd394;
	ld.global.u64 	%rd396, [%rd395];
	ld.global.u64 	%rd397, [%rd32+8];
	sub.s64 	%rd398, %rd397, %rd396;
	setp.lt.s64 	%p135, %rd398, 0;
	add.s64 	%rd399, %rd398, 1000000000;
	selp.b64 	%rd400, %rd399, %rd398, %p135;
	st.global.u64 	[%rd32+8], %rd400;
	setp.lt.u32 	%p136, %r369, 23;
	selp.b32 	%r227, 30, -25, %p136;
	add.s32 	%r228, %r369, 3;
	add.s32 	%r229, %r228, %r227;
	mul.wide.u32 	%rd401, %r229, 8;
	add.s64 	%rd402, %rd510, %rd401;
	ld.global.u64 	%rd403, [%rd402];
	ld.global.u64 	%rd404, [%rd32+16];
	sub.s64 	%rd405, %rd404, %rd403;
	setp.lt.s64 	%p137, %rd405, 0;
	add.s64 	%rd406, %rd405, 1000000000;
	selp.b64 	%rd407, %rd406, %rd405, %p137;
	st.global.u64 	[%rd32+16], %rd407;
	setp.ne.s32 	%p138, %r228, 56;
	@%p138 bra 	$L__BB5_75;
	mov.b32 	%r370, 1;
$L__BB5_29:
	setp.lt.u32 	%p141, %r370, 25;
	selp.b32 	%r233, 30, -25, %p141;
	add.s32 	%r234, %r370, %r233;
	add.s32 	%r235, %r234, 1;
	mul.wide.u32 	%rd416, %r235, 8;
	add.s64 	%rd418, %rd510, %rd416;
	ld.global.u64 	%rd419, [%rd418];
	mul.wide.u32 	%rd420, %r370, 8;
	add.s64 	%rd33, %rd510, %rd420;
	ld.global.u64 	%rd421, [%rd33];
	sub.s64 	%rd422, %rd421, %rd419;
	setp.lt.s64 	%p142, %rd422, 0;
	add.s64 	%rd423, %rd422, 1000000000;
	selp.b64 	%rd424, %rd423, %rd422, %p142;
	st.global.u64 	[%rd33], %rd424;
	setp.lt.u32 	%p143, %r370, 24;
	selp.b32 	%r236, 30, -25, %p143;
	add.s32 	%r237, %r370, %r236;
	add.s32 	%r238, %r237, 2;
	mul.wide.u32 	%rd425, %r238, 8;
	add.s64 	%rd426, %rd510, %rd425;
	ld.global.u64 	%rd427, [%rd426];
	ld.global.u64 	%rd428, [%rd33+8];
	sub.s64 	%rd429, %rd428, %rd427;
	setp.lt.s64 	%p144, %rd429, 0;
	add.s64 	%rd430, %rd429, 1000000000;
	selp.b64 	%rd431, %rd430, %rd429, %p144;
	st.global.u64 	[%rd33+8], %rd431;
	setp.lt.u32 	%p145, %r370, 23;
	selp.b32 	%r239, 30, -25, %p145;
	add.s32 	%r240, %r370, 3;
	add.s32 	%r241, %r240, %r239;
	mul.wide.u32 	%rd432, %r241, 8;
	add.s64 	%rd433, %rd510, %rd432;
	ld.global.u64 	%rd434, [%rd433];
	ld.global.u64 	%rd435, [%rd33+16];
	sub.s64 	%rd436, %rd435, %rd434;
	setp.lt.s64 	%p146, %rd436, 0;
	add.s64 	%rd437, %rd436, 1000000000;
	selp.b64 	%rd438, %rd437, %rd436, %p146;
	st.global.u64 	[%rd33+16], %rd438;
	setp.ne.s32 	%p147, %r240, 56;
	@%p147 bra 	$L__BB5_76;
	mov.b32 	%r371, 1;
$L__BB5_31:
	setp.lt.u32 	%p150, %r371, 25;
	selp.b32 	%r245, 30, -25, %p150;
	add.s32 	%r246, %r371, %r245;
	add.s32 	%r247, %r246, 1;
	mul.wide.u32 	%rd447, %r247, 8;
	add.s64 	%rd449, %rd510, %rd447;
	ld.global.u64 	%rd450, [%rd449];
	mul.wide.u32 	%rd451, %r371, 8;
	add.s64 	%rd34, %rd510, %rd451;
	ld.global.u64 	%rd452, [%rd34];
	sub.s64 	%rd453, %rd452, %rd450;
	setp.lt.s64 	%p151, %rd453, 0;
	add.s64 	%rd454, %rd453, 1000000000;
	selp.b64 	%rd455, %rd454, %rd453, %p151;
	st.global.u64 	[%rd34], %rd455;
	setp.lt.u32 	%p152, %r371, 24;
	selp.b32 	%r248, 30, -25, %p152;
	add.s32 	%r249, %r371, %r248;
	add.s32 	%r250, %r249, 2;
	mul.wide.u32 	%rd456, %r250, 8;
	add.s64 	%rd457, %rd510, %rd456;
	ld.global.u64 	%rd458, [%rd457];
	ld.global.u64 	%rd459, [%rd34+8];
	sub.s64 	%rd460, %rd459, %rd458;
	setp.lt.s64 	%p153, %rd460, 0;
	add.s64 	%rd461, %rd460, 1000000000;
	selp.b64 	%rd462, %rd461, %rd460, %p153;
	st.global.u64 	[%rd34+8], %rd462;
	setp.lt.u32 	%p154, %r371, 23;
	selp.b32 	%r251, 30, -25, %p154;
	add.s32 	%r252, %r371, 3;
	add.s32 	%r253, %r252, %r251;
	mul.wide.u32 	%rd463, %r253, 8;
	add.s64 	%rd464, %rd510, %rd463;
	ld.global.u64 	%rd465, [%rd464];
	ld.global.u64 	%rd466, [%rd34+16];
	sub.s64 	%rd467, %rd466, %rd465;
	setp.lt.s64 	%p155, %rd467, 0;
	add.s64 	%rd468, %rd467, 1000000000;
	selp.b64 	%rd469, %rd468, %rd467, %p155;
	st.global.u64 	[%rd34+16], %rd469;
	setp.ne.s32 	%p156, %r252, 56;
	@%p156 bra 	$L__BB5_77;
	mov.b32 	%r372, 1;
$L__BB5_33:
	setp.lt.u32 	%p160, %r372, 25;
	selp.b32 	%r259, 30, -25, %p160;
	add.s32 	%r260, %r372, %r259;
	add.s32 	%r261, %r260, 1;
	mul.wide.u32 	%rd478, %r261, 8;
	add.s64 	%rd480, %rd510, %rd478;
	ld.global.u64 	%rd481, [%rd480];
	mul.wide.u32 	%rd482, %r372, 8;
	add.s64 	%rd35, %rd510, %rd482;
	ld.global.u64 	%rd483, [%rd35];
	sub.s64 	%rd484, %rd483, %rd481;
	setp.lt.s64 	%p161, %rd484, 0;
	add.s64 	%rd485, %rd484, 1000000000;
	selp.b64 	%rd486, %rd485, %rd484, %p161;
	st.global.u64 	[%rd35], %rd486;
	setp.lt.u32 	%p162, %r372, 24;
	selp.b32 	%r262, 30, -25, %p162;
	add.s32 	%r263, %r372, %r262;
	add.s32 	%r264, %r263, 2;
	mul.wide.u32 	%rd487, %r264, 8;
	add.s64 	%rd488, %rd510, %rd487;
	ld.global.u64 	%rd489, [%rd488];
	ld.global.u64 	%rd490, [%rd35+8];
	sub.s64 	%rd491, %rd490, %rd489;
	setp.lt.s64 	%p163, %rd491, 0;
	add.s64 	%rd492, %rd491, 1000000000;
	selp.b64 	%rd493, %rd492, %rd491, %p163;
	st.global.u64 	[%rd35+8], %rd493;
	setp.lt.u32 	%p164, %r372, 23;
	selp.b32 	%r265, 30, -25, %p164;
	add.s32 	%r266, %r372, 3;
	add.s32 	%r267, %r266, %r265;
	mul.wide.u32 	%rd494, %r267, 8;
	add.s64 	%rd495, %rd510, %rd494;
	ld.global.u64 	%rd496, [%rd495];
	ld.global.u64 	%rd497, [%rd35+16];
	sub.s64 	%rd498, %rd497, %rd496;
	setp.lt.s64 	%p165, %rd498, 0;
	add.s64 	%rd499, %rd498, 1000000000;
	selp.b64 	%rd500, %rd499, %rd498, %p165;
	st.global.u64 	[%rd35+16], %rd500;
	setp.eq.s32 	%p166, %r266, 56;
	mov.b32 	%r383, 0;
	mov.b32 	%r382, 31;
	mov.pred 	%p246, -1;
	@%p166 bra 	$L__BB5_51;
	setp.lt.u32 	%p167, %r372, 22;
	selp.b32 	%r268, 30, -25, %p167;
	add.s32 	%r372, %r372, 4;
	add.s32 	%r269, %r372, %r268;
	mul.wide.u32 	%rd501, %r269, 8;
	add.s64 	%rd503, %rd510, %rd501;
	ld.global.u64 	%rd504, [%rd503];
	ld.global.u64 	%rd505, [%rd35+24];
	sub.s64 	%rd506, %rd505, %rd504;
	setp.lt.s64 	%p168, %rd506, 0;
	add.s64 	%rd507, %rd506, 1000000000;
	selp.b64 	%rd508, %rd507, %rd506, %p168;
	st.global.u64 	[%rd35+24], %rd508;
	bra.uni 	$L__BB5_33;
$L__BB5_35:
	add.s32 	%r142, %r355, 1;
	setp.eq.s32 	%p61, %r142, 56;
	selp.b32 	%r143, 1, %r142, %p61;
	add.s32 	%r144, %r354, 1;
	setp.eq.s32 	%p62, %r144, 56;
	selp.b32 	%r145, 1, %r144, %p62;
	mul.wide.s32 	%rd187, %r143, 8;
	add.s64 	%rd189, %rd188, %rd187;
	ld.global.u64 	%rd190, [%rd189];
	mul.wide.s32 	%rd191, %r145, 8;
	add.s64 	%rd192, %rd188, %rd191;
	ld.global.u64 	%rd193, [%rd192];
	sub.s64 	%rd194, %rd190, %rd193;
	setp.lt.s64 	%p63, %rd194, 0;
	add.s64 	%rd195, %rd194, 1000000000;
	selp.b64 	%rd196, %rd195, %rd194, %p63;
	st.global.u64 	[%rd189], %rd196;
	cvt.rn.f64.s64 	%fd1, %rd196;
	mul.f64 	%fd2, %fd1, 0d3E112E0BE826D695;
	cvt.rn.f32.f64 	%f17, %fd2;
	fma.rn.f32 	%f1, %f17, 0f40000000, 0fBF800000;
	add.s32 	%r146, %r143, 1;
	setp.eq.s32 	%p64, %r146, 56;
	selp.b32 	%r355, 1, %r146, %p64;
	add.s32 	%r147, %r145, 1;
	setp.eq.s32 	%p65, %r147, 56;
	selp.b32 	%r354, 1, %r147, %p65;
	mul.wide.s32 	%rd197, %r355, 8;
	add.s64 	%rd198, %rd188, %rd197;
	ld.global.u64 	%rd199, [%rd198];
	mul.wide.s32 	%rd200, %r354, 8;
	add.s64 	%rd201, %rd188, %rd200;
	ld.global.u64 	%rd202, [%rd201];
	sub.s64 	%rd203, %rd199, %rd202;
	setp.lt.s64 	%p66, %rd203, 0;
	add.s64 	%rd204, %rd203, 1000000000;
	selp.b64 	%rd205, %rd204, %rd203, %p66;
	st.global.u64 	[%rd198], %rd205;
	cvt.rn.f64.s64 	%fd3, %rd205;
	mul.f64 	%fd4, %fd3, 0d3E112E0BE826D695;
	cvt.rn.f32.f64 	%f18, %fd4;
	fma.rn.f32 	%f2, %f18, 0f40000000, 0fBF800000;
	mul.f32 	%f19, %f2, %f2;
	fma.rn.f32 	%f3, %f1, %f1, %f19;
	setp.ge.f32 	%p67, %f3, 0f3F800000;
	cvt.f64.f32 	%fd5, %f3;
	setp.le.f64 	%p68, %fd5, 0d3EC92A737110E454;
	or.pred  	%p69, %p67, %p68;
	mov.pred 	%p238, -1;
	@%p69 bra 	$L__BB5_7;
	setp.lt.f32 	%p70, %f3, 0f00800000;
	mul.f32 	%f20, %f3, 0f4B000000;
	selp.f32 	%f21, %f20, %f3, %p70;
	selp.f32 	%f22, 0fC1B80000, 0f00000000, %p70;
	mov.b32 	%r148, %f21;
	add.s32 	%r149, %r148, -1059760811;
	and.b32  	%r150, %r149, -8388608;
	sub.s32 	%r151, %r148, %r150;
	mov.b32 	%f23, %r151;
	cvt.rn.f32.s32 	%f24, %r150;
	fma.rn.f32 	%f25, %f24, 0f34000000, %f22;
	add.f32 	%f26, %f23, 0fBF800000;
	fma.rn.f32 	%f27, %f26, 0fBE055027, 0f3E1039F6;
	fma.rn.f32 	%f28, %f27, %f26, 0fBDF8CDCC;
	fma.rn.f32 	%f29, %f28, %f26, 0f3E0F2955;
	fma.rn.f32 	%f30, %f29, %f26, 0fBE2AD8B9;
	fma.rn.f32 	%f31, %f30, %f26, 0f3E4CED0B;
	fma.rn.f32 	%f32, %f31, %f26, 0fBE7FFF22;
	fma.rn.f32 	%f33, %f32, %f26, 0f3EAAAA78;
	fma.rn.f32 	%f34, %f33, %f26, 0fBF000000;
	mul.f32 	%f35, %f26, %f34;
	fma.rn.f32 	%f36, %f35, %f26, %f26;
	fma.rn.f32 	%f37, %f25, 0f3F317218, %f36;
	setp.gt.u32 	%p71, %r148, 2139095039;
	fma.rn.f32 	%f38, %f21, 0f7F800000, 0f7F800000;
	selp.f32 	%f39, %f38, %f37, %p71;
	setp.eq.f32 	%p72, %f21, 0f00000000;
	mul.f32 	%f40, %f39, 0fC0000000;
	selp.f32 	%f41, 0f7F800000, %f40, %p72;
	div.rn.f32 	%f42, %f41, %f3;
	sqrt.rn.f32 	%f43, %f42;
	mul.f32 	%f44, %f1, 0f38D1B717;
	mul.f32 	%f4, %f44, %f43;
	mul.f32 	%f45, %f2, 0f38D1B717;
	mul.f32 	%f5, %f45, %f43;
	mov.pred 	%p242, %p239;
$L__BB5_37:
	@%p242 bra 	$L__BB5_49;
	mov.b16 	%rs21, 1;
	st.global.u8 	[_ZZ4ran3iE3iff], %rs21;
	mov.b64 	%rd686, 161790909;
	st.global.u64 	[_ZZ4ran3iE2ma+440], %rd686;
	mov.b32 	%r358, 1;
	mov.b64 	%rd687, 1;
$L__BB5_39:
	cvt.u16.u32 	%rs22, %r358;
	mul.lo.s16 	%rs23, %rs22, 21;
	mul.hi.u16 	%rs24, %rs23, 10725;
	sub.s16 	%rs25, %rs23, %rs24;
	shr.u16 	%rs26, %rs25, 1;
	add.s16 	%rs27, %rs26, %rs24;
	shr.u16 	%rs28, %rs27, 5;
	mul.lo.s16 	%rs29, %rs28, 55;
	sub.s16 	%rs30, %rs23, %rs29;
	cvt.u32.u16 	%r153, %rs30;
	mul.wide.u32 	%rd208, %r153, 8;
	add.s64 	%rd210, %rd188, %rd208;
	st.global.u64 	[%rd210], %rd687;
	sub.s64 	%rd211, %rd686, %rd687;
	setp.lt.s64 	%p73, %rd211, 0;
	add.s64 	%rd212, %rd211, 1000000000;
	selp.b64 	%rd686, %rd212, %rd211, %p73;
	add.s16 	%rs31, %rs23, 21;
	mul.hi.u16 	%rs32, %rs31, 10725;
	sub.s16 	%rs33, %rs31, %rs32;
	shr.u16 	%rs34, %rs33, 1;
	add.s16 	%rs35, %rs34, %rs32;
	shr.u16 	%rs36, %rs35, 5;
	mul.lo.s16 	%rs37, %rs36, 55;
	sub.s16 	%rs38, %rs31, %rs37;
	cvt.u32.u16 	%r154, %rs38;
	mul.wide.u32 	%rd213, %r154, 8;
	add.s64 	%rd214, %rd188, %rd213;
	st.global.u64 	[%rd214], %rd686;
	sub.s64 	%rd215, %rd687, %rd686;
	setp.lt.s64 	%p74, %rd215, 0;
	add.s64 	%rd216, %rd215, 1000000000;
	selp.b64 	%rd687, %rd216, %rd215, %p74;
	add.s32 	%r358, %r358, 2;
	setp.ne.s32 	%p75, %r358, 55;
	@%p75 bra 	$L__BB5_39;
	mov.b32 	%r359, 1;
$L__BB5_41:
	setp.lt.u32 	%p76, %r359, 25;
	selp.b32 	%r156, 30, -25, %p76;
	add.s32 	%r157, %r359, %r156;
	add.s32 	%r158, %r157, 1;
	mul.wide.u32 	%rd217, %r158, 8;
	add.s64 	%rd219, %rd188, %rd217;
	ld.global.u64 	%rd220, [%rd219];
	mul.wide.u32 	%rd221, %r359, 8;
	add.s64 	%rd16, %rd188, %rd221;
	ld.global.u64 	%rd222, [%rd16];
	sub.s64 	%rd223, %rd222, %rd220;
	setp.lt.s64 	%p77, %rd223, 0;
	add.s64 	%rd224, %rd223, 1000000000;
	selp.b64 	%rd225, %rd224, %rd223, %p77;
	st.global.u64 	[%rd16], %rd225;
	setp.lt.u32 	%p78, %r359, 24;
	selp.b32 	%r159, 30, -25, %p78;
	add.s32 	%r160, %r359, %r159;
	add.s32 	%r161, %r160, 2;
	mul.wide.u32 	%rd226, %r161, 8;
	add.s64 	%rd227, %rd188, %rd226;
	ld.global.u64 	%rd228, [%rd227];
	ld.global.u64 	%rd229, [%rd16+8];
	sub.s64 	%rd230, %rd229, %rd228;
	setp.lt.s64 	%p79, %rd230, 0;
	add.s64 	%rd231, %rd230, 1000000000;
	selp.b64 	%rd232, %rd231, %rd230, %p79;
	st.global.u64 	[%rd16+8], %rd232;
	setp.lt.u32 	%p80, %r359, 23;
	selp.b32 	%r162, 30, -25, %p80;
	add.s32 	%r163, %r359, 3;
	add.s32 	%r164, %r163, %r162;
	mul.wide.u32 	%rd233, %r164, 8;
	add.s64 	%rd234, %rd188, %rd233;
	ld.global.u64 	%rd235, [%rd234];
	ld.global.u64 	%rd236, [%rd16+16];
	sub.s64 	%rd237, %rd236, %rd235;
	setp.lt.s64 	%p81, %rd237, 0;
	add.s64 	%rd238, %rd237, 1000000000;
	selp.b64 	%rd239, %rd238, %rd237, %p81;
	st.global.u64 	[%rd16+16], %rd239;
	setp.ne.s32 	%p82, %r163, 56;
	@%p82 bra 	$L__BB5_72;
	mov.b32 	%r360, 1;
$L__BB5_43:
	setp.lt.u32 	%p85, %r360, 25;
	selp.b32 	%r168, 30, -25, %p85;
	add.s32 	%r169, %r360, %r168;
	add.s32 	%r170, %r169, 1;
	mul.wide.u32 	%rd248, %r170, 8;
	add.s64 	%rd250, %rd188, %rd248;
	ld.global.u64 	%rd251, [%rd250];
	mul.wide.u32 	%rd252, %r360, 8;
	add.s64 	%rd17, %rd188, %rd252;
	ld.global.u64 	%rd253, [%rd17];
	sub.s64 	%rd254, %rd253, %rd251;
	setp.lt.s64 	%p86, %rd254, 0;
	add.s64 	%rd255, %rd254, 1000000000;
	selp.b64 	%rd256, %rd255, %rd254, %p86;
	st.global.u64 	[%rd17], %rd256;
	setp.lt.u32 	%p87, %r360, 24;
	selp.b32 	%r171, 30, -25, %p87;
	add.s32 	%r172, %r360, %r171;
	add.s32 	%r173, %r172, 2;
	mul.wide.u32 	%rd257, %r173, 8;
	add.s64 	%rd258, %rd188, %rd257;
	ld.global.u64 	%rd259, [%rd258];
	ld.global.u64 	%rd260, [%rd17+8];
	sub.s64 	%rd261, %rd260, %rd259;
	setp.lt.s64 	%p88, %rd261, 0;
	add.s64 	%rd262, %rd261, 1000000000;
	selp.b64 	%rd263, %rd262, %rd261, %p88;
	st.global.u64 	[%rd17+8], %rd263;
	setp.lt.u32 	%p89, %r360, 23;
	selp.b32 	%r174, 30, -25, %p89;
	add.s32 	%r175, %r360, 3;
	add.s32 	%r176, %r175, %r174;
	mul.wide.u32 	%rd264, %r176, 8;
	add.s64 	%rd265, %rd188, %rd264;
	ld.global.u64 	%rd266, [%rd265];
	ld.global.u64 	%rd267, [%rd17+16];
	sub.s64 	%rd268, %rd267, %rd266;
	setp.lt.s64 	%p90, %rd268, 0;
	add.s64 	%rd269, %rd268, 1000000000;
	selp.b64 	%rd270, %rd269, %rd268, %p90;
	st.global.u64 	[%rd17+16], %rd270;
	setp.ne.s32 	%p91, %r175, 56;
	@%p91 bra 	$L__BB5_73;
	mov.b32 	%r361, 1;
$L__BB5_45:
	setp.lt.u32 	%p94, %r361, 25;
	selp.b32 	%r180, 30, -25, %p94;
	add.s32 	%r181, %r361, %r180;
	add.s32 	%r182, %r181, 1;
	mul.wide.u32 	%rd279, %r182, 8;
	add.s64 	%rd281, %rd188, %rd279;
	ld.global.u64 	%rd282, [%rd281];
	mul.wide.u32 	%rd283, %r361, 8;
	add.s64 	%rd18, %rd188, %rd283;
	ld.global.u64 	%rd284, [%rd18];
	sub.s64 	%rd285, %rd284, %rd282;
	setp.lt.s64 	%p95, %rd285, 0;
	add.s64 	%rd286, %rd285, 1000000000;
	selp.b64 	%rd287, %rd286, %rd285, %p95;
	st.global.u64 	[%rd18], %rd287;
	setp.lt.u32 	%p96, %r361, 24;
	selp.b32 	%r183, 30, -25, %p96;
	add.s32 	%r184, %r361, %r183;
	add.s32 	%r185, %r184, 2;
	mul.wide.u32 	%rd288, %r185, 8;
	add.s64 	%rd289, %rd188, %rd288;
	ld.global.u64 	%rd290, [%rd289];
	ld.global.u64 	%rd291, [%rd18+8];
	sub.s64 	%rd292, %rd291, %rd290;
	setp.lt.s64 	%p97, %rd292, 0;
	add.s64 	%rd293, %rd292, 1000000000;
	selp.b64 	%rd294, %rd293, %rd292, %p97;
	st.global.u64 	[%rd18+8], %rd294;
	setp.lt.u32 	%p98, %r361, 23;
	selp.b32 	%r186, 30, -25, %p98;
	add.s32 	%r187, %r361, 3;
	add.s32 	%r188, %r187, %r186;
	mul.wide.u32 	%rd295, %r188, 8;
	add.s64 	%rd296, %rd188, %rd295;
	ld.global.u64 	%rd297, [%rd296];
	ld.global.u64 	%rd298, [%rd18+16];
	sub.s64 	%rd299, %rd298, %rd297;
	setp.lt.s64 	%p99, %rd299, 0;
	add.s64 	%rd300, %rd299, 1000000000;
	selp.b64 	%rd301, %rd300, %rd299, %p99;
	st.global.u64 	[%rd18+16], %rd301;
	setp.ne.s32 	%p100, %r187, 56;
	@%p100 bra 	$L__BB5_74;
	mov.b32 	%r362, 1;
$L__BB5_47:
	setp.lt.u32 	%p104, %r362, 25;
	selp.b32 	%r194, 30, -25, %p104;
	add.s32 	%r195, %r362, %r194;
	add.s32 	%r196, %r195, 1;
	mul.wide.u32 	%rd310, %r196, 8;
	add.s64 	%rd312, %rd188, %rd310;
	ld.global.u64 	%rd313, [%rd312];
	mul.wide.u32 	%rd314, %r362, 8;
	add.s64 	%rd19, %rd188, %rd314;
	ld.global.u64 	%rd315, [%rd19];
	sub.s64 	%rd316, %rd315, %rd313;
	setp.lt.s64 	%p105, %rd316, 0;
	add.s64 	%rd317, %rd316, 1000000000;
	selp.b64 	%rd318, %rd317, %rd316, %p105;
	st.global.u64 	[%rd19], %rd318;
	setp.lt.u32 	%p106, %r362, 24;
	selp.b32 	%r197, 30, -25, %p106;
	add.s32 	%r198, %r362, %r197;
	add.s32 	%r199, %r198, 2;
	mul.wide.u32 	%rd319, %r199, 8;
	add.s64 	%rd320, %rd188, %rd319;
	ld.global.u64 	%rd321, [%rd320];
	ld.global.u64 	%rd322, [%rd19+8];
	sub.s64 	%rd323, %rd322, %rd321;
	setp.lt.s64 	%p107, %rd323, 0;
	add.s64 	%rd324, %rd323, 1000000000;
	selp.b64 	%rd325, %rd324, %rd323, %p107;
	st.global.u64 	[%rd19+8], %rd325;
	setp.lt.u32 	%p108, %r362, 23;
	selp.b32 	%r200, 30, -25, %p108;
	add.s32 	%r201, %r362, 3;
	add.s32 	%r202, %r201, %r200;
	mul.wide.u32 	%rd326, %r202, 8;
	add.s64 	%rd327, %rd188, %rd326;
	ld.global.u64 	%rd328, [%rd327];
	ld.global.u64 	%rd329, [%rd19+16];
	sub.s64 	%rd330, %rd329, %rd328;
	setp.lt.s64 	%p109, %rd330, 0;
	add.s64 	%rd331, %rd330, 1000000000;
	selp.b64 	%rd332, %rd331, %rd330, %p109;
	st.global.u64 	[%rd19+16], %rd332;
	setp.eq.s32 	%p110, %r201, 56;
	mov.b32 	%r355, 0;
	mov.b32 	%r354, 31;
	mov.pred 	%p239, -1;
	@%p110 bra 	$L__BB5_49;
	setp.lt.u32 	%p111, %r362, 22;
	selp.b32 	%r203, 30, -25, %p111;
	add.s32 	%r362, %r362, 4;
	add.s32 	%r204, %r362, %r203;
	mul.wide.u32 	%rd333, %r204, 8;
	add.s64 	%rd335, %rd188, %rd333;
	ld.global.u64 	%rd336, [%rd335];
	ld.global.u64 	%rd337, [%rd19+24];
	sub.s64 	%rd338, %rd337, %rd336;
	setp.lt.s64 	%p112, %rd338, 0;
	add.s64 	%rd339, %rd338, 1000000000;
	selp.b64 	%rd340, %rd339, %rd338, %p112;
	st.global.u64 	[%rd19+24], %rd340;
	bra.uni 	$L__BB5_47;
$L__BB5_49:
	add.s32 	%r205, %r355, 1;
	setp.eq.s32 	%p114, %r205, 56;
	selp.b32 	%r206, 1, %r205, %p114;
	add.s32 	%r207, %r354, 1;
	setp.eq.s32 	%p115, %r207, 56;
	selp.b32 	%r208, 1, %r207, %p115;
	mul.wide.s32 	%rd341, %r206, 8;
	add.s64 	%rd343, %rd188, %rd341;
	ld.global.u64 	%rd344, [%rd343];
	mul.wide.s32 	%rd345, %r208, 8;
	add.s64 	%rd346, %rd188, %rd345;
	ld.global.u64 	%rd347, [%rd346];
	sub.s64 	%rd348, %rd344, %rd347;
	setp.lt.s64 	%p116, %rd348, 0;
	add.s64 	%rd349, %rd348, 1000000000;
	selp.b64 	%rd350, %rd349, %rd348, %p116;
	st.global.u64 	[%rd343], %rd350;
	cvt.rn.f64.s64 	%fd6, %rd350;
	mul.f64 	%fd7, %fd6, 0d3E112E0BE826D695;
	cvt.rn.f32.f64 	%f46, %fd7;
	fma.rn.f32 	%f6, %f46, 0f40000000, 0fBF800000;
	add.s32 	%r209, %r206, 1;
	setp.eq.s32 	%p117, %r209, 56;
	selp.b32 	%r355, 1, %r209, %p117;
	add.s32 	%r210, %r208, 1;
	setp.eq.s32 	%p118, %r210, 56;
	selp.b32 	%r354, 1, %r210, %p118;
	mul.wide.s32 	%rd351, %r355, 8;
	add.s64 	%rd352, %rd188, %rd351;
	ld.global.u64 	%rd353, [%rd352];
	mul.wide.s32 	%rd354, %r354, 8;
	add.s64 	%rd355, %rd188, %rd354;
	ld.global.u64 	%rd356, [%rd355];
	sub.s64 	%rd357, %rd353, %rd356;
	setp.lt.s64 	%p119, %rd357, 0;
	add.s64 	%rd358, %rd357, 1000000000;
	selp.b64 	%rd359, %rd358, %rd357, %p119;
	st.global.u64 	[%rd352], %rd359;
	cvt.rn.f64.s64 	%fd8, %rd359;
	mul.f64 	%fd9, %fd8, 0d3E112E0BE826D695;
	cvt.rn.f32.f64 	%f47, %fd9;
	fma.rn.f32 	%f7, %f47, 0f40000000, 0fBF800000;
	mul.f32 	%f48, %f7, %f7;
	fma.rn.f32 	%f8, %f6, %f6, %f48;
	setp.ge.f32 	%p120, %f8, 0f3F800000;
	cvt.f64.f32 	%fd10, %f8;
	setp.le.f64 	%p121, %fd10, 0d3EC92A737110E454;
	or.pred  	%p122, %p120, %p121;
	mov.pred 	%p242, -1;
	@%p122 bra 	$L__BB5_37;
	st.global.u32 	[_ZZ4ran3iE5inext], %r355;
	st.global.u32 	[_ZZ4ran3iE6inextp], %r354;
	setp.lt.f32 	%p123, %f8, 0f00800000;
	mul.f32 	%f49, %f8, 0f4B000000;
	selp.f32 	%f50, %f49, %f8, %p123;
	selp.f32 	%f51, 0fC1B80000, 0f00000000, %p123;
	mov.b32 	%r211, %f50;
	add.s32 	%r212, %r211, -1059760811;
	and.b32  	%r213, %r212, -8388608;
	sub.s32 	%r214, %r211, %r213;
	mov.b32 	%f52, %r214;
	cvt.rn.f32.s32 	%f53, %r213;
	fma.rn.f32 	%f54, %f53, 0f34000000, %f51;
	add.f32 	%f55, %f52, 0fBF800000;
	fma.rn.f32 	%f56, %f55, 0fBE055027, 0f3E1039F6;
	fma.rn.f32 	%f57, %f56, %f55, 0fBDF8CDCC;
	fma.rn.f32 	%f58, %f57, %f55, 0f3E0F2955;
	fma.rn.f32 	%f59, %f58, %f55, 0fBE2AD8B9;
	fma.rn.f32 	%f60, %f59, %f55, 0f3E4CED0B;
	fma.rn.f32 	%f61, %f60, %f55, 0fBE7FFF22;
	fma.rn.f32 	%f62, %f61, %f55, 0f3EAAAA78;
	fma.rn.f32 	%f63, %f62, %f55, 0fBF000000;
	mul.f32 	%f64, %f55, %f63;
	fma.rn.f32 	%f65, %f64, %f55, %f55;
	fma.rn.f32 	%f66, %f54, 0f3F317218, %f65;
	setp.gt.u32 	%p124, %r211, 2139095039;
	fma.rn.f32 	%f67, %f50, 0f7F800000, 0f7F800000;
	selp.f32 	%f68, %f67, %f66, %p124;
	setp.eq.f32 	%p125, %f50, 0f00000000;
	mul.f32 	%f69, %f68, 0fC0000000;
	selp.f32 	%f70, 0f7F800000, %f69, %p125;
	div.rn.f32 	%f71, %f70, %f8;
	sqrt.rn.f32 	%f72, %f71;
	mul.f32 	%f73, %f6, 0f3951B717;
	mul.f32 	%f74, %f73, %f72;
	mul.f32 	%f75, %f7, 0f3951B717;
	mul.f32 	%f76, %f75, %f72;
	shl.b32 	%r215, %r346, 7;
	add.s32 	%r216, %r215, %r6;
	mul.wide.s32 	%rd360, %r216, 16;
	add.s64 	%rd361, %rd3, %rd360;
	st.global.v4.f32 	[%rd361], {%f4, %f5, %f74, %f76};
	add.s32 	%r346, %r346, 1;
	setp.eq.s32 	%p126, %r346, %r85;
	@%p126 bra 	$L__BB5_68;
	bra.uni 	$L__BB5_6;
$L__BB5_51:
	add.s32 	%r270, %r383, 1;
	setp.eq.s32 	%p170, %r270, 56;
	selp.b32 	%r271, 1, %r270, %p170;
	add.s32 	%r272, %r382, 1;
	setp.eq.s32 	%p171, %r272, 56;
	selp.b32 	%r273, 1, %r272, %p171;
	mul.wide.s32 	%rd509, %r271, 8;
	add.s64 	%rd511, %rd510, %rd509;
	ld.global.u64 	%rd512, [%rd511];
	mul.wide.s32 	%rd513, %r273, 8;
	add.s64 	%rd514, %rd510, %rd513;
	ld.global.u64 	%rd515, [%rd514];
	sub.s64 	%rd516, %rd512, %rd515;
	setp.lt.s64 	%p172, %rd516, 0;
	add.s64 	%rd517, %rd516, 1000000000;
	selp.b64 	%rd518, %rd517, %rd516, %p172;
	st.global.u64 	[%rd511], %rd518;
	cvt.rn.f64.s64 	%fd11, %rd518;
	mul.f64 	%fd12, %fd11, 0d3E112E0BE826D695;
	cvt.rn.f32.f64 	%f77, %fd12;
	fma.rn.f32 	%f9, %f77, 0f40000000, 0fBF800000;
	add.s32 	%r274, %r271, 1;
	setp.eq.s32 	%p173, %r274, 56;
	selp.b32 	%r383, 1, %r274, %p173;
	add.s32 	%r275, %r273, 1;
	setp.eq.s32 	%p174, %r275, 56;
	selp.b32 	%r382, 1, %r275, %p174;
	mul.wide.s32 	%rd519, %r383, 8;
	add.s64 	%rd520, %rd510, %rd519;
	ld.global.u64 	%rd521, [%rd520];
	mul.wide.s32 	%rd522, %r382, 8;
	add.s64 	%rd523, %rd510, %rd522;
	ld.global.u64 	%rd524, [%rd523];
	sub.s64 	%rd525, %rd521, %rd524;
	setp.lt.s64 	%p175, %rd525, 0;
	add.s64 	%rd526, %rd525, 1000000000;
	selp.b64 	%rd527, %rd526, %rd525, %p175;
	st.global.u64 	[%rd520], %rd527;
	cvt.rn.f64.s64 	%fd13, %rd527;
	mul.f64 	%fd14, %fd13, 0d3E112E0BE826D695;
	cvt.rn.f32.f64 	%f78, %fd14;
	fma.rn.f32 	%f10, %f78, 0f40000000, 0fBF800000;
	mul.f32 	%f79, %f10, %f10;
	fma.rn.f32 	%f11, %f9, %f9, %f79;
	setp.ge.f32 	%p176, %f11, 0f3F800000;
	cvt.f64.f32 	%fd15, %f11;
	setp.le.f64 	%p177, %fd15, 0d3EC92A737110E454;
	or.pred  	%p178, %p176, %p177;
	mov.pred 	%p245, -1;
	@%p178 bra 	$L__BB5_23;
	setp.lt.f32 	%p179, %f11, 0f00800000;
	mul.f32 	%f80, %f11, 0f4B000000;
	selp.f32 	%f81, %f80, %f11, %p179;
	selp.f32 	%f82, 0fC1B80000, 0f00000000, %p179;
	mov.b32 	%r276, %f81;
	add.s32 	%r277, %r276, -1059760811;
	and.b32  	%r278, %r277, -8388608;
	sub.s32 	%r279, %r276, %r278;
	mov.b32 	%f83, %r279;
	cvt.rn.f32.s32 	%f84, %r278;
	fma.rn.f32 	%f85, %f84, 0f34000000, %f82;
	add.f32 	%f86, %f83, 0fBF800000;
	fma.rn.f32 	%f87, %f86, 0fBE055027, 0f3E1039F6;
	fma.rn.f32 	%f88, %f87, %f86, 0fBDF8CDCC;
	fma.rn.f32 	%f89, %f88, %f86, 0f3E0F2955;
	fma.rn.f32 	%f90, %f89, %f86, 0fBE2AD8B9;
	fma.rn.f32 	%f91, %f90, %f86, 0f3E4CED0B;
	fma.rn.f32 	%f92, %f91, %f86, 0fBE7FFF22;
	fma.rn.f32 	%f93, %f92, %f86, 0f3EAAAA78;
	fma.rn.f32 	%f94, %f93, %f86, 0fBF000000;
	mul.f32 	%f95, %f86, %f94;
	fma.rn.f32 	%f96, %f95, %f86, %f86;
	fma.rn.f32 	%f97, %f85, 0f3F317218, %f96;
	setp.gt.u32 	%p180, %r276, 2139095039;
	fma.rn.f32 	%f98, %f81, 0f7F800000, 0f7F800000;
	selp.f32 	%f99, %f98, %f97, %p180;
	setp.eq.f32 	%p181, %f81, 0f00000000;
	mul.f32 	%f100, %f99, 0fC0000000;
	selp.f32 	%f101, 0f7F800000, %f100, %p181;
	div.rn.f32 	%f102, %f101, %f11;
	sqrt.rn.f32 	%f103, %f102;
	mul.f32 	%f104, %f9, 0f38D1B717;
	mul.f32 	%f12, %f104, %f103;
	mul.f32 	%f105, %f10, 0f38D1B717;
	mul.f32 	%f13, %f105, %f103;
$L__BB5_53:
	@%p246 bra 	$L__BB5_65;
	mov.b16 	%rs42, 1;
	st.global.u8 	[_ZZ4ran3iE3iff], %rs42;
	mov.b64 	%rd694, 161790909;
	st.global.u64 	[_ZZ4ran3iE2ma+440], %rd694;
	mov.b32 	%r377, 1;
	mov.b64 	%rd695, 1;
$L__BB5_55:
	cvt.u16.u32 	%rs43, %r377;
	mul.lo.s16 	%rs44, %rs43, 21;
	mul.hi.u16 	%rs45, %rs44, 10725;
	sub.s16 	%rs46, %rs44, %rs45;
	shr.u16 	%rs47, %rs46, 1;
	add.s16 	%rs48, %rs47, %rs45;
	shr.u16 	%rs49, %rs48, 5;
	mul.lo.s16 	%rs50, %rs49, 55;
	sub.s16 	%rs51, %rs44, %rs50;
	cvt.u32.u16 	%r281, %rs51;
	mul.wide.u32 	%rd530, %r281, 8;
	add.s64 	%rd532, %rd510, %rd530;
	st.global.u64 	[%rd532], %rd695;
	sub.s64 	%rd533, %rd694, %rd695;
	setp.lt.s64 	%p182, %rd533, 0;
	add.s64 	%rd534, %rd533, 1000000000;
	selp.b64 	%rd694, %rd534, %rd533, %p182;
	add.s16 	%rs52, %rs44, 21;
	mul.hi.u16 	%rs53, %rs52, 10725;
	sub.s16 	%rs54, %rs52, %rs53;
	shr.u16 	%rs55, %rs54, 1;
	add.s16 	%rs56, %rs55, %rs53;
	shr.u16 	%rs57, %rs56, 5;
	mul.lo.s16 	%rs58, %rs57, 55;
	sub.s16 	%rs59, %rs52, %rs58;
	cvt.u32.u16 	%r282, %rs59;
	mul.wide.u32 	%rd535, %r282, 8;
	add.s64 	%rd536, %rd510, %rd535;
	st.global.u64 	[%rd536], %rd694;
	sub.s64 	%rd537, %rd695, %rd694;
	setp.lt.s64 	%p183, %rd537, 0;
	add.s64 	%rd538, %rd537, 1000000000;
	selp.b64 	%rd695, %rd538, %rd537, %p183;
	add.s32 	%r377, %r377, 2;
	setp.ne.s32 	%p184, %r377, 55;
	@%p184 bra 	$L__BB5_55;
	mov.b32 	%r378, 1;
$L__BB5_57:
	setp.lt.u32 	%p185, %r378, 25;
	selp.b32 	%r284, 30, -25, %p185;
	add.s32 	%r285, %r378, %r284;
	add.s32 	%r286, %r285, 1;
	mul.wide.u32 	%rd539, %r286, 8;
	add.s64 	%rd541, %rd510, %rd539;
	ld.global.u64 	%rd542, [%rd541];
	mul.wide.u32 	%rd543, %r378, 8;
	add.s64 	%rd40, %rd510, %rd543;
	ld.global.u64 	%rd544, [%rd40];
	sub.s64 	%rd545, %rd544, %rd542;
	setp.lt.s64 	%p186, %rd545, 0;
	add.s64 	%rd546, %rd545, 1000000000;
	selp.b64 	%rd547, %rd546, %rd545, %p186;
	st.global.u64 	[%rd40], %rd547;
	setp.lt.u32 	%p187, %r378, 24;
	selp.b32 	%r287, 30, -25, %p187;
	add.s32 	%r288, %r378, %r287;
	add.s32 	%r289, %r288, 2;
	mul.wide.u32 	%rd548, %r289, 8;
	add.s64 	%rd549, %rd510, %rd548;
	ld.global.u64 	%rd550, [%rd549];
	ld.global.u64 	%rd551, [%rd40+8];
	sub.s64 	%rd552, %rd551, %rd550;
	setp.lt.s64 	%p188, %rd552, 0;
	add.s64 	%rd553, %rd552, 1000000000;
	selp.b64 	%rd554, %rd553, %rd552, %p188;
	st.global.u64 	[%rd40+8], %rd554;
	setp.lt.u32 	%p189, %r378, 23;
	selp.b32 	%r290, 30, -25, %p189;
	add.s32 	%r291, %r378, 3;
	add.s32 	%r292, %r291, %r290;
	mul.wide.u32 	%rd555, %r292, 8;
	add.s64 	%rd556, %rd510, %rd555;
	ld.global.u64 	%rd557, [%rd556];
	ld.global.u64 	%rd558, [%rd40+16];
	sub.s64 	%rd559, %rd558, %rd557;
	setp.lt.s64 	%p190, %rd559, 0;
	add.s64 	%rd560, %rd559, 1000000000;
	selp.b64 	%rd561, %rd560, %rd559, %p190;
	st.global.u64 	[%rd40+16], %rd561;
	setp.ne.s32 	%p191, %r291, 56;
	@%p191 bra 	$L__BB5_78;
	mov.b32 	%r379, 1;
$L__BB5_59:
	setp.lt.u32 	%p194, %r379, 25;
	selp.b32 	%r296, 30, -25, %p194;
	add.s32 	%r297, %r379, %r296;
	add.s32 	%r298, %r297, 1;
	mul.wide.u32 	%rd570, %r298, 8;
	add.s64 	%rd572, %rd510, %rd570;
	ld.global.u64 	%rd573, [%rd572];
	mul.wide.u32 	%rd574, %r379, 8;
	add.s64 	%rd41, %rd510, %rd574;
	ld.global.u64 	%rd575, [%rd41];
	sub.s64 	%rd576, %rd575, %rd573;
	setp.lt.s64 	%p195, %rd576, 0;
	add.s64 	%rd577, %rd576, 1000000000;
	selp.b64 	%rd578, %rd577, %rd576, %p195;
	st.global.u64 	[%rd41], %rd578;
	setp.lt.u32 	%p196, %r379, 24;
	selp.b32 	%r299, 30, -25, %p196;
	add.s32 	%r300, %r379, %r299;
	add.s32 	%r301, %r300, 2;
	mul.wide.u32 	%rd579, %r301, 8;
	add.s64 	%rd580, %rd510, %rd579;
	ld.global.u64 	%rd581, [%rd580];
	ld.global.u64 	%rd582, [%rd41+8];
	sub.s64 	%rd583, %rd582, %rd581;
	setp.lt.s64 	%p197, %rd583, 0;
	add.s64 	%rd584, %rd583, 1000000000;
	selp.b64 	%rd585, %rd584, %rd583, %p197;
	st.global.u64 	[%rd41+8], %rd585;
	setp.lt.u32 	%p198, %r379, 23;
	selp.b32 	%r302, 30, -25, %p198;
	add.s32 	%r303, %r379, 3;
	add.s32 	%r304, %r303, %r302;
	mul.wide.u32 	%rd586, %r304, 8;
	add.s64 	%rd587, %rd510, %rd586;
	ld.global.u64 	%rd588, [%rd587];
	ld.global.u64 	%rd589, [%rd41+16];
	sub.s64 	%rd590, %rd589, %rd588;
	setp.lt.s64 	%p199, %rd590, 0;
	add.s64 	%rd591, %rd590, 1000000000;
	selp.b64 	%rd592, %rd591, %rd590, %p199;
	st.global.u64 	[%rd41+16], %rd592;
	setp.ne.s32 	%p200, %r303, 56;
	@%p200 bra 	$L__BB5_79;
	mov.b32 	%r380, 1;
$L__BB5_61:
	setp.lt.u32 	%p203, %r380, 25;
	selp.b32 	%r308, 30, -25, %p203;
	add.s32 	%r309, %r380, %r308;
	add.s32 	%r310, %r309, 1;
	mul.wide.u32 	%rd601, %r310, 8;
	add.s64 	%rd603, %rd510, %rd601;
	ld.global.u64 	%rd604, [%rd603];
	mul.wide.u32 	%rd605, %r380, 8;
	add.s64 	%rd42, %rd510, %rd605;
	ld.global.u64 	%rd606, [%rd42];
	sub.s64 	%rd607, %rd606, %rd604;
	setp.lt.s64 	%p204, %rd607, 0;
	add.s64 	%rd608, %rd607, 1000000000;
	selp.b64 	%rd609, %rd608, %rd607, %p204;
	st.global.u64 	[%rd42], %rd609;
	setp.lt.u32 	%p205, %r380, 24;
	selp.b32 	%r311, 30, -25, %p205;
	add.s32 	%r312, %r380, %r311;
	add.s32 	%r313, %r312, 2;
	mul.wide.u32 	%rd610, %r313, 8;
	add.s64 	%rd611, %rd510, %rd610;
	ld.global.u64 	%rd612, [%rd611];
	ld.global.u64 	%rd613, [%rd42+8];
	sub.s64 	%rd614, %rd613, %rd612;
	setp.lt.s64 	%p206, %rd614, 0;
	add.s64 	%rd615, %rd614, 1000000000;
	selp.b64 	%rd616, %rd615, %rd614, %p206;
	st.global.u64 	[%rd42+8], %rd616;
	setp.lt.u32 	%p207, %r380, 23;
	selp.b32 	%r314, 30, -25, %p207;
	add.s32 	%r315, %r380, 3;
	add.s32 	%r316, %r315, %r314;
	mul.wide.u32 	%rd617, %r316, 8;
	add.s64 	%rd618, %rd510, %rd617;
	ld.global.u64 	%rd619, [%rd618];
	ld.global.u64 	%rd620, [%rd42+16];
	sub.s64 	%rd621, %rd620, %rd619;
	setp.lt.s64 	%p208, %rd621, 0;
	add.s64 	%rd622, %rd621, 1000000000;
	selp.b64 	%rd623, %rd622, %rd621, %p208;
	st.global.u64 	[%rd42+16], %rd623;
	setp.ne.s32 	%p209, %r315, 56;
	@%p209 bra 	$L__BB5_80;
	mov.b32 	%r381, 1;
$L__BB5_63:
	setp.lt.u32 	%p212, %r381, 25;
	selp.b32 	%r322, 30, -25, %p212;
	add.s32 	%r323, %r381, %r322;
	add.s32 	%r324, %r323, 1;
	mul.wide.u32 	%rd632, %r324, 8;
	add.s64 	%rd634, %rd510, %rd632;
	ld.global.u64 	%rd635, [%rd634];
	mul.wide.u32 	%rd636, %r381, 8;
	add.s64 	%rd43, %rd510, %rd636;
	ld.global.u64 	%rd637, [%rd43];
	sub.s64 	%rd638, %rd637, %rd635;
	setp.lt.s64 	%p213, %rd638, 0;
	add.s64 	%rd639, %rd638, 1000000000;
	selp.b64 	%rd640, %rd639, %rd638, %p213;
	st.global.u64 	[%rd43], %rd640;
	setp.lt.u32 	%p214, %r381, 24;
	selp.b32 	%r325, 30, -25, %p214;
	add.s32 	%r326, %r381, %r325;
	add.s32 	%r327, %r326, 2;
	mul.wide.u32 	%rd641, %r327, 8;
	add.s64 	%rd642, %rd510, %rd641;
	ld.global.u64 	%rd643, [%rd642];
	ld.global.u64 	%rd644, [%rd43+8];
	sub.s64 	%rd645, %rd644, %rd643;
	setp.lt.s64 	%p215, %rd645, 0;
	add.s64 	%rd646, %rd645, 1000000000;
	selp.b64 	%rd647, %rd646, %rd645, %p215;
	st.global.u64 	[%rd43+8], %rd647;
	setp.lt.u32 	%p216, %r381, 23;
	selp.b32 	%r328, 30, -25, %p216;
	add.s32 	%r329, %r381, 3;
	add.s32 	%r330, %r329, %r328;
	mul.wide.u32 	%rd648, %r330, 8;
	add.s64 	%rd649, %rd510, %rd648;
	ld.global.u64 	%rd650, [%rd649];
	ld.global.u64 	%rd651, [%rd43+16];
	sub.s64 	%rd652, %rd651, %rd650;
	setp.lt.s64 	%p217, %rd652, 0;
	add.s64 	%rd653, %rd652, 1000000000;
	selp.b64 	%rd654, %rd653, %rd652, %p217;
	st.global.u64 	[%rd43+16], %rd654;
	setp.eq.s32 	%p218, %r329, 56;
	mov.b32 	%r383, 0;
	mov.b32 	%r382, 31;
	@%p218 bra 	$L__BB5_65;
	setp.lt.u32 	%p219, %r381, 22;
	selp.b32 	%r331, 30, -25, %p219;
	add.s32 	%r381, %r381, 4;
	add.s32 	%r332, %r381, %r331;
	mul.wide.u32 	%rd655, %r332, 8;
	add.s64 	%rd657, %rd510, %rd655;
	ld.global.u64 	%rd658, [%rd657];
	ld.global.u64 	%rd659, [%rd43+24];
	sub.s64 	%rd660, %rd659, %rd658;
	setp.lt.s64 	%p220, %rd660, 0;
	add.s64 	%rd661, %rd660, 1000000000;
	selp.b64 	%rd662, %rd661, %rd660, %p220;
	st.global.u64 	[%rd43+24], %rd662;
	bra.uni 	$L__BB5_63;
$L__BB5_65:
	add.s32 	%r333, %r383, 1;
	setp.eq.s32 	%p222, %r333, 56;
	selp.b32 	%r334, 1, %r333, %p222;
	add.s32 	%r335, %r382, 1;
	setp.eq.s32 	%p223, %r335, 56;
	selp.b32 	%r336, 1, %r335, %p223;
	mul.wide.s32 	%rd663, %r334, 8;
	add.s64 	%rd665, %rd510, %rd663;
	ld.global.u64 	%rd666, [%rd665];
	mul.wide.s32 	%rd667, %r336, 8;
	add.s64 	%rd668, %rd510, %rd667;
	ld.global.u64 	%rd669, [%rd668];
	sub.s64 	%rd670, %rd666, %rd669;
	setp.lt.s64 	%p224, %rd670, 0;
	add.s64 	%rd671, %rd670, 1000000000;
	selp.b64 	%rd672, %rd671, %rd670, %p224;
	st.global.u64 	[%rd665], %rd672;
	cvt.rn.f64.s64 	%fd16, %rd672;
	mul.f64 	%fd17, %fd16, 0d3E112E0BE826D695;
	cvt.rn.f32.f64 	%f106, %fd17;
	fma.rn.f32 	%f14, %f106, 0f40000000, 0fBF800000;
	add.s32 	%r337, %r334, 1;
	setp.eq.s32 	%p225, %r337, 56;
	selp.b32 	%r383, 1, %r337, %p225;
	add.s32 	%r338, %r336, 1;
	setp.eq.s32 	%p226, %r338, 56;
	selp.b32 	%r382, 1, %r338, %p226;
	mul.wide.s32 	%rd673, %r383, 8;
	add.s64 	%rd674, %rd510, %rd673;
	ld.global.u64 	%rd675, [%rd674];
	mul.wide.s32 	%rd676, %r382, 8;
	add.s64 	%rd677, %rd510, %rd676;
	ld.global.u64 	%rd678, [%rd677];
	sub.s64 	%rd679, %rd675, %rd678;
	setp.lt.s64 	%p227, %rd679, 0;
	add.s64 	%rd680, %rd679, 1000000000;
	selp.b64 	%rd681, %rd680, %rd679, %p227;
	st.global.u64 	[%rd674], %rd681;
	cvt.rn.f64.s64 	%fd18, %rd681;
	mul.f64 	%fd19, %fd18, 0d3E112E0BE826D695;
	cvt.rn.f32.f64 	%f107, %fd19;
	fma.rn.f32 	%f15, %f107, 0f40000000, 0fBF800000;
	mul.f32 	%f108, %f15, %f15;
	fma.rn.f32 	%f16, %f14, %f14, %f108;
	setp.ge.f32 	%p228, %f16, 0f3F800000;
	cvt.f64.f32 	%fd20, %f16;
	setp.le.f64 	%p229, %fd20, 0d3EC92A737110E454;
	or.pred  	%p230, %p228, %p229;
	mov.pred 	%p246, -1;
	@%p230 bra 	$L__BB5_53;
	st.global.u32 	[_ZZ4ran3iE5inext], %r383;
	st.global.u32 	[_ZZ4ran3iE6inextp], %r382;
	setp.lt.f32 	%p231, %f16, 0f00800000;
	mul.f32 	%f109, %f16, 0f4B000000;
	selp.f32 	%f110, %f109, %f16, %p231;
	selp.f32 	%f111, 0fC1B80000, 0f00000000, %p231;
	mov.b32 	%r339, %f110;
	add.s32 	%r340, %r339, -1059760811;
	and.b32  	%r341, %r340, -8388608;
	sub.s32 	%r342, %r339, %r341;
	mov.b32 	%f112, %r342;
	cvt.rn.f32.s32 	%f113, %r341;
	fma.rn.f32 	%f114, %f113, 0f34000000, %f111;
	add.f32 	%f115, %f112, 0fBF800000;
	fma.rn.f32 	%f116, %f115, 0fBE055027, 0f3E1039F6;
	fma.rn.f32 	%f117, %f116, %f115, 0fBDF8CDCC;
	fma.rn.f32 	%f118, %f117, %f115, 0f3E0F2955;
	fma.rn.f32 	%f119, %f118, %f115, 0fBE2AD8B9;
	fma.rn.f32 	%f120, %f119, %f115, 0f3E4CED0B;
	fma.rn.f32 	%f121, %f120, %f115, 0fBE7FFF22;
	fma.rn.f32 	%f122, %f121, %f115, 0f3EAAAA78;
	fma.rn.f32 	%f123, %f122, %f115, 0fBF000000;
	mul.f32 	%f124, %f115, %f123;
	fma.rn.f32 	%f125, %f124, %f115, %f115;
	fma.rn.f32 	%f126, %f114, 0f3F317218, %f125;
	setp.gt.u32 	%p232, %r339, 2139095039;
	fma.rn.f32 	%f127, %f110, 0f7F800000, 0f7F800000;
	selp.f32 	%f128, %f127, %f126, %p232;
	setp.eq.f32 	%p233, %f110, 0f00000000;
	mul.f32 	%f129, %f128, 0fC0000000;
	selp.f32 	%f130, 0f7F800000, %f129, %p233;
	div.rn.f32 	%f131, %f130, %f16;
	sqrt.rn.f32 	%f132, %f131;
	mul.f32 	%f133, %f14, 0f3951B717;
	mul.f32 	%f134, %f133, %f132;
	mul.f32 	%f135, %f15, 0f3951B717;
	mul.f32 	%f136, %f135, %f132;
	mul.wide.s32 	%rd682, %r49, 16;
	add.s64 	%rd683, %rd3, %rd682;
	st.global.v4.f32 	[%rd683], {%f12, %f13, %f134, %f136};
$L__BB5_67:
	add.s32 	%r365, %r365, 1;
	setp.ne.s32 	%p234, %r365, %r85;
	@%p234 bra 	$L__BB5_21;
$L__BB5_68:
	ret;
$L__BB5_69:
	setp.lt.u32 	%p30, %r350, 22;
	selp.b32 	%r102, 30, -25, %p30;
	add.s32 	%r350, %r350, 4;
	add.s32 	%r103, %r350, %r102;
	mul.wide.u32 	%rd86, %r103, 8;
	add.s64 	%rd88, %rd188, %rd86;
	ld.global.u64 	%rd89, [%rd88];
	ld.global.u64 	%rd90, [%rd8+24];
	sub.s64 	%rd91, %rd90, %rd89;
	setp.lt.s64 	%p31, %rd91, 0;
	add.s64 	%rd92, %rd91, 1000000000;
	selp.b64 	%rd93, %rd92, %rd91, %p31;
	st.global.u64 	[%rd8+24], %rd93;
	bra.uni 	$L__BB5_11;
$L__BB5_70:
	setp.lt.u32 	%p39, %r351, 22;
	selp.b32 	%r114, 30, -25, %p39;
	add.s32 	%r351, %r351, 4;
	add.s32 	%r115, %r351, %r114;
	mul.wide.u32 	%rd117, %r115, 8;
	add.s64 	%rd119, %rd188, %rd117;
	ld.global.u64 	%rd120, [%rd119];
	ld.global.u64 	%rd121, [%rd9+24];
	sub.s64 	%rd122, %rd121, %rd120;
	setp.lt.s64 	%p40, %rd122, 0;
	add.s64 	%rd123, %rd122, 1000000000;
	selp.b64 	%rd124, %rd123, %rd122, %p40;
	st.global.u64 	[%rd9+24], %rd124;
	bra.uni 	$L__BB5_13;
$L__BB5_71:
	setp.lt.u32 	%p48, %r352, 22;
	selp.b32 	%r126, 30, -25, %p48;
	add.s32 	%r352, %r352, 4;
	add.s32 	%r127, %r352, %r126;
	mul.wide.u32 	%rd148, %r127, 8;
	add.s64 	%rd150, %rd188, %rd148;
	ld.global.u64 	%rd151, [%rd150];
	ld.global.u64 	%rd152, [%rd10+24];
	sub.s64 	%rd153, %rd152, %rd151;
	setp.lt.s64 	%p49, %rd153, 0;
	add.s64 	%rd154, %rd153, 1000000000;
	selp.b64 	%rd155, %rd154, %rd153, %p49;
	st.global.u64 	[%rd10+24], %rd155;
	bra.uni 	$L__BB5_15;
$L__BB5_72:
	setp.lt.u32 	%p83, %r359, 22;
	selp.b32 	%r165, 30, -25, %p83;
	add.s32 	%r359, %r359, 4;
	add.s32 	%r166, %r359, %r165;
	mul.wide.u32 	%rd240, %r166, 8;
	add.s64 	%rd242, %rd188, %rd240;
	ld.global.u64 	%rd243, [%rd242];
	ld.global.u64 	%rd244, [%rd16+24];
	sub.s64 	%rd245, %rd244, %rd243;
	setp.lt.s64 	%p84, %rd245, 0;
	add.s64 	%rd246, %rd245, 1000000000;
	selp.b64 	%rd247, %rd246, %rd245, %p84;
	st.global.u64 	[%rd16+24], %rd247;
	bra.uni 	$L__BB5_41;
$L__BB5_73:
	setp.lt.u32 	%p92, %r360, 22;
	selp.b32 	%r177, 30, -25, %p92;
	add.s32 	%r360, %r360, 4;
	add.s32 	%r178, %r360, %r177;
	mul.wide.u32 	%rd271, %r178, 8;
	add.s64 	%rd273, %rd188, %rd271;
	ld.global.u64 	%rd274, [%rd273];
	ld.global.u64 	%rd275, [%rd17+24];
	sub.s64 	%rd276, %rd275, %rd274;
	setp.lt.s64 	%p93, %rd276, 0;
	add.s64 	%rd277, %rd276, 1000000000;
	selp.b64 	%rd278, %rd277, %rd276, %p93;
	st.global.u64 	[%rd17+24], %rd278;
	bra.uni 	$L__BB5_43;
$L__BB5_74:
	setp.lt.u32 	%p101, %r361, 22;
	selp.b32 	%r189, 30, -25, %p101;
	add.s32 	%r361, %r361, 4;
	add.s32 	%r190, %r361, %r189;
	mul.wide.u32 	%rd302, %r190, 8;
	add.s64 	%rd304, %rd188, %rd302;
	ld.global.u64 	%rd305, [%rd304];
	ld.global.u64 	%rd306, [%rd18+24];
	sub.s64 	%rd307, %rd306, %rd305;
	setp.lt.s64 	%p102, %rd307, 0;
	add.s64 	%rd308, %rd307, 1000000000;
	selp.b64 	%rd309, %rd308, %rd307, %p102;
	st.global.u64 	[%rd18+24], %rd309;
	bra.uni 	$L__BB5_45;
$L__BB5_75:
	setp.lt.u32 	%p139, %r369, 22;
	selp.b32 	%r230, 30, -25, %p139;
	add.s32 	%r369, %r369, 4;
	add.s32 	%r231, %r369, %r230;
	mul.wide.u32 	%rd408, %r231, 8;
	add.s64 	%rd410, %rd510, %rd408;
	ld.global.u64 	%rd411, [%rd410];
	ld.global.u64 	%rd412, [%rd32+24];
	sub.s64 	%rd413, %rd412, %rd411;
	setp.lt.s64 	%p140, %rd413, 0;
	add.s64 	%rd414, %rd413, 1000000000;
	selp.b64 	%rd415, %rd414, %rd413, %p140;
	st.global.u64 	[%rd32+24], %rd415;
	bra.uni 	$L__BB5_27;
$L__BB5_76:
	setp.lt.u32 	%p148, %r370, 22;
	selp.b32 	%r242, 30, -25, %p148;
	add.s32 	%r370, %r370, 4;
	add.s32 	%r243, %r370, %r242;
	mul.wide.u32 	%rd439, %r243, 8;
	add.s64 	%rd441, %rd510, %rd439;
	ld.global.u64 	%rd442, [%rd441];
	ld.global.u64 	%rd443, [%rd33+24];
	sub.s64 	%rd444, %rd443, %rd442;
	setp.lt.s64 	%p149, %rd444, 0;
	add.s64 	%rd445, %rd444, 1000000000;
	selp.b64 	%rd446, %rd445, %rd444, %p149;
	st.global.u64 	[%rd33+24], %rd446;
	bra.uni 	$L__BB5_29;
$L__BB5_77:
	setp.lt.u32 	%p157, %r371, 22;
	selp.b32 	%r254, 30, -25, %p157;
	add.s32 	%r371, %r371, 4;
	add.s32 	%r255, %r371, %r254;
	mul.wide.u32 	%rd470, %r255, 8;
	add.s64 	%rd472, %rd510, %rd470;
	ld.global.u64 	%rd473, [%rd472];
	ld.global.u64 	%rd474, [%rd34+24];
	sub.s64 	%rd475, %rd474, %rd473;
	setp.lt.s64 	%p158, %rd475, 0;
	add.s64 	%rd476, %rd475, 1000000000;
	selp.b64 	%rd477, %rd476, %rd475, %p158;
	st.global.u64 	[%rd34+24], %rd477;
	bra.uni 	$L__BB5_31;
$L__BB5_78:
	setp.lt.u32 	%p192, %r378, 22;
	selp.b32 	%r293, 30, -25, %p192;
	add.s32 	%r378, %r378, 4;
	add.s32 	%r294, %r378, %r293;
	mul.wide.u32 	%rd562, %r294, 8;
	add.s64 	%rd564, %rd510, %rd562;
	ld.global.u64 	%rd565, [%rd564];
	ld.global.u64 	%rd566, [%rd40+24];
	sub.s64 	%rd567, %rd566, %rd565;
	setp.lt.s64 	%p193, %rd567, 0;
	add.s64 	%rd568, %rd567, 1000000000;
	selp.b64 	%rd569, %rd568, %rd567, %p193;
	st.global.u64 	[%rd40+24], %rd569;
	bra.uni 	$L__BB5_57;
$L__BB5_79:
	setp.lt.u32 	%p201, %r379, 22;
	selp.b32 	%r305, 30, -25, %p201;
	add.s32 	%r379, %r379, 4;
	add.s32 	%r306, %r379, %r305;
	mul.wide.u32 	%rd593, %r306, 8;
	add.s64 	%rd595, %rd510, %rd593;
	ld.global.u64 	%rd596, [%rd595];
	ld.global.u64 	%rd597, [%rd41+24];
	sub.s64 	%rd598, %rd597, %rd596;
	setp.lt.s64 	%p202, %rd598, 0;
	add.s64 	%rd599, %rd598, 1000000000;
	selp.b64 	%rd600, %rd599, %rd598, %p202;
	st.global.u64 	[%rd41+24], %rd600;
	bra.uni 	$L__BB5_59;
$L__BB5_80:
	setp.lt.u32 	%p210, %r380, 22;
	selp.b32 	%r317, 30, -25, %p210;
	add.s32 	%r380, %r380, 4;
	add.s32 	%r318, %r380, %r317;
	mul.wide.u32 	%rd624, %r318, 8;
	add.s64 	%rd626, %rd510, %rd624;
	ld.global.u64 	%rd627, [%rd626];
	ld.global.u64 	%rd628, [%rd42+24];
	sub.s64 	%rd629, %rd628, %rd627;
	setp.lt.s64 	%p211, %rd629, 0;
	add.s64 	%rd630, %rd629, 1000000000;
	selp.b64 	%rd631, %rd630, %rd629, %p211;
	st.global.u64 	[%rd42+24], %rd631;
	bra.uni 	$L__BB5_61;

}
	// .globl	_ZN3cub18CUB_300001_SM_10006detail9transform16transform_kernelINS2_10policy_hubILb1EN4cuda3std3__45tupleIJN6thrust24THRUST_300001_SM_1000_NS6detail15normal_iteratorINSA_10device_ptrI6float4EEEEEEEE10policy1000El20rand_vec4_bigaussianSG_JPSE_EEEvT0_iT1_T2_DpNS2_10kernel_argIT3_EE
.visible .entry _ZN3cub18CUB_300001_SM_10006detail9transform16transform_kernelINS2_10policy_hubILb1EN4cuda3std3__45tupleIJN6thrust24THRUST_300001_SM_1000_NS6detail15normal_iteratorINSA_10device_ptrI6float4EEEEEEEE10policy1000El20rand_vec4_bigaussianSG_JPSE_EEEvT0_iT1_T2_DpNS2_10kernel_argIT3_EE(
	.param .u64 _ZN3cub18CUB_300001_SM_10006detail9transform16transform_kernelINS2_10policy_hubILb1EN4cuda3std3__45tupleIJN6thrust24THRUST_300001_SM_1000_NS6detail15normal_iteratorINSA_10device_ptrI6float4EEEEEEEE10policy1000El20rand_vec4_bigaussianSG_JPSE_EEEvT0_iT1_T2_DpNS2_10kernel_argIT3_EE_param_0,
	.param .u32 _ZN3cub18CUB_300001_SM_10006detail9transform16transform_kernelINS2_10policy_hubILb1EN4cuda3std3__45tupleIJN6thrust24THRUST_300001_SM_1000_NS6detail15normal_iteratorINSA_10device_ptrI6float4EEEEEEEE10policy1000El20rand_vec4_bigaussianSG_JPSE_EEEvT0_iT1_T2_DpNS2_10kernel_argIT3_EE_param_1,
	.param .align 1 .b8 _ZN3cub18CUB_300001_SM_10006detail9transform16transform_kernelINS2_10policy_hubILb1EN4cuda3std3__45tupleIJN6thrust24THRUST_300001_SM_1000_NS6detail15normal_iteratorINSA_10device_ptrI6float4EEEEEEEE10policy1000El20rand_vec4_bigaussianSG_JPSE_EEEvT0_iT1_T2_DpNS2_10kernel_argIT3_EE_param_2[1],
	.param .align 8 .b8 _ZN3cub18CUB_300001_SM_10006detail9transform16transform_kernelINS2_10policy_hubILb1EN4cuda3std3__45tupleIJN6thrust24THRUST_300001_SM_1000_NS6detail15normal_iteratorINSA_10device_ptrI6float4EEEEEEEE10policy1000El20rand_vec4_bigaussianSG_JPSE_EEEvT0_iT1_T2_DpNS2_10kernel_argIT3_EE_param_3[8],
	.param .align 8 .b8 _ZN3cub18CUB_300001_SM_10006detail9transform16transform_kernelINS2_10policy_hubILb1EN4cuda3std3__45tupleIJN6thrust24THRUST_300001_SM_1000_NS6detail15normal_iteratorINSA_10device_ptrI6float4EEEEEEEE10policy1000El20rand_vec4_bigaussianSG_JPSE_EEEvT0_iT1_T2_DpNS2_10kernel_argIT3_EE_param_4[16]
)
.maxntid 128
{
	.reg .pred 	%p<248>;
	.reg .b16 	%rs<60>;
	.reg .b32 	%r<381>;
	.reg .b32 	%f<137>;
	.reg .b64 	%rd<702>;
	.reg .b64 	%fd<21>;

	ld.param.u64 	%rd45, [_ZN3cub18CUB_300001_SM_10006detail9transform16transform_kernelINS2_10policy_hubILb1EN4cuda3std3__45tupleIJN6thrust24THRUST_300001_SM_1000_NS6detail15normal_iteratorINSA_10device_ptrI6float4EEEEEEEE10policy1000El20rand_vec4_bigaussianSG_JPSE_EEEvT0_iT1_T2_DpNS2_10kernel_argIT3_EE_param_4];
	ld.param.u64 	%rd47, [_ZN3cub18CUB_300001_SM_10006detail9transform16transform_kernelINS2_10policy_hubILb1EN4cuda3std3__45tupleIJN6thrust24THRUST_300001_SM_1000_NS6detail15normal_iteratorINSA_10device_ptrI6float4EEEEEEEE10policy1000El20rand_vec4_bigaussianSG_JPSE_EEEvT0_iT1_T2_DpNS2_10kernel_argIT3_EE_param_0];
	ld.param.u64 	%rd48, [_ZN3cub18CUB_300001_SM_10006detail9transform16transform_kernelINS2_10policy_hubILb1EN4cuda3std3__45tupleIJN6thrust24THRUST_300001_SM_1000_NS6detail15normal_iteratorINSA_10device_ptrI6float4EEEEEEEE10policy1000El20rand_vec4_bigaussianSG_JPSE_EEEvT0_iT1_T2_DpNS2_10kernel_argIT3_EE_param_3];
	ld.param.u32 	%r83, [_ZN3cub18CUB_300001_SM_10006detail9transform16transform_kernelINS2_10policy_hubILb1EN4cuda3std3__45tupleIJN6thrust24THRUST_300001_SM_1000_NS6detail15normal_iteratorINSA_10device_ptrI6float4EEEEEEEE10policy1000El20rand_vec4_bigaussianSG_JPSE_EEEvT0_iT1_T2_DpNS2_10kernel_argIT3_EE_param_1];
	cvta.to.global.u64 	%rd1, %rd48;
	shl.b32 	%r1, %r83, 7;
	mov.u32 	%r84, %ctaid.x;
	cvt.u64.u32 	%rd49, %r84;
	cvt.s64.s32 	%rd50, %r1;
	mul.lo.s64 	%rd2, %rd50, %rd49;
	sub.s64 	%rd51, %rd47, %rd2;
	min.s64 	%rd52, %rd51, %rd50;
	cvt.u32.u64 	%r2, %rd52;
	shl.b32 	%r3, %r2, 4;
	mov.u32 	%r4, %tid.x;
	shl.b32 	%r340, %r4, 7;
	setp.ge.s32 	%p16, %r340, %r3;
	@%p16 bra 	$L__BB6_3;
	cvta.to.global.u64 	%rd53, %rd45;
	shl.b64 	%rd54, %rd2, 4;
	add.s64 	%rd3, %rd53, %rd54;
$L__BB6_2:
	.pragma "nounroll";
	cvt.u64.u32 	%rd56, %r340;
	add.s64 	%rd55, %rd3, %rd56;
	// begin inline asm
	prefetch.global.L2 [%rd55];
	// end inline asm
	add.s32 	%r340, %r340, 16384;
	setp.lt.s32 	%p17, %r340, %r3;
	@%p17 bra 	$L__BB6_2;
$L__BB6_3:
	shl.b64 	%rd57, %rd2, 4;
	add.s64 	%rd4, %rd1, %rd57;
	setp.eq.s32 	%p18, %r1, %r2;
	@%p18 bra 	$L__BB6_20;
	setp.lt.s32 	%p19, %r83, 1;
	@%p19 bra 	$L__BB6_68;
	mov.b32 	%r362, 0;
	mov.u64 	%rd194, _ZZ4ran3iE2ma;
$L__BB6_6:
	shl.b32 	%r86, %r362, 7;
	add.s32 	%r47, %r86, %r4;
	setp.ge.s32 	%p20, %r47, %r2;
	@%p20 bra 	$L__BB6_67;
	ld.global.u8 	%rs1, [_ZZ4ran3iE3iff];
	and.b16  	%rs2, %rs1, 1;
	setp.eq.b16 	%p246, %rs2, 1;
	ld.global.u32 	%r380, [_ZZ4ran3iE5inext];
	ld.global.u32 	%r379, [_ZZ4ran3iE6inextp];
	mov.pred 	%p245, %p246;
$L__BB6_8:
	@%p245 bra 	$L__BB6_51;
	mov.b16 	%rs3, 1;
	st.global.u8 	[_ZZ4ran3iE3iff], %rs3;
	mov.b64 	%rd698, 161790909;
	st.global.u64 	[_ZZ4ran3iE2ma+440], %rd698;
	mov.b32 	%r365, 1;
	mov.b64 	%rd699, 1;
$L__BB6_10:
	cvt.u16.u32 	%rs4, %r365;
	mul.lo.s16 	%rs5, %rs4, 21;
	mul.hi.u16 	%rs6, %rs5, 10725;
	sub.s16 	%rs7, %rs5, %rs6;
	shr.u16 	%rs8, %rs7, 1;
	add.s16 	%rs9, %rs8, %rs6;
	shr.u16 	%rs10, %rs9, 5;
	mul.lo.s16 	%rs11, %rs10, 55;
	sub.s16 	%rs12, %rs5, %rs11;
	cvt.u32.u16 	%r88, %rs12;
	mul.wide.u32 	%rd60, %r88, 8;
	add.s64 	%rd62, %rd194, %rd60;
	st.global.u64 	[%rd62], %rd699;
	sub.s64 	%rd63, %rd698, %rd699;
	setp.lt.s64 	%p21, %rd63, 0;
	add.s64 	%rd64, %rd63, 1000000000;
	selp.b64 	%rd698, %rd64, %rd63, %p21;
	add.s16 	%rs13, %rs5, 21;
	mul.hi.u16 	%rs14, %rs13, 10725;
	sub.s16 	%rs15, %rs13, %rs14;
	shr.u16 	%rs16, %rs15, 1;
	add.s16 	%rs17, %rs16, %rs14;
	shr.u16 	%rs18, %rs17, 5;
	mul.lo.s16 	%rs19, %rs18, 55;
	sub.s16 	%rs20, %rs13, %rs19;
	cvt.u32.u16 	%r89, %rs20;
	mul.wide.u32 	%rd65, %r89, 8;
	add.s64 	%rd66, %rd194, %rd65;
	st.global.u64 	[%rd66], %rd698;
	sub.s64 	%rd67, %rd699, %rd698;
	setp.lt.s64 	%p22, %rd67, 0;
	add.s64 	%rd68, %rd67, 1000000000;
	selp.b64 	%rd699, %rd68, %rd67, %p22;
	add.s32 	%r365, %r365, 2;
	setp.ne.s32 	%p23, %r365, 55;
	@%p23 bra 	$L__BB6_10;
	mov.b32 	%r366, 1;
$L__BB6_12:
	setp.lt.u32 	%p24, %r366, 25;
	selp.b32 	%r91, 30, -25, %p24;
	add.s32 	%r92, %r366, %r91;
	add.s32 	%r93, %r92, 1;
	mul.wide.u32 	%rd69, %r93, 8;
	add.s64 	%rd71, %rd194, %rd69;
	ld.global.u64 	%rd72, [%rd71];
	mul.wide.u32 	%rd73, %r366, 8;
	add.s64 	%rd33, %rd194, %rd73;
	ld.global.u64 	%rd74, [%rd33];
	sub.s64 	%rd75, %rd74, %rd72;
	setp.lt.s64 	%p25, %rd75, 0;
	add.s64 	%rd76, %rd75, 1000000000;
	selp.b64 	%rd77, %rd76, %rd75, %p25;
	st.global.u64 	[%rd33], %rd77;
	setp.lt.u32 	%p26, %r366, 24;
	selp.b32 	%r94, 30, -25, %p26;
	add.s32 	%r95, %r366, %r94;
	add.s32 	%r96, %r95, 2;
	mul.wide.u32 	%rd78, %r96, 8;
	add.s64 	%rd79, %rd194, %rd78;
	ld.global.u64 	%rd80, [%rd79];
	ld.global.u64 	%rd81, [%rd33+8];
	sub.s64 	%rd82, %rd81, %rd80;
	setp.lt.s64 	%p27, %rd82, 0;
	add.s64 	%rd83, %rd82, 1000000000;
	selp.b64 	%rd84, %rd83, %rd82, %p27;
	st.global.u64 	[%rd33+8], %rd84;
	setp.lt.u32 	%p28, %r366, 23;
	selp.b32 	%r97, 30, -25, %p28;
	add.s32 	%r98, %r366, 3;
	add.s32 	%r99, %r98, %r97;
	mul.wide.u32 	%rd85, %r99, 8;
	add.s64 	%rd86, %rd194, %rd85;
	ld.global.u64 	%rd87, [%rd86];
	ld.global.u64 	%rd88, [%rd33+16];
	sub.s64 	%rd89, %rd88, %rd87;
	setp.lt.s64 	%p29, %rd89, 0;
	add.s64 	%rd90, %rd89, 1000000000;
	selp.b64 	%rd91, %rd90, %rd89, %p29;
	st.global.u64 	[%rd33+16], %rd91;
	setp.ne.s32 	%p30, %r98, 56;
	@%p30 bra 	$L__BB6_75;
	mov.b32 	%r367, 1;
$L__BB6_14:
	setp.lt.u32 	%p33, %r367, 25;
	selp.b32 	%r103, 30, -25, %p33;
	add.s32 	%r104, %r367, %r103;
	add.s32 	%r105, %r104, 1;
	mul.wide.u32 	%rd100, %r105, 8;
	add.s64 	%rd102, %rd194, %rd100;
	ld.global.u64 	%rd103, [%rd102];
	mul.wide.u32 	%rd104, %r367, 8;
	add.s64 	%rd34, %rd194, %rd104;
	ld.global.u64 	%rd105, [%rd34];
	sub.s64 	%rd106, %rd105, %rd103;
	setp.lt.s64 	%p34, %rd106, 0;
	add.s64 	%rd107, %rd106, 1000000000;
	selp.b64 	%rd108, %rd107, %rd106, %p34;
	st.global.u64 	[%rd34], %rd108;
	setp.lt.u32 	%p35, %r367, 24;
	selp.b32 	%r106, 30, -25, %p35;
	add.s32 	%r107, %r367, %r106;
	add.s32 	%r108, %r107, 2;
	mul.wide.u32 	%rd109, %r108, 8;
	add.s64 	%rd110, %rd194, %rd109;
	ld.global.u64 	%rd111, [%rd110];
	ld.global.u64 	%rd112, [%rd34+8];
	sub.s64 	%rd113, %rd112, %rd111;
	setp.lt.s64 	%p36, %rd113, 0;
	add.s64 	%rd114, %rd113, 1000000000;
	selp.b64 	%rd115, %rd114, %rd113, %p36;
	st.global.u64 	[%rd34+8], %rd115;
	setp.lt.u32 	%p37, %r367, 23;
	selp.b32 	%r109, 30, -25, %p37;
	add.s32 	%r110, %r367, 3;
	add.s32 	%r111, %r110, %r109;
	mul.wide.u32 	%rd116, %r111, 8;
	add.s64 	%rd117, %rd194, %rd116;
	ld.global.u64 	%rd118, [%rd117];
	ld.global.u64 	%rd119, [%rd34+16];
	sub.s64 	%rd120, %rd119, %rd118;
	setp.lt.s64 	%p38, %rd120, 0;
	add.s64 	%rd121, %rd120, 1000000000;
	selp.b64 	%rd122, %rd121, %rd120, %p38;
	st.global.u64 	[%rd34+16], %rd122;
	setp.ne.s32 	%p39, %r110, 56;
	@%p39 bra 	$L__BB6_76;
	mov.b32 	%r368, 1;
$L__BB6_16:
	setp.lt.u32 	%p42, %r368, 25;
	selp.b32 	%r115, 30, -25, %p42;
	add.s32 	%r116, %r368, %r115;
	add.s32 	%r117, %r116, 1;
	mul.wide.u32 	%rd131, %r117, 8;
	add.s64 	%rd133, %rd194, %rd131;
	ld.global.u64 	%rd134, [%rd133];
	mul.wide.u32 	%rd135, %r368, 8;
	add.s64 	%rd35, %rd194, %rd135;
	ld.global.u64 	%rd136, [%rd35];
	sub.s64 	%rd137, %rd136, %rd134;
	setp.lt.s64 	%p43, %rd137, 0;
	add.s64 	%rd138, %rd137, 1000000000;
	selp.b64 	%rd139, %rd138, %rd137, %p43;
	st.global.u64 	[%rd35], %rd139;
	setp.lt.u32 	%p44, %r368, 24;
	selp.b32 	%r118, 30, -25, %p44;
	add.s32 	%r119, %r368, %r118;
	add.s32 	%r120, %r119, 2;
	mul.wide.u32 	%rd140, %r120, 8;
	add.s64 	%rd141, %rd194, %rd140;
	ld.global.u64 	%rd142, [%rd141];
	ld.global.u64 	%rd143, [%rd35+8];
	sub.s64 	%rd144, %rd143, %rd142;
	setp.lt.s64 	%p45, %rd144, 0;
	add.s64 	%rd145, %rd144, 1000000000;
	selp.b64 	%rd146, %rd145, %rd144, %p45;
	st.global.u64 	[%rd35+8], %rd146;
	setp.lt.u32 	%p46, %r368, 23;
	selp.b32 	%r121, 30, -25, %p46;
	add.s32 	%r122, %r368, 3;
	add.s32 	%r123, %r122, %r121;
	mul.wide.u32 	%rd147, %r123, 8;
	add.s64 	%rd148, %rd194, %rd147;
	ld.global.u64 	%rd149, [%rd148];
	ld.global.u64 	%rd150, [%rd35+16];
	sub.s64 	%rd151, %rd150, %rd149;
	setp.lt.s64 	%p47, %rd151, 0;
	add.s64 	%rd152, %rd151, 1000000000;
	selp.b64 	%rd153, %rd152, %rd151, %p47;
	st.global.u64 	[%rd35+16], %rd153;
	setp.ne.s32 	%p48, %r122, 56;
	@%p48 bra 	$L__BB6_77;
	mov.b32 	%r369, 1;
$L__BB6_18:
	setp.lt.u32 	%p52, %r369, 25;
	selp.b32 	%r129, 30, -25, %p52;
	add.s32 	%r130, %r369, %r129;
	add.s32 	%r131, %r130, 1;
	mul.wide.u32 	%rd162, %r131, 8;
	add.s64 	%rd164, %rd194, %rd162;
	ld.global.u64 	%rd165, [%rd164];
	mul.wide.u32 	%rd166, %r369, 8;
	add.s64 	%rd36, %rd194, %rd166;
	ld.global.u64 	%rd167, [%rd36];
	sub.s64 	%rd168, %rd167, %rd165;
	setp.lt.s64 	%p53, %rd168, 0;
	add.s64 	%rd169, %rd168, 1000000000;
	selp.b64 	%rd170, %rd169, %rd168, %p53;
	st.global.u64 	[%rd36], %rd170;
	setp.lt.u32 	%p54, %r369, 24;
	selp.b32 	%r132, 30, -25, %p54;
	add.s32 	%r133, %r369, %r132;
	add.s32 	%r134, %r133, 2;
	mul.wide.u32 	%rd171, %r134, 8;
	add.s64 	%rd172, %rd194, %rd171;
	ld.global.u64 	%rd173, [%rd172];
	ld.global.u64 	%rd174, [%rd36+8];
	sub.s64 	%rd175, %rd174, %rd173;
	setp.lt.s64 	%p55, %rd175, 0;
	add.s64 	%rd176, %rd175, 1000000000;
	selp.b64 	%rd177, %rd176, %rd175, %p55;
	st.global.u64 	[%rd36+8], %rd177;
	setp.lt.u32 	%p56, %r369, 23;
	selp.b32 	%r135, 30, -25, %p56;
	add.s32 	%r136, %r369, 3;
	add.s32 	%r137, %r136, %r135;
	mul.wide.u32 	%rd178, %r137, 8;
	add.s64 	%rd179, %rd194, %rd178;
	ld.global.u64 	%rd180, [%rd179];
	ld.global.u64 	%rd181, [%rd36+16];
	sub.s64 	%rd182, %rd181, %rd180;
	setp.lt.s64 	%p57, %rd182, 0;
	add.s64 	%rd183, %rd182, 1000000000;
	selp.b64 	%rd184, %rd183, %rd182, %p57;
	st.global.u64 	[%rd36+16], %rd184;
	setp.eq.s32 	%p58, %r136, 56;
	mov.b32 	%r380, 0;
	mov.b32 	%r379, 31;
	mov.pred 	%p246, -1;
	@%p58 bra 	$L__BB6_51;
	setp.lt.u32 	%p59, %r369, 22;
	selp.b32 	%r138, 30, -25, %p59;
	add.s32 	%r369, %r369, 4;
	add.s32 	%r139, %r369, %r138;
	mul.wide.u32 	%rd185, %r139, 8;
	add.s64 	%rd187, %rd194, %rd185;
	ld.global.u64 	%rd188, [%rd187];
	ld.global.u64 	%rd189, [%rd36+24];
	sub.s64 	%rd190, %rd189, %rd188;
	setp.lt.s64 	%p60, %rd190, 0;
	add.s64 	%rd191, %rd190, 1000000000;
	selp.b64 	%rd192, %rd191, %rd190, %p60;
	st.global.u64 	[%rd36+24], %rd192;
	bra.uni 	$L__BB6_18;
$L__BB6_20:
	setp.lt.s32 	%p127, %r83, 1;
	@%p127 bra 	$L__BB6_68;
	ld.global.u8 	%rs39, [_ZZ4ran3iE3iff];
	and.b16  	%rs40, %rs39, 1;
	setp.eq.b16 	%p239, %rs40, 1;
	ld.global.u32 	%r352, [_ZZ4ran3iE5inext];
	mov.b32 	%r343, 0;
	ld.global.u32 	%r351, [_ZZ4ran3iE6inextp];
	mov.u64 	%rd516, _ZZ4ran3iE2ma;
$L__BB6_22:
	mov.pred 	%p238, %p239;
$L__BB6_23:
	@%p238 bra 	$L__BB6_35;
	mov.b16 	%rs41, 1;
	st.global.u8 	[_ZZ4ran3iE3iff], %rs41;
	mov.b64 	%rd694, 161790909;
	st.global.u64 	[_ZZ4ran3iE2ma+440], %rd694;
	add.s64 	%rd693, %rd516, 336;
	add.s64 	%rd691, %rd516, 168;
	mov.b64 	%rd695, 1;
	mov.b32 	%r346, 0;
	mov.b64 	%rd692, 42;
	mov.b64 	%rd690, 21;
$L__BB6_25:
	mul.hi.u64 	%rd375, %rd692, 3018558121152472083;
	sub.s64 	%rd376, %rd692, %rd375;
	shr.u64 	%rd377, %rd376, 1;
	add.s64 	%rd378, %rd377, %rd375;
	shr.u64 	%rd379, %rd378, 5;
	mad.lo.s64 	%rd380, %rd379, -440, %rd693;
	mul.hi.u64 	%rd381, %rd690, 3018558121152472083;
	sub.s64 	%rd382, %rd690, %rd381;
	shr.u64 	%rd383, %rd382, 1;
	add.s64 	%rd384, %rd383, %rd381;
	shr.u64 	%rd385, %rd384, 5;
	mad.lo.s64 	%rd386, %rd385, -440, %rd691;
	st.global.u64 	[%rd386], %rd695;
	sub.s64 	%rd387, %rd694, %rd695;
	setp.lt.s64 	%p128, %rd387, 0;
	add.s64 	%rd388, %rd387, 1000000000;
	selp.b64 	%rd694, %rd388, %rd387, %p128;
	st.global.u64 	[%rd380], %rd694;
	sub.s64 	%rd389, %rd695, %rd694;
	setp.lt.s64 	%p129, %rd389, 0;
	add.s64 	%rd390, %rd389, 1000000000;
	selp.b64 	%rd695, %rd390, %rd389, %p129;
	add.s32 	%r346, %r346, 2;
	add.s64 	%rd693, %rd693, 336;
	add.s64 	%rd692, %rd692, 42;
	add.s64 	%rd691, %rd691, 336;
	add.s64 	%rd690, %rd690, 42;
	setp.ne.s32 	%p130, %r346, 54;
	@%p130 bra 	$L__BB6_25;
	mov.b32 	%r347, 1;
$L__BB6_27:
	setp.lt.u32 	%p131, %r347, 25;
	selp.b32 	%r216, 30, -25, %p131;
	add.s32 	%r217, %r347, %r216;
	add.s32 	%r218, %r217, 1;
	mul.wide.u32 	%rd391, %r218, 8;
	add.s64 	%rd393, %rd516, %rd391;
	ld.global.u64 	%rd394, [%rd393];
	mul.wide.u32 	%rd395, %r347, 8;
	add.s64 	%rd17, %rd516, %rd395;
	ld.global.u64 	%rd396, [%rd17];
	sub.s64 	%rd397, %rd396, %rd394;
	setp.lt.s64 	%p132, %rd397, 0;
	add.s64 	%rd398, %rd397, 1000000000;
	selp.b64 	%rd399, %rd398, %rd397, %p132;
	st.global.u64 	[%rd17], %rd399;
	setp.lt.u32 	%p133, %r347, 24;
	selp.b32 	%r219, 30, -25, %p133;
	add.s32 	%r220, %r347, %r219;
	add.s32 	%r221, %r220, 2;
	mul.wide.u32 	%rd400, %r221, 8;
	add.s64 	%rd401, %rd516, %rd400;
	ld.global.u64 	%rd402, [%rd401];
	ld.global.u64 	%rd403, [%rd17+8];
	sub.s64 	%rd404, %rd403, %rd402;
	setp.lt.s64 	%p134, %rd404, 0;
	add.s64 	%rd405, %rd404, 1000000000;
	selp.b64 	%rd406, %rd405, %rd404, %p134;
	st.global.u64 	[%rd17+8], %rd406;
	setp.lt.u32 	%p135, %r347, 23;
	selp.b32 	%r222, 30, -25, %p135;
	add.s32 	%r223, %r347, 3;
	add.s32 	%r224, %r223, %r222;
	mul.wide.u32 	%rd407, %r224, 8;
	add.s64 	%rd408, %rd516, %rd407;
	ld.global.u64 	%rd409, [%rd408];
	ld.global.u64 	%rd410, [%rd17+16];
	sub.s64 	%rd411, %rd410, %rd409;
	setp.lt.s64 	%p136, %rd411, 0;
	add.s64 	%rd412, %rd411, 1000000000;
	selp.b64 	%rd413, %rd412, %rd411, %p136;
	st.global.u64 	[%rd17+16], %rd413;
	setp.ne.s32 	%p137, %r223, 56;
	@%p137 bra 	$L__BB6_69;
	mov.b32 	%r348, 1;
$L__BB6_29:
	setp.lt.u32 	%p140, %r348, 25;
	selp.b32 	%r228, 30, -25, %p140;
	add.s32 	%r229, %r348, %r228;
	add.s32 	%r230, %r229, 1;
	mul.wide.u32 	%rd422, %r230, 8;
	add.s64 	%rd424, %rd516, %rd422;
	ld.global.u64 	%rd425, [%rd424];
	mul.wide.u32 	%rd426, %r348, 8;
	add.s64 	%rd18, %rd516, %rd426;
	ld.global.u64 	%rd427, [%rd18];
	sub.s64 	%rd428, %rd427, %rd425;
	setp.lt.s64 	%p141, %rd428, 0;
	add.s64 	%rd429, %rd428, 1000000000;
	selp.b64 	%rd430, %rd429, %rd428, %p141;
	st.global.u64 	[%rd18], %rd430;
	setp.lt.u32 	%p142, %r348, 24;
	selp.b32 	%r231, 30, -25, %p142;
	add.s32 	%r232, %r348, %r231;
	add.s32 	%r233, %r232, 2;
	mul.wide.u32 	%rd431, %r233, 8;
	add.s64 	%rd432, %rd516, %rd431;
	ld.global.u64 	%rd433, [%rd432];
	ld.global.u64 	%rd434, [%rd18+8];
	sub.s64 	%rd435, %rd434, %rd433;
	setp.lt.s64 	%p143, %rd435, 0;
	add.s64 	%rd436, %rd435, 1000000000;
	selp.b64 	%rd437, %rd436, %rd435, %p143;
	st.global.u64 	[%rd18+8], %rd437;
	setp.lt.u32 	%p144, %r348, 23;
	selp.b32 	%r234, 30, -25, %p144;
	add.s32 	%r235, %r348, 3;
	add.s32 	%r236, %r235, %r234;
	mul.wide.u32 	%rd438, %r236, 8;
	add.s64 	%rd439, %rd516, %rd438;
	ld.global.u64 	%rd440, [%rd439];
	ld.global.u64 	%rd441, [%rd18+16];
	sub.s64 	%rd442, %rd441, %rd440;
	setp.lt.s64 	%p145, %rd442, 0;
	add.s64 	%rd443, %rd442, 1000000000;
	selp.b64 	%rd444, %rd443, %rd442, %p145;
	st.global.u64 	[%rd18+16], %rd444;
	setp.ne.s32 	%p146, %r235, 56;
	@%p146 bra 	$L__BB6_70;
	mov.b32 	%r349, 1;
$L__BB6_31:
	setp.lt.u32 	%p149, %r349, 25;
	selp.b32 	%r240, 30, -25, %p149;
	add.s32 	%r241, %r349, %r240;
	add.s32 	%r242, %r241, 1;
	mul.wide.u32 	%rd453, %r242, 8;
	add.s64 	%rd455, %rd516, %rd453;
	ld.global.u64 	%rd456, [%rd455];
	mul.wide.u32 	%rd457, %r349, 8;
	add.s64 	%rd19, %rd516, %rd457;
	ld.global.u64 	%rd458, [%rd19];
	sub.s64 	%rd459, %rd458, %rd456;
	setp.lt.s64 	%p150, %rd459, 0;
	add.s64 	%rd460, %rd459, 1000000000;
	selp.b64 	%rd461, %rd460, %rd459, %p150;
	st.global.u64 	[%rd19], %rd461;
	setp.lt.u32 	%p151, %r349, 24;
	selp.b32 	%r243, 30, -25, %p151;
	add.s32 	%r244, %r349, %r243;
	add.s32 	%r245, %r244, 2;
	mul.wide.u32 	%rd462, %r245, 8;
	add.s64 	%rd463, %rd516, %rd462;
	ld.global.u64 	%rd464, [%rd463];
	ld.global.u64 	%rd465, [%rd19+8];
	sub.s64 	%rd466, %rd465, %rd464;
	setp.lt.s64 	%p152, %rd466, 0;
	add.s64 	%rd467, %rd466, 1000000000;
	selp.b64 	%rd468, %rd467, %rd466, %p152;
	st.global.u64 	[%rd19+8], %rd468;
	setp.lt.u32 	%p153, %r349, 23;
	selp.b32 	%r246, 30, -25, %p153;
	add.s32 	%r247, %r349, 3;
	add.s32 	%r248, %r247, %r246;
	mul.wide.u32 	%rd469, %r248, 8;
	add.s64 	%rd470, %rd516, %rd469;
	ld.global.u64 	%rd471, [%rd470];
	ld.global.u64 	%rd472, [%rd19+16];
	sub.s64 	%rd473, %rd472, %rd471;
	setp.lt.s64 	%p154, %rd473, 0;
	add.s64 	%rd474, %rd473, 1000000000;
	selp.b64 	%rd475, %rd474, %rd473, %p154;
	st.global.u64 	[%rd19+16], %rd475;
	setp.ne.s32 	%p155, %r247, 56;
	@%p155 bra 	$L__BB6_71;
	mov.b32 	%r350, 1;
$L__BB6_33:
	setp.lt.u32 	%p159, %r350, 25;
	selp.b32 	%r254, 30, -25, %p159;
	add.s32 	%r255, %r350, %r254;
	add.s32 	%r256, %r255, 1;
	mul.wide.u32 	%rd484, %r256, 8;
	add.s64 	%rd486, %rd516, %rd484;
	ld.global.u64 	%rd487, [%rd486];
	mul.wide.u32 	%rd488, %r350, 8;
	add.s64 	%rd20, %rd516, %rd488;
	ld.global.u64 	%rd489, [%rd20];
	sub.s64 	%rd490, %rd489, %rd487;
	setp.lt.s64 	%p160, %rd490, 0;
	add.s64 	%rd491, %rd490, 1000000000;
	selp.b64 	%rd492, %rd491, %rd490, %p160;
	st.global.u64 	[%rd20], %rd492;
	setp.lt.u32 	%p161, %r350, 24;
	selp.b32 	%r257, 30, -25, %p161;
	add.s32 	%r258, %r350, %r257;
	add.s32 	%r259, %r258, 2;
	mul.wide.u32 	%rd493, %r259, 8;
	add.s64 	%rd494, %rd516, %rd493;
	ld.global.u64 	%rd495, [%rd494];
	ld.global.u64 	%rd496, [%rd20+8];
	sub.s64 	%rd497, %rd496, %rd495;
	setp.lt.s64 	%p162, %rd497, 0;
	add.s64 	%rd498, %rd497, 1000000000;
	selp.b64 	%rd499, %rd498, %rd497, %p162;
	st.global.u64 	[%rd20+8], %rd499;
	setp.lt.u32 	%p163, %r350, 23;
	selp.b32 	%r260, 30, -25, %p163;
	add.s32 	%r261, %r350, 3;
	add.s32 	%r262, %r261, %r260;
	mul.wide.u32 	%rd500, %r262, 8;
	add.s64 	%rd501, %rd516, %rd500;
	ld.global.u64 	%rd502, [%rd501];
	ld.global.u64 	%rd503, [%rd20+16];
	sub.s64 	%rd504, %rd503, %rd502;
	setp.lt.s64 	%p164, %rd504, 0;
	add.s64 	%rd505, %rd504, 1000000000;
	selp.b64 	%rd506, %rd505, %rd504, %p164;
	st.global.u64 	[%rd20+16], %rd506;
	setp.eq.s32 	%p165, %r261, 56;
	mov.b32 	%r352, 0;
	mov.b32 	%r351, 31;
	mov.pred 	%p239, -1;
	@%p165 bra 	$L__BB6_35;
	setp.lt.u32 	%p166, %r350, 22;
	selp.b32 	%r263, 30, -25, %p166;
	add.s32 	%r350, %r350, 4;
	add.s32 	%r264, %r350, %r263;
	mul.wide.u32 	%rd507, %r264, 8;
	add.s64 	%rd509, %rd516, %rd507;
	ld.global.u64 	%rd510, [%rd509];
	ld.global.u64 	%rd511, [%rd20+24];
	sub.s64 	%rd512, %rd511, %rd510;
	setp.lt.s64 	%p167, %rd512, 0;
	add.s64 	%rd513, %rd512, 1000000000;
	selp.b64 	%rd514, %rd513, %rd512, %p167;
	st.global.u64 	[%rd20+24], %rd514;
	bra.uni 	$L__BB6_33;
$L__BB6_35:
	add.s32 	%r265, %r352, 1;
	setp.eq.s32 	%p169, %r265, 56;
	selp.b32 	%r266, 1, %r265, %p169;
	add.s32 	%r267, %r351, 1;
	setp.eq.s32 	%p170, %r267, 56;
	selp.b32 	%r268, 1, %r267, %p170;
	mul.wide.s32 	%rd515, %r266, 8;
	add.s64 	%rd517, %rd516, %rd515;
	ld.global.u64 	%rd518, [%rd517];
	mul.wide.s32 	%rd519, %r268, 8;
	add.s64 	%rd520, %rd516, %rd519;
	ld.global.u64 	%rd521, [%rd520];
	sub.s64 	%rd522, %rd518, %rd521;
	setp.lt.s64 	%p171, %rd522, 0;
	add.s64 	%rd523, %rd522, 1000000000;
	selp.b64 	%rd524, %rd523, %rd522, %p171;
	st.global.u64 	[%rd517], %rd524;
	cvt.rn.f64.s64 	%fd11, %rd524;
	mul.f64 	%fd12, %fd11, 0d3E112E0BE826D695;
	cvt.rn.f32.f64 	%f77, %fd12;
	fma.rn.f32 	%f1, %f77, 0f40000000, 0fBF800000;
	add.s32 	%r269, %r266, 1;
	setp.eq.s32 	%p172, %r269, 56;
	selp.b32 	%r352, 1, %r269, %p172;
	add.s32 	%r270, %r268, 1;
	setp.eq.s32 	%p173, %r270, 56;
	selp.b32 	%r351, 1, %r270, %p173;
	mul.wide.s32 	%rd525, %r352, 8;
	add.s64 	%rd526, %rd516, %rd525;
	ld.global.u64 	%rd527, [%rd526];
	mul.wide.s32 	%rd528, %r351, 8;
	add.s64 	%rd529, %rd516, %rd528;
	ld.global.u64 	%rd530, [%rd529];
	sub.s64 	%rd531, %rd527, %rd530;
	setp.lt.s64 	%p174, %rd531, 0;
	add.s64 	%rd532, %rd531, 1000000000;
	selp.b64 	%rd533, %rd532, %rd531, %p174;
	st.global.u64 	[%rd526], %rd533;
	cvt.rn.f64.s64 	%fd13, %rd533;
	mul.f64 	%fd14, %fd13, 0d3E112E0BE826D695;
	cvt.rn.f32.f64 	%f78, %fd14;
	fma.rn.f32 	%f2, %f78, 0f40000000, 0fBF800000;
	mul.f32 	%f79, %f2, %f2;
	fma.rn.f32 	%f3, %f1, %f1, %f79;
	setp.ge.f32 	%p175, %f3, 0f3F800000;
	cvt.f64.f32 	%fd15, %f3;
	setp.le.f64 	%p176, %fd15, 0d3EC92A737110E454;
	or.pred  	%p177, %p175, %p176;
	mov.pred 	%p238, -1;
	@%p177 bra 	$L__BB6_23;
	setp.lt.f32 	%p178, %f3, 0f00800000;
	mul.f32 	%f80, %f3, 0f4B000000;
	selp.f32 	%f81, %f80, %f3, %p178;
	selp.f32 	%f82, 0fC1B80000, 0f00000000, %p178;
	mov.b32 	%r271, %f81;
	add.s32 	%r272, %r271, -1059760811;
	and.b32  	%r273, %r272, -8388608;
	sub.s32 	%r274, %r271, %r273;
	mov.b32 	%f83, %r274;
	cvt.rn.f32.s32 	%f84, %r273;
	fma.rn.f32 	%f85, %f84, 0f34000000, %f82;
	add.f32 	%f86, %f83, 0fBF800000;
	fma.rn.f32 	%f87, %f86, 0fBE055027, 0f3E1039F6;
	fma.rn.f32 	%f88, %f87, %f86, 0fBDF8CDCC;
	fma.rn.f32 	%f89, %f88, %f86, 0f3E0F2955;
	fma.rn.f32 	%f90, %f89, %f86, 0fBE2AD8B9;
	fma.rn.f32 	%f91, %f90, %f86, 0f3E4CED0B;
	fma.rn.f32 	%f92, %f91, %f86, 0fBE7FFF22;
	fma.rn.f32 	%f93, %f92, %f86, 0f3EAAAA78;
	fma.rn.f32 	%f94, %f93, %f86, 0fBF000000;
	mul.f32 	%f95, %f86, %f94;
	fma.rn.f32 	%f96, %f95, %f86, %f86;
	fma.rn.f32 	%f97, %f85, 0f3F317218, %f96;
	setp.gt.u32 	%p179, %r271, 2139095039;
	fma.rn.f32 	%f98, %f81, 0f7F800000, 0f7F800000;
	selp.f32 	%f99, %f98, %f97, %p179;
	setp.eq.f32 	%p180, %f81, 0f00000000;
	mul.f32 	%f100, %f99, 0fC0000000;
	selp.f32 	%f101, 0f7F800000, %f100, %p180;
	div.rn.f32 	%f102, %f101, %f3;
	sqrt.rn.f32 	%f103, %f102;
	mul.f32 	%f104, %f1, 0f38D1B717;
	mul.f32 	%f4, %f104, %f103;
	mul.f32 	%f105, %f2, 0f38D1B717;
	mul.f32 	%f5, %f105, %f103;
	mov.pred 	%p242, %p239;
$L__BB6_37:
	@%p242 bra 	$L__BB6_49;
	mov.b16 	%rs42, 1;
	st.global.u8 	[_ZZ4ran3iE3iff], %rs42;
	mov.b64 	%rd696, 161790909;
	st.global.u64 	[_ZZ4ran3iE2ma+440], %rd696;
	mov.b32 	%r355, 1;
	mov.b64 	%rd697, 1;
$L__BB6_39:
	cvt.u16.u32 	%rs43, %r355;
	mul.lo.s16 	%rs44, %rs43, 21;
	mul.hi.u16 	%rs45, %rs44, 10725;
	sub.s16 	%rs46, %rs44, %rs45;
	shr.u16 	%rs47, %rs46, 1;
	add.s16 	%rs48, %rs47, %rs45;
	shr.u16 	%rs49, %rs48, 5;
	mul.lo.s16 	%rs50, %rs49, 55;
	sub.s16 	%rs51, %rs44, %rs50;
	cvt.u32.u16 	%r276, %rs51;
	mul.wide.u32 	%rd536, %r276, 8;
	add.s64 	%rd538, %rd516, %rd536;
	st.global.u64 	[%rd538], %rd697;
	sub.s64 	%rd539, %rd696, %rd697;
	setp.lt.s64 	%p181, %rd539, 0;
	add.s64 	%rd540, %rd539, 1000000000;
	selp.b64 	%rd696, %rd540, %rd539, %p181;
	add.s16 	%rs52, %rs44, 21;
	mul.hi.u16 	%rs53, %rs52, 10725;
	sub.s16 	%rs54, %rs52, %rs53;
	shr.u16 	%rs55, %rs54, 1;
	add.s16 	%rs56, %rs55, %rs53;
	shr.u16 	%rs57, %rs56, 5;
	mul.lo.s16 	%rs58, %rs57, 55;
	sub.s16 	%rs59, %rs52, %rs58;
	cvt.u32.u16 	%r277, %rs59;
	mul.wide.u32 	%rd541, %r277, 8;
	add.s64 	%rd542, %rd516, %rd541;
	st.global.u64 	[%rd542], %rd696;
	sub.s64 	%rd543, %rd697, %rd696;
	setp.lt.s64 	%p182, %rd543, 0;
	add.s64 	%rd544, %rd543, 1000000000;
	selp.b64 	%rd697, %rd544, %rd543, %p182;
	add.s32 	%r355, %r355, 2;
	setp.ne.s32 	%p183, %r355, 55;
	@%p183 bra 	$L__BB6_39;
	mov.b32 	%r356, 1;
$L__BB6_41:
	setp.lt.u32 	%p184, %r356, 25;
	selp.b32 	%r279, 30, -25, %p184;
	add.s32 	%r280, %r356, %r279;
	add.s32 	%r281, %r280, 1;
	mul.wide.u32 	%rd545, %r281, 8;
	add.s64 	%rd547, %rd516, %rd545;
	ld.global.u64 	%rd548, [%rd547];
	mul.wide.u32 	%rd549, %r356, 8;
	add.s64 	%rd25, %rd516, %rd549;
	ld.global.u64 	%rd550, [%rd25];
	sub.s64 	%rd551, %rd550, %rd548;
	setp.lt.s64 	%p185, %rd551, 0;
	add.s64 	%rd552, %rd551, 1000000000;
	selp.b64 	%rd553, %rd552, %rd551, %p185;
	st.global.u64 	[%rd25], %rd553;
	setp.lt.u32 	%p186, %r356, 24;
	selp.b32 	%r282, 30, -25, %p186;
	add.s32 	%r283, %r356, %r282;
	add.s32 	%r284, %r283, 2;
	mul.wide.u32 	%rd554, %r284, 8;
	add.s64 	%rd555, %rd516, %rd554;
	ld.global.u64 	%rd556, [%rd555];
	ld.global.u64 	%rd557, [%rd25+8];
	sub.s64 	%rd558, %rd557, %rd556;
	setp.lt.s64 	%p187, %rd558, 0;
	add.s64 	%rd559, %rd558, 1000000000;
	selp.b64 	%rd560, %rd559, %rd558, %p187;
	st.global.u64 	[%rd25+8], %rd560;
	setp.lt.u32 	%p188, %r356, 23;
	selp.b32 	%r285, 30, -25, %p188;
	add.s32 	%r286, %r356, 3;
	add.s32 	%r287, %r286, %r285;
	mul.wide.u32 	%rd561, %r287, 8;
	add.s64 	%rd562, %rd516, %rd561;
	ld.global.u64 	%rd563, [%rd562];
	ld.global.u64 	%rd564, [%rd25+16];
	sub.s64 	%rd565, %rd564, %rd563;
	setp.lt.s64 	%p189, %rd565, 0;
	add.s64 	%rd566, %rd565, 1000000000;
	selp.b64 	%rd567, %rd566, %rd565, %p189;
	st.global.u64 	[%rd25+16], %rd567;
	setp.ne.s32 	%p190, %r286, 56;
	@%p190 bra 	$L__BB6_72;
	mov.b32 	%r357, 1;
$L__BB6_43:
	setp.lt.u32 	%p193, %r357, 25;
	selp.b32 	%r291, 30, -25, %p193;
	add.s32 	%r292, %r357, %r291;
	add.s32 	%r293, %r292, 1;
	mul.wide.u32 	%rd576, %r293, 8;
	add.s64 	%rd578, %rd516, %rd576;
	ld.global.u64 	%rd579, [%rd578];
	mul.wide.u32 	%rd580, %r357, 8;
	add.s64 	%rd26, %rd516, %rd580;
	ld.global.u64 	%rd581, [%rd26];
	sub.s64 	%rd582, %rd581, %rd579;
	setp.lt.s64 	%p194, %rd582, 0;
	add.s64 	%rd583, %rd582, 1000000000;
	selp.b64 	%rd584, %rd583, %rd582, %p194;
	st.global.u64 	[%rd26], %rd584;
	setp.lt.u32 	%p195, %r357, 24;
	selp.b32 	%r294, 30, -25, %p195;
	add.s32 	%r295, %r357, %r294;
	add.s32 	%r296, %r295, 2;
	mul.wide.u32 	%rd585, %r296, 8;
	add.s64 	%rd586, %rd516, %rd585;
	ld.global.u64 	%rd587, [%rd586];
	ld.global.u64 	%rd588, [%rd26+8];
	sub.s64 	%rd589, %rd588, %rd587;
	setp.lt.s64 	%p196, %rd589, 0;
	add.s64 	%rd590, %rd589, 1000000000;
	selp.b64 	%rd591, %rd590, %rd589, %p196;
	st.global.u64 	[%rd26+8], %rd591;
	setp.lt.u32 	%p197, %r357, 23;
	selp.b32 	%r297, 30, -25, %p197;
	add.s32 	%r298, %r357, 3;
	add.s32 	%r299, %r298, %r297;
	mul.wide.u32 	%rd592, %r299, 8;
	add.s64 	%rd593, %rd516, %rd592;
	ld.global.u64 	%rd594, [%rd593];
	ld.global.u64 	%rd595, [%rd26+16];
	sub.s64 	%rd596, %rd595, %rd594;
	setp.lt.s64 	%p198, %rd596, 0;
	add.s64 	%rd597, %rd596, 1000000000;
	selp.b64 	%rd598, %rd597, %rd596, %p198;
	st.global.u64 	[%rd26+16], %rd598;
	setp.ne.s32 	%p199, %r298, 56;
	@%p199 bra 	$L__BB6_73;
	mov.b32 	%r358, 1;
$L__BB6_45:
	setp.lt.u32 	%p202, %r358, 25;
	selp.b32 	%r303, 30, -25, %p202;
	add.s32 	%r304, %r358, %r303;
	add.s32 	%r305, %r304, 1;
	mul.wide.u32 	%rd607, %r305, 8;
	add.s64 	%rd609, %rd516, %rd607;
	ld.global.u64 	%rd610, [%rd609];
	mul.wide.u32 	%rd611, %r358, 8;
	add.s64 	%rd27, %rd516, %rd611;
	ld.global.u64 	%rd612, [%rd27];
	sub.s64 	%rd613, %rd612, %rd610;
	setp.lt.s64 	%p203, %rd613, 0;
	add.s64 	%rd614, %rd613, 1000000000;
	selp.b64 	%rd615, %rd614, %rd613, %p203;
	st.global.u64 	[%rd27], %rd615;
	setp.lt.u32 	%p204, %r358, 24;
	selp.b32 	%r306, 30, -25, %p204;
	add.s32 	%r307, %r358, %r306;
	add.s32 	%r308, %r307, 2;
	mul.wide.u32 	%rd616, %r308, 8;
	add.s64 	%rd617, %rd516, %rd616;
	ld.global.u64 	%rd618, [%rd617];
	ld.global.u64 	%rd619, [%rd27+8];
	sub.s64 	%rd620, %rd619, %rd618;
	setp.lt.s64 	%p205, %rd620, 0;
	add.s64 	%rd621, %rd620, 1000000000;
	selp.b64 	%rd622, %rd621, %rd620, %p205;
	st.global.u64 	[%rd27+8], %rd622;
	setp.lt.u32 	%p206, %r358, 23;
	selp.b32 	%r309, 30, -25, %p206;
	add.s32 	%r310, %r358, 3;
	add.s32 	%r311, %r310, %r309;
	mul.wide.u32 	%rd623, %r311, 8;
	add.s64 	%rd624, %rd516, %rd623;
	ld.global.u64 	%rd625, [%rd624];
	ld.global.u64 	%rd626, [%rd27+16];
	sub.s64 	%rd627, %rd626, %rd625;
	setp.lt.s64 	%p207, %rd627, 0;
	add.s64 	%rd628, %rd627, 1000000000;
	selp.b64 	%rd629, %rd628, %rd627, %p207;
	st.global.u64 	[%rd27+16], %rd629;
	setp.ne.s32 	%p208, %r310, 56;
	@%p208 bra 	$L__BB6_74;
	mov.b32 	%r359, 1;
$L__BB6_47:
	setp.lt.u32 	%p212, %r359, 25;
	selp.b32 	%r317, 30, -25, %p212;
	add.s32 	%r318, %r359, %r317;
	add.s32 	%r319, %r318, 1;
	mul.wide.u32 	%rd638, %r319, 8;
	add.s64 	%rd640, %rd516, %rd638;
	ld.global.u64 	%rd641, [%rd640];
	mul.wide.u32 	%rd642, %r359, 8;
	add.s64 	%rd28, %rd516, %rd642;
	ld.global.u64 	%rd643, [%rd28];
	sub.s64 	%rd644, %rd643, %rd641;
	setp.lt.s64 	%p213, %rd644, 0;
	add.s64 	%rd645, %rd644, 1000000000;
	selp.b64 	%rd646, %rd645, %rd644, %p213;
	st.global.u64 	[%rd28], %rd646;
	setp.lt.u32 	%p214, %r359, 24;
	selp.b32 	%r320, 30, -25, %p214;
	add.s32 	%r321, %r359, %r320;
	add.s32 	%r322, %r321, 2;
	mul.wide.u32 	%rd647, %r322, 8;
	add.s64 	%rd648, %rd516, %rd647;
	ld.global.u64 	%rd649, [%rd648];
	ld.global.u64 	%rd650, [%rd28+8];
	sub.s64 	%rd651, %rd650, %rd649;
	setp.lt.s64 	%p215, %rd651, 0;
	add.s64 	%rd652, %rd651, 1000000000;
	selp.b64 	%rd653, %rd652, %rd651, %p215;
	st.global.u64 	[%rd28+8], %rd653;
	setp.lt.u32 	%p216, %r359, 23;
	selp.b32 	%r323, 30, -25, %p216;
	add.s32 	%r324, %r359, 3;
	add.s32 	%r325, %r324, %r323;
	mul.wide.u32 	%rd654, %r325, 8;
	add.s64 	%rd655, %rd516, %rd654;
	ld.global.u64 	%rd656, [%rd655];
	ld.global.u64 	%rd657, [%rd28+16];
	sub.s64 	%rd658, %rd657, %rd656;
	setp.lt.s64 	%p217, %rd658, 0;
	add.s64 	%rd659, %rd658, 1000000000;
	selp.b64 	%rd660, %rd659, %rd658, %p217;
	st.global.u64 	[%rd28+16], %rd660;
	setp.eq.s32 	%p218, %r324, 56;
	mov.b32 	%r352, 0;
	mov.b32 	%r351, 31;
	mov.pred 	%p239, -1;
	@%p218 bra 	$L__BB6_49;
	setp.lt.u32 	%p219, %r359, 22;
	selp.b32 	%r326, 30, -25, %p219;
	add.s32 	%r359, %r359, 4;
	add.s32 	%r327, %r359, %r326;
	mul.wide.u32 	%rd661, %r327, 8;
	add.s64 	%rd663, %rd516, %rd661;
	ld.global.u64 	%rd664, [%rd663];
	ld.global.u64 	%rd665, [%rd28+24];
	sub.s64 	%rd666, %rd665, %rd664;
	setp.lt.s64 	%p220, %rd666, 0;
	add.s64 	%rd667, %rd666, 1000000000;
	selp.b64 	%rd668, %rd667, %rd666, %p220;
	st.global.u64 	[%rd28+24], %rd668;
	bra.uni 	$L__BB6_47;
$L__BB6_49:
	add.s32 	%r328, %r352, 1;
	setp.eq.s32 	%p222, %r328, 56;
	selp.b32 	%r329, 1, %r328, %p222;
	add.s32 	%r330, %r351, 1;
	setp.eq.s32 	%p223, %r330, 56;
	selp.b32 	%r331, 1, %r330, %p223;
	mul.wide.s32 	%rd669, %r329, 8;
	add.s64 	%rd671, %rd516, %rd669;
	ld.global.u64 	%rd672, [%rd671];
	mul.wide.s32 	%rd673, %r331, 8;
	add.s64 	%rd674, %rd516, %rd673;
	ld.global.u64 	%rd675, [%rd674];
	sub.s64 	%rd676, %rd672, %rd675;
	setp.lt.s64 	%p224, %rd676, 0;
	add.s64 	%rd677, %rd676, 1000000000;
	selp.b64 	%rd678, %rd677, %rd676, %p224;
	st.global.u64 	[%rd671], %rd678;
	cvt.rn.f64.s64 	%fd16, %rd678;
	mul.f64 	%fd17, %fd16, 0d3E112E0BE826D695;
	cvt.rn.f32.f64 	%f106, %fd17;
	fma.rn.f32 	%f6, %f106, 0f40000000, 0fBF800000;
	add.s32 	%r332, %r329, 1;
	setp.eq.s32 	%p225, %r332, 56;
	selp.b32 	%r352, 1, %r332, %p225;
	add.s32 	%r333, %r331, 1;
	setp.eq.s32 	%p226, %r333, 56;
	selp.b32 	%r351, 1, %r333, %p226;
	mul.wide.s32 	%rd679, %r352, 8;
	add.s64 	%rd680, %rd516, %rd679;
	ld.global.u64 	%rd681, [%rd680];
	mul.wide.s32 	%rd682, %r351, 8;
	add.s64 	%rd683, %rd516, %rd682;
	ld.global.u64 	%rd684, [%rd683];
	sub.s64 	%rd685, %rd681, %rd684;
	setp.lt.s64 	%p227, %rd685, 0;
	add.s64 	%rd686, %rd685, 1000000000;
	selp.b64 	%rd687, %rd686, %rd685, %p227;
	st.global.u64 	[%rd680], %rd687;
	cvt.rn.f64.s64 	%fd18, %rd687;
	mul.f64 	%fd19, %fd18, 0d3E112E0BE826D695;
	cvt.rn.f32.f64 	%f107, %fd19;
	fma.rn.f32 	%f7, %f107, 0f40000000, 0fBF800000;
	mul.f32 	%f108, %f7, %f7;
	fma.rn.f32 	%f8, %f6, %f6, %f108;
	setp.ge.f32 	%p228, %f8, 0f3F800000;
	cvt.f64.f32 	%fd20, %f8;
	setp.le.f64 	%p229, %fd20, 0d3EC92A737110E454;
	or.pred  	%p230, %p228, %p229;
	mov.pred 	%p242, -1;
	@%p230 bra 	$L__BB6_37;
	st.global.u32 	[_ZZ4ran3iE5inext], %r352;
	st.global.u32 	[_ZZ4ran3iE6inextp], %r351;
	setp.lt.f32 	%p231, %f8, 0f00800000;
	mul.f32 	%f109, %f8, 0f4B000000;
	selp.f32 	%f110, %f109, %f8, %p231;
	selp.f32 	%f111, 0fC1B80000, 0f00000000, %p231;
	mov.b32 	%r334, %f110;
	add.s32 	%r335, %r334, -1059760811;
	and.b32  	%r336, %r335, -8388608;
	sub.s32 	%r337, %r334, %r336;
	mov.b32 	%f112, %r337;
	cvt.rn.f32.s32 	%f113, %r336;
	fma.rn.f32 	%f114, %f113, 0f34000000, %f111;
	add.f32 	%f115, %f112, 0fBF800000;
	fma.rn.f32 	%f116, %f115, 0fBE055027, 0f3E1039F6;
	fma.rn.f32 	%f117, %f116, %f115, 0fBDF8CDCC;
	fma.rn.f32 	%f118, %f117, %f115, 0f3E0F2955;
	fma.rn.f32 	%f119, %f118, %f115, 0fBE2AD8B9;
	fma.rn.f32 	%f120, %f119, %f115, 0f3E4CED0B;
	fma.rn.f32 	%f121, %f120, %f115, 0fBE7FFF22;
	fma.rn.f32 	%f122, %f121, %f115, 0f3EAAAA78;
	fma.rn.f32 	%f123, %f122, %f115, 0fBF000000;
	mul.f32 	%f124, %f115, %f123;
	fma.rn.f32 	%f125, %f124, %f115, %f115;
	fma.rn.f32 	%f126, %f114, 0f3F317218, %f125;
	setp.gt.u32 	%p232, %r334, 2139095039;
	fma.rn.f32 	%f127, %f110, 0f7F800000, 0f7F800000;
	selp.f32 	%f128, %f127, %f126, %p232;
	setp.eq.f32 	%p233, %f110, 0f00000000;
	mul.f32 	%f129, %f128, 0fC0000000;
	selp.f32 	%f130, 0f7F800000, %f129, %p233;
	div.rn.f32 	%f131, %f130, %f8;
	sqrt.rn.f32 	%f132, %f131;
	mul.f32 	%f133, %f6, 0f3951B717;
	mul.f32 	%f134, %f133, %f132;
	mul.f32 	%f135, %f7, 0f3951B717;
	mul.f32 	%f136, %f135, %f132;
	shl.b32 	%r338, %r343, 7;
	add.s32 	%r339, %r338, %r4;
	mul.wide.s32 	%rd688, %r339, 16;
	add.s64 	%rd689, %rd4, %rd688;
	st.global.v4.f32 	[%rd689], {%f4, %f5, %f134, %f136};
	add.s32 	%r343, %r343, 1;
	setp.eq.s32 	%p234, %r343, %r83;
	@%p234 bra 	$L__BB6_68;
	bra.uni 	$L__BB6_22;
$L__BB6_51:
	add.s32 	%r140, %r380, 1;
	setp.eq.s32 	%p62, %r140, 56;
	selp.b32 	%r141, 1, %r140, %p62;
	add.s32 	%r142, %r379, 1;
	setp.eq.s32 	%p63, %r142, 56;
	selp.b32 	%r143, 1, %r142, %p63;
	mul.wide.s32 	%rd193, %r141, 8;
	add.s64 	%rd195, %rd194, %rd193;
	ld.global.u64 	%rd196, [%rd195];
	mul.wide.s32 	%rd197, %r143, 8;
	add.s64 	%rd198, %rd194, %rd197;
	ld.global.u64 	%rd199, [%rd198];
	sub.s64 	%rd200, %rd196, %rd199;
	setp.lt.s64 	%p64, %rd200, 0;
	add.s64 	%rd201, %rd200, 1000000000;
	selp.b64 	%rd202, %rd201, %rd200, %p64;
	st.global.u64 	[%rd195], %rd202;
	cvt.rn.f64.s64 	%fd1, %rd202;
	mul.f64 	%fd2, %fd1, 0d3E112E0BE826D695;
	cvt.rn.f32.f64 	%f17, %fd2;
	fma.rn.f32 	%f9, %f17, 0f40000000, 0fBF800000;
	add.s32 	%r144, %r141, 1;
	setp.eq.s32 	%p65, %r144, 56;
	selp.b32 	%r380, 1, %r144, %p65;
	add.s32 	%r145, %r143, 1;
	setp.eq.s32 	%p66, %r145, 56;
	selp.b32 	%r379, 1, %r145, %p66;
	mul.wide.s32 	%rd203, %r380, 8;
	add.s64 	%rd204, %rd194, %rd203;
	ld.global.u64 	%rd205, [%rd204];
	mul.wide.s32 	%rd206, %r379, 8;
	add.s64 	%rd207, %rd194, %rd206;
	ld.global.u64 	%rd208, [%rd207];
	sub.s64 	%rd209, %rd205, %rd208;
	setp.lt.s64 	%p67, %rd209, 0;
	add.s64 	%rd210, %rd209, 1000000000;
	selp.b64 	%rd211, %rd210, %rd209, %p67;
	st.global.u64 	[%rd204], %rd211;
	cvt.rn.f64.s64 	%fd3, %rd211;
	mul.f64 	%fd4, %fd3, 0d3E112E0BE826D695;
	cvt.rn.f32.f64 	%f18, %fd4;
	fma.rn.f32 	%f10, %f18, 0f40000000, 0fBF800000;
	mul.f32 	%f19, %f10, %f10;
	fma.rn.f32 	%f11, %f9, %f9, %f19;
	setp.ge.f32 	%p68, %f11, 0f3F800000;
	cvt.f64.f32 	%fd5, %f11;
	setp.le.f64 	%p69, %fd5, 0d3EC92A737110E454;
	or.pred  	%p70, %p68, %p69;
	mov.pred 	%p245, -1;
	@%p70 bra 	$L__BB6_8;
	setp.lt.f32 	%p71, %f11, 0f00800000;
	mul.f32 	%f20, %f11, 0f4B000000;
	selp.f32 	%f21, %f20, %f11, %p71;
	selp.f32 	%f22, 0fC1B80000, 0f00000000, %p71;
	mov.b32 	%r146, %f21;
	add.s32 	%r147, %r146, -1059760811;
	and.b32  	%r148, %r147, -8388608;
	sub.s32 	%r149, %r146, %r148;
	mov.b32 	%f23, %r149;
	cvt.rn.f32.s32 	%f24, %r148;
	fma.rn.f32 	%f25, %f24, 0f34000000, %f22;
	add.f32 	%f26, %f23, 0fBF800000;
	fma.rn.f32 	%f27, %f26, 0fBE055027, 0f3E1039F6;
	fma.rn.f32 	%f28, %f27, %f26, 0fBDF8CDCC;
	fma.rn.f32 	%f29, %f28, %f26, 0f3E0F2955;
	fma.rn.f32 	%f30, %f29, %f26, 0fBE2AD8B9;
	fma.rn.f32 	%f31, %f30, %f26, 0f3E4CED0B;
	fma.rn.f32 	%f32, %f31, %f26, 0fBE7FFF22;
	fma.rn.f32 	%f33, %f32, %f26, 0f3EAAAA78;
	fma.rn.f32 	%f34, %f33, %f26, 0fBF000000;
	mul.f32 	%f35, %f26, %f34;
	fma.rn.f32 	%f36, %f35, %f26, %f26;
	fma.rn.f32 	%f37, %f25, 0f3F317218, %f36;
	setp.gt.u32 	%p72, %r146, 2139095039;
	fma.rn.f32 	%f38, %f21, 0f7F800000, 0f7F800000;
	selp.f32 	%f39, %f38, %f37, %p72;
	setp.eq.f32 	%p73, %f21, 0f00000000;
	mul.f32 	%f40, %f39, 0fC0000000;
	selp.f32 	%f41, 0f7F800000, %f40, %p73;
	div.rn.f32 	%f42, %f41, %f11;
	sqrt.rn.f32 	%f43, %f42;
	mul.f32 	%f44, %f9, 0f38D1B717;
	mul.f32 	%f12, %f44, %f43;
	mul.f32 	%f45, %f10, 0f38D1B717;
	mul.f32 	%f13, %f45, %f43;
$L__BB6_53:
	@%p246 bra 	$L__BB6_65;
	mov.b16 	%rs21, 1;
	st.global.u8 	[_ZZ4ran3iE3iff], %rs21;
	mov.b64 	%rd700, 161790909;
	st.global.u64 	[_ZZ4ran3iE2ma+440], %rd700;
	mov.b32 	%r374, 1;
	mov.b64 	%rd701, 1;
$L__BB6_55:
	cvt.u16.u32 	%rs22, %r374;
	mul.lo.s16 	%rs23, %rs22, 21;
	mul.hi.u16 	%rs24, %rs23, 10725;
	sub.s16 	%rs25, %rs23, %rs24;
	shr.u16 	%rs26, %rs25, 1;
	add.s16 	%rs27, %rs26, %rs24;
	shr.u16 	%rs28, %rs27, 5;
	mul.lo.s16 	%rs29, %rs28, 55;
	sub.s16 	%rs30, %rs23, %rs29;
	cvt.u32.u16 	%r151, %rs30;
	mul.wide.u32 	%rd214, %r151, 8;
	add.s64 	%rd216, %rd194, %rd214;
	st.global.u64 	[%rd216], %rd701;
	sub.s64 	%rd217, %rd700, %rd701;
	setp.lt.s64 	%p74, %rd217, 0;
	add.s64 	%rd218, %rd217, 1000000000;
	selp.b64 	%rd700, %rd218, %rd217, %p74;
	add.s16 	%rs31, %rs23, 21;
	mul.hi.u16 	%rs32, %rs31, 10725;
	sub.s16 	%rs33, %rs31, %rs32;
	shr.u16 	%rs34, %rs33, 1;
	add.s16 	%rs35, %rs34, %rs32;
	shr.u16 	%rs36, %rs35, 5;
	mul.lo.s16 	%rs37, %rs36, 55;
	sub.s16 	%rs38, %rs31, %rs37;
	cvt.u32.u16 	%r152, %rs38;
	mul.wide.u32 	%rd219, %r152, 8;
	add.s64 	%rd220, %rd194, %rd219;
	st.global.u64 	[%rd220], %rd700;
	sub.s64 	%rd221, %rd701, %rd700;
	setp.lt.s64 	%p75, %rd221, 0;
	add.s64 	%rd222, %rd221, 1000000000;
	selp.b64 	%rd701, %rd222, %rd221, %p75;
	add.s32 	%r374, %r374, 2;
	setp.ne.s32 	%p76, %r374, 55;
	@%p76 bra 	$L__BB6_55;
	mov.b32 	%r375, 1;
$L__BB6_57:
	setp.lt.u32 	%p77, %r375, 25;
	selp.b32 	%r154, 30, -25, %p77;
	add.s32 	%r155, %r375, %r154;
	add.s32 	%r156, %r155, 1;
	mul.wide.u32 	%rd223, %r156, 8;
	add.s64 	%rd225, %rd194, %rd223;
	ld.global.u64 	%rd226, [%rd225];
	mul.wide.u32 	%rd227, %r375, 8;
	add.s64 	%rd41, %rd194, %rd227;
	ld.global.u64 	%rd228, [%rd41];
	sub.s64 	%rd229, %rd228, %rd226;
	setp.lt.s64 	%p78, %rd229, 0;
	add.s64 	%rd230, %rd229, 1000000000;
	selp.b64 	%rd231, %rd230, %rd229, %p78;
	st.global.u64 	[%rd41], %rd231;
	setp.lt.u32 	%p79, %r375, 24;
	selp.b32 	%r157, 30, -25, %p79;
	add.s32 	%r158, %r375, %r157;
	add.s32 	%r159, %r158, 2;
	mul.wide.u32 	%rd232, %r159, 8;
	add.s64 	%rd233, %rd194, %rd232;
	ld.global.u64 	%rd234, [%rd233];
	ld.global.u64 	%rd235, [%rd41+8];
	sub.s64 	%rd236, %rd235, %rd234;
	setp.lt.s64 	%p80, %rd236, 0;
	add.s64 	%rd237, %rd236, 1000000000;
	selp.b64 	%rd238, %rd237, %rd236, %p80;
	st.global.u64 	[%rd41+8], %rd238;
	setp.lt.u32 	%p81, %r375, 23;
	selp.b32 	%r160, 30, -25, %p81;
	add.s32 	%r161, %r375, 3;
	add.s32 	%r162, %r161, %r160;
	mul.wide.u32 	%rd239, %r162, 8;
	add.s64 	%rd240, %rd194, %rd239;
	ld.global.u64 	%rd241, [%rd240];
	ld.global.u64 	%rd242, [%rd41+16];
	sub.s64 	%rd243, %rd242, %rd241;
	setp.lt.s64 	%p82, %rd243, 0;
	add.s64 	%rd244, %rd243, 1000000000;
	selp.b64 	%rd245, %rd244, %rd243, %p82;
	st.global.u64 	[%rd41+16], %rd245;
	setp.ne.s32 	%p83, %r161, 56;
	@%p83 bra 	$L__BB6_78;
	mov.b32 	%r376, 1;
$L__BB6_59:
	setp.lt.u32 	%p86, %r376, 25;
	selp.b32 	%r166, 30, -25, %p86;
	add.s32 	%r167, %r376, %r166;
	add.s32 	%r168, %r167, 1;
	mul.wide.u32 	%rd254, %r168, 8;
	add.s64 	%rd256, %rd194, %rd254;
	ld.global.u64 	%rd257, [%rd256];
	mul.wide.u32 	%rd258, %r376, 8;
	add.s64 	%rd42, %rd194, %rd258;
	ld.global.u64 	%rd259, [%rd42];
	sub.s64 	%rd260, %rd259, %rd257;
	setp.lt.s64 	%p87, %rd260, 0;
	add.s64 	%rd261, %rd260, 1000000000;
	selp.b64 	%rd262, %rd261, %rd260, %p87;
	st.global.u64 	[%rd42], %rd262;
	setp.lt.u32 	%p88, %r376, 24;
	selp.b32 	%r169, 30, -25, %p88;
	add.s32 	%r170, %r376, %r169;
	add.s32 	%r171, %r170, 2;
	mul.wide.u32 	%rd263, %r171, 8;
	add.s64 	%rd264, %rd194, %rd263;
	ld.global.u64 	%rd265, [%rd264];
	ld.global.u64 	%rd266, [%rd42+8];
	sub.s64 	%rd267, %rd266, %rd265;
	setp.lt.s64 	%p89, %rd267, 0;
	add.s64 	%rd268, %rd267, 1000000000;
	selp.b64 	%rd269, %rd268, %rd267, %p89;
	st.global.u64 	[%rd42+8], %rd269;
	setp.lt.u32 	%p90, %r376, 23;
	selp.b32 	%r172, 30, -25, %p90;
	add.s32 	%r173, %r376, 3;
	add.s32 	%r174, %r173, %r172;
	mul.wide.u32 	%rd270, %r174, 8;
	add.s64 	%rd271, %rd194, %rd270;
	ld.global.u64 	%rd272, [%rd271];
	ld.global.u64 	%rd273, [%rd42+16];
	sub.s64 	%rd274, %rd273, %rd272;
	setp.lt.s64 	%p91, %rd274, 0;
	add.s64 	%rd275, %rd274, 1000000000;
	selp.b64 	%rd276, %rd275, %rd274, %p91;
	st.global.u64 	[%rd42+16], %rd276;
	setp.ne.s32 	%p92, %r173, 56;
	@%p92 bra 	$L__BB6_79;
	mov.b32 	%r377, 1;
$L__BB6_61:
	setp.lt.u32 	%p95, %r377, 25;
	selp.b32 	%r178, 30, -25, %p95;
	add.s32 	%r179, %r377, %r178;
	add.s32 	%r180, %r179, 1;
	mul.wide.u32 	%rd285, %r180, 8;
	add.s64 	%rd287, %rd194, %rd285;
	ld.global.u64 	%rd288, [%rd287];
	mul.wide.u32 	%rd289, %r377, 8;
	add.s64 	%rd43, %rd194, %rd289;
	ld.global.u64 	%rd290, [%rd43];
	sub.s64 	%rd291, %rd290, %rd288;
	setp.lt.s64 	%p96, %rd291, 0;
	add.s64 	%rd292, %rd291, 1000000000;
	selp.b64 	%rd293, %rd292, %rd291, %p96;
	st.global.u64 	[%rd43], %rd293;
	setp.lt.u32 	%p97, %r377, 24;
	selp.b32 	%r181, 30, -25, %p97;
	add.s32 	%r182, %r377, %r181;
	add.s32 	%r183, %r182, 2;
	mul.wide.u32 	%rd294, %r183, 8;
	add.s64 	%rd295, %rd194, %rd294;
	ld.global.u64 	%rd296, [%rd295];
	ld.global.u64 	%rd297, [%rd43+8];
	sub.s64 	%rd298, %rd297, %rd296;
	setp.lt.s64 	%p98, %rd298, 0;
	add.s64 	%rd299, %rd298, 1000000000;
	selp.b64 	%rd300, %rd299, %rd298, %p98;
	st.global.u64 	[%rd43+8], %rd300;
	setp.lt.u32 	%p99, %r377, 23;
	selp.b32 	%r184, 30, -25, %p99;
	add.s32 	%r185, %r377, 3;
	add.s32 	%r186, %r185, %r184;
	mul.wide.u32 	%rd301, %r186, 8;
	add.s64 	%rd302, %rd194, %rd301;
	ld.global.u64 	%rd303, [%rd302];
	ld.global.u64 	%rd304, [%rd43+16];
	sub.s64 	%rd305, %rd304, %rd303;
	setp.lt.s64 	%p100, %rd305, 0;
	add.s64 	%rd306, %rd305, 1000000000;
	selp.b64 	%rd307, %rd306, %rd305, %p100;
	st.global.u64 	[%rd43+16], %rd307;
	setp.ne.s32 	%p101, %r185, 56;
	@%p101 bra 	$L__BB6_80;
	mov.b32 	%r378, 1;
$L__BB6_63:
	setp.lt.u32 	%p104, %r378, 25;
	selp.b32 	%r192, 30, -25, %p104;
	add.s32 	%r193, %r378, %r192;
	add.s32 	%r194, %r193, 1;
	mul.wide.u32 	%rd316, %r194, 8;
	add.s64 	%rd318, %rd194, %rd316;
	ld.global.u64 	%rd319, [%rd318];
	mul.wide.u32 	%rd320, %r378, 8;
	add.s64 	%rd44, %rd194, %rd320;
	ld.global.u64 	%rd321, [%rd44];
	sub.s64 	%rd322, %rd321, %rd319;
	setp.lt.s64 	%p105, %rd322, 0;
	add.s64 	%rd323, %rd322, 1000000000;
	selp.b64 	%rd324, %rd323, %rd322, %p105;
	st.global.u64 	[%rd44], %rd324;
	setp.lt.u32 	%p106, %r378, 24;
	selp.b32 	%r195, 30, -25, %p106;
	add.s32 	%r196, %r378, %r195;
	add.s32 	%r197, %r196, 2;
	mul.wide.u32 	%rd325, %r197, 8;
	add.s64 	%rd326, %rd194, %rd325;
	ld.global.u64 	%rd327, [%rd326];
	ld.global.u64 	%rd328, [%rd44+8];
	sub.s64 	%rd329, %rd328, %rd327;
	setp.lt.s64 	%p107, %rd329, 0;
	add.s64 	%rd330, %rd329, 1000000000;
	selp.b64 	%rd331, %rd330, %rd329, %p107;
	st.global.u64 	[%rd44+8], %rd331;
	setp.lt.u32 	%p108, %r378, 23;
	selp.b32 	%r198, 30, -25, %p108;
	add.s32 	%r199, %r378, 3;
	add.s32 	%r200, %r199, %r198;
	mul.wide.u32 	%rd332, %r200, 8;
	add.s64 	%rd333, %rd194, %rd332;
	ld.global.u64 	%rd334, [%rd333];
	ld.global.u64 	%rd335, [%rd44+16];
	sub.s64 	%rd336, %rd335, %rd334;
	setp.lt.s64 	%p109, %rd336, 0;
	add.s64 	%rd337, %rd336, 1000000000;
	selp.b64 	%rd338, %rd337, %rd336, %p109;
	st.global.u64 	[%rd44+16], %rd338;
	setp.eq.s32 	%p110, %r199, 56;
	mov.b32 	%r380, 0;
	mov.b32 	%r379, 31;
	@%p110 bra 	$L__BB6_65;
	setp.lt.u32 	%p111, %r378, 22;
	selp.b32 	%r201, 30, -25, %p111;
	add.s32 	%r378, %r378, 4;
	add.s32 	%r202, %r378, %r201;
	mul.wide.u32 	%rd339, %r202, 8;
	add.s64 	%rd341, %rd194, %rd339;
	ld.global.u64 	%rd342, [%rd341];
	ld.global.u64 	%rd343, [%rd44+24];
	sub.s64 	%rd344, %rd343, %rd342;
	setp.lt.s64 	%p112, %rd344, 0;
	add.s64 	%rd345, %rd344, 1000000000;
	selp.b64 	%rd346, %rd345, %rd344, %p112;
	st.global.u64 	[%rd44+24], %rd346;
	bra.uni 	$L__BB6_63;
$L__BB6_65:
	add.s32 	%r203, %r380, 1;
	setp.eq.s32 	%p114, %r203, 56;
	selp.b32 	%r204, 1, %r203, %p114;
	add.s32 	%r205, %r379, 1;
	setp.eq.s32 	%p115, %r205, 56;
	selp.b32 	%r206, 1, %r205, %p115;
	mul.wide.s32 	%rd347, %r204, 8;
	add.s64 	%rd349, %rd194, %rd347;
	ld.global.u64 	%rd350, [%rd349];
	mul.wide.s32 	%rd351, %r206, 8;
	add.s64 	%rd352, %rd194, %rd351;
	ld.global.u64 	%rd353, [%rd352];
	sub.s64 	%rd354, %rd350, %rd353;
	setp.lt.s64 	%p116, %rd354, 0;
	add.s64 	%rd355, %rd354, 1000000000;
	selp.b64 	%rd356, %rd355, %rd354, %p116;
	st.global.u64 	[%rd349], %rd356;
	cvt.rn.f64.s64 	%fd6, %rd356;
	mul.f64 	%fd7, %fd6, 0d3E112E0BE826D695;
	cvt.rn.f32.f64 	%f46, %fd7;
	fma.rn.f32 	%f14, %f46, 0f40000000, 0fBF800000;
	add.s32 	%r207, %r204, 1;
	setp.eq.s32 	%p117, %r207, 56;
	selp.b32 	%r380, 1, %r207, %p117;
	add.s32 	%r208, %r206, 1;
	setp.eq.s32 	%p118, %r208, 56;
	selp.b32 	%r379, 1, %r208, %p118;
	mul.wide.s32 	%rd357, %r380, 8;
	add.s64 	%rd358, %rd194, %rd357;
	ld.global.u64 	%rd359, [%rd358];
	mul.wide.s32 	%rd360, %r379, 8;
	add.s64 	%rd361, %rd194, %rd360;
	ld.global.u64 	%rd362, [%rd361];
	sub.s64 	%rd363, %rd359, %rd362;
	setp.lt.s64 	%p119, %rd363, 0;
	add.s64 	%rd364, %rd363, 1000000000;
	selp.b64 	%rd365, %rd364, %rd363, %p119;
	st.global.u64 	[%rd358], %rd365;
	cvt.rn.f64.s64 	%fd8, %rd365;
	mul.f64 	%fd9, %fd8, 0d3E112E0BE826D695;
	cvt.rn.f32.f64 	%f47, %fd9;
	fma.rn.f32 	%f15, %f47, 0f40000000, 0fBF800000;
	mul.f32 	%f48, %f15, %f15;
	fma.rn.f32 	%f16, %f14, %f14, %f48;
	setp.ge.f32 	%p120, %f16, 0f3F800000;
	cvt.f64.f32 	%fd10, %f16;
	setp.le.f64 	%p121, %fd10, 0d3EC92A737110E454;
	or.pred  	%p122, %p120, %p121;
	mov.pred 	%p246, -1;
	@%p122 bra 	$L__BB6_53;
	st.global.u32 	[_ZZ4ran3iE5inext], %r380;
	st.global.u32 	[_ZZ4ran3iE6inextp], %r379;
	setp.lt.f32 	%p123, %f16, 0f00800000;
	mul.f32 	%f49, %f16, 0f4B000000;
	selp.f32 	%f50, %f49, %f16, %p123;
	selp.f32 	%f51, 0fC1B80000, 0f00000000, %p123;
	mov.b32 	%r209, %f50;
	add.s32 	%r210, %r209, -1059760811;
	and.b32  	%r211, %r210, -8388608;
	sub.s32 	%r212, %r209, %r211;
	mov.b32 	%f52, %r212;
	cvt.rn.f32.s32 	%f53, %r211;
	fma.rn.f32 	%f54, %f53, 0f34000000, %f51;
	add.f32 	%f55, %f52, 0fBF800000;
	fma.rn.f32 	%f56, %f55, 0fBE055027, 0f3E1039F6;
	fma.rn.f32 	%f57, %f56, %f55, 0fBDF8CDCC;
	fma.rn.f32 	%f58, %f57, %f55, 0f3E0F2955;
	fma.rn.f32 	%f59, %f58, %f55, 0fBE2AD8B9;
	fma.rn.f32 	%f60, %f59, %f55, 0f3E4CED0B;
	fma.rn.f32 	%f61, %f60, %f55, 0fBE7FFF22;
	fma.rn.f32 	%f62, %f61, %f55, 0f3EAAAA78;
	fma.rn.f32 	%f63, %f62, %f55, 0fBF000000;
	mul.f32 	%f64, %f55, %f63;
	fma.rn.f32 	%f65, %f64, %f55, %f55;
	fma.rn.f32 	%f66, %f54, 0f3F317218, %f65;
	setp.gt.u32 	%p124, %r209, 2139095039;
	fma.rn.f32 	%f67, %f50, 0f7F800000, 0f7F800000;
	selp.f32 	%f68, %f67, %f66, %p124;
	setp.eq.f32 	%p125, %f50, 0f00000000;
	mul.f32 	%f69, %f68, 0fC0000000;
	selp.f32 	%f70, 0f7F800000, %f69, %p125;
	div.rn.f32 	%f71, %f70, %f16;
	sqrt.rn.f32 	%f72, %f71;
	mul.f32 	%f73, %f14, 0f3951B717;
	mul.f32 	%f74, %f73, %f72;
	mul.f32 	%f75, %f15, 0f3951B717;
	mul.f32 	%f76, %f75, %f72;
	mul.wide.s32 	%rd366, %r47, 16;
	add.s64 	%rd367, %rd4, %rd366;
	st.global.v4.f32 	[%rd367], {%f12, %f13, %f74, %f76};
$L__BB6_67:
	add.s32 	%r362, %r362, 1;
	setp.ne.s32 	%p126, %r362, %r83;
	@%p126 bra 	$L__BB6_6;
$L__BB6_68:
	ret;
$L__BB6_69:
	setp.lt.u32 	%p138, %r347, 22;
	selp.b32 	%r225, 30, -25, %p138;
	add.s32 	%r347, %r347, 4;
	add.s32 	%r226, %r347, %r225;
	mul.wide.u32 	%rd414, %r226, 8;
	add.s64 	%rd416, %rd516, %rd414;
	ld.global.u64 	%rd417, [%rd416];
	ld.global.u64 	%rd418, [%rd17+24];
	sub.s64 	%rd419, %rd418, %rd417;
	setp.lt.s64 	%p139, %rd419, 0;
	add.s64 	%rd420, %rd419, 1000000000;
	selp.b64 	%rd421, %rd420, %rd419, %p139;
	st.global.u64 	[%rd17+24], %rd421;
	bra.uni 	$L__BB6_27;
$L__BB6_70:
	setp.lt.u32 	%p147, %r348, 22;
	selp.b32 	%r237, 30, -25, %p147;
	add.s32 	%r348, %r348, 4;
	add.s32 	%r238, %r348, %r237;
	mul.wide.u32 	%rd445, %r238, 8;
	add.s64 	%rd447, %rd516, %rd445;
	ld.global.u64 	%rd448, [%rd447];
	ld.global.u64 	%rd449, [%rd18+24];
	sub.s64 	%rd450, %rd449, %rd448;
	setp.lt.s64 	%p148, %rd450, 0;
	add.s64 	%rd451, %rd450, 1000000000;
	selp.b64 	%rd452, %rd451, %rd450, %p148;
	st.global.u64 	[%rd18+24], %rd452;
	bra.uni 	$L__BB6_29;
$L__BB6_71:
	setp.lt.u32 	%p156, %r349, 22;
	selp.b32 	%r249, 30, -25, %p156;
	add.s32 	%r349, %r349, 4;
	add.s32 	%r250, %r349, %r249;
	mul.wide.u32 	%rd476, %r250, 8;
	add.s64 	%rd478, %rd516, %rd476;
	ld.global.u64 	%rd479, [%rd478];
	ld.global.u64 	%rd480, [%rd19+24];
	sub.s64 	%rd481, %rd480, %rd479;
	setp.lt.s64 	%p157, %rd481, 0;
	add.s64 	%rd482, %rd481, 1000000000;
	selp.b64 	%rd483, %rd482, %rd481, %p157;
	st.global.u64 	[%rd19+24], %rd483;
	bra.uni 	$L__BB6_31;
$L__BB6_72:
	setp.lt.u32 	%p191, %r356, 22;
	selp.b32 	%r288, 30, -25, %p191;
	add.s32 	%r356, %r356, 4;
	add.s32 	%r289, %r356, %r288;
	mul.wide.u32 	%rd568, %r289, 8;
	add.s64 	%rd570, %rd516, %rd568;
	ld.global.u64 	%rd571, [%rd570];
	ld.global.u64 	%rd572, [%rd25+24];
	sub.s64 	%rd573, %rd572, %rd571;
	setp.lt.s64 	%p192, %rd573, 0;
	add.s64 	%rd574, %rd573, 1000000000;
	selp.b64 	%rd575, %rd574, %rd573, %p192;
	st.global.u64 	[%rd25+24], %rd575;
	bra.uni 	$L__BB6_41;
$L__BB6_73:
	setp.lt.u32 	%p200, %r357, 22;
	selp.b32 	%r300, 30, -25, %p200;
	add.s32 	%r357, %r357, 4;
	add.s32 	%r301, %r357, %r300;
	mul.wide.u32 	%rd599, %r301, 8;
	add.s64 	%rd601, %rd516, %rd599;
	ld.global.u64 	%rd602, [%rd601];
	ld.global.u64 	%rd603, [%rd26+24];
	sub.s64 	%rd604, %rd603, %rd602;
	setp.lt.s64 	%p201, %rd604, 0;
	add.s64 	%rd605, %rd604, 1000000000;
	selp.b64 	%rd606, %rd605, %rd604, %p201;
	st.global.u64 	[%rd26+24], %rd606;
	bra.uni 	$L__BB6_43;
$L__BB6_74:
	setp.lt.u32 	%p209, %r358, 22;
	selp.b32 	%r312, 30, -25, %p209;
	add.s32 	%r358, %r358, 4;
	add.s32 	%r313, %r358, %r312;
	mul.wide.u32 	%rd630, %r313, 8;
	add.s64 	%rd632, %rd516, %rd630;
	ld.global.u64 	%rd633, [%rd632];
	ld.global.u64 	%rd634, [%rd27+24];
	sub.s64 	%rd635, %rd634, %rd633;
	setp.lt.s64 	%p210, %rd635, 0;
	add.s64 	%rd636, %rd635, 1000000000;
	selp.b64 	%rd637, %rd636, %rd635, %p210;
	st.global.u64 	[%rd27+24], %rd637;
	bra.uni 	$L__BB6_45;
$L__BB6_75:
	setp.lt.u32 	%p31, %r366, 22;
	selp.b32 	%r100, 30, -25, %p31;
	add.s32 	%r366, %r366, 4;
	add.s32 	%r101, %r366, %r100;
	mul.wide.u32 	%rd92, %r101, 8;
	add.s64 	%rd94, %rd194, %rd92;
	ld.global.u64 	%rd95, [%rd94];
	ld.global.u64 	%rd96, [%rd33+24];
	sub.s64 	%rd97, %rd96, %rd95;
	setp.lt.s64 	%p32, %rd97, 0;
	add.s64 	%rd98, %rd97, 1000000000;
	selp.b64 	%rd99, %rd98, %rd97, %p32;
	st.global.u64 	[%rd33+24], %rd99;
	bra.uni 	$L__BB6_12;
$L__BB6_76:
	setp.lt.u32 	%p40, %r367, 22;
	selp.b32 	%r112, 30, -25, %p40;
	add.s32 	%r367, %r367, 4;
	add.s32 	%r113, %r367, %r112;
	mul.wide.u32 	%rd123, %r113, 8;
	add.s64 	%rd125, %rd194, %rd123;
	ld.global.u64 	%rd126, [%rd125];
	ld.global.u64 	%rd127, [%rd34+24];
	sub.s64 	%rd128, %rd127, %rd126;
	setp.lt.s64 	%p41, %rd128, 0;
	add.s64 	%rd129, %rd128, 1000000000;
	selp.b64 	%rd130, %rd129, %rd128, %p41;
	st.global.u64 	[%rd34+24], %rd130;
	bra.uni 	$L__BB6_14;
$L__BB6_77:
	setp.lt.u32 	%p49, %r368, 22;
	selp.b32 	%r124, 30, -25, %p49;
	add.s32 	%r368, %r368, 4;
	add.s32 	%r125, %r368, %r124;
	mul.wide.u32 	%rd154, %r125, 8;
	add.s64 	%rd156, %rd194, %rd154;
	ld.global.u64 	%rd157, [%rd156];
	ld.global.u64 	%rd158, [%rd35+24];
	sub.s64 	%rd159, %rd158, %rd157;
	setp.lt.s64 	%p50, %rd159, 0;
	add.s64 	%rd160, %rd159, 1000000000;
	selp.b64 	%rd161, %rd160, %rd159, %p50;
	st.global.u64 	[%rd35+24], %rd161;
	bra.uni 	$L__BB6_16;
$L__BB6_78:
	setp.lt.u32 	%p84, %r375, 22;
	selp.b32 	%r163, 30, -25, %p84;
	add.s32 	%r375, %r375, 4;
	add.s32 	%r164, %r375, %r163;
	mul.wide.u32 	%rd246, %r164, 8;
	add.s64 	%rd248, %rd194, %rd246;
	ld.global.u64 	%rd249, [%rd248];
	ld.global.u64 	%rd250, [%rd41+24];
	sub.s64 	%rd251, %rd250, %rd249;
	setp.lt.s64 	%p85, %rd251, 0;
	add.s64 	%rd252, %rd251, 1000000000;
	selp.b64 	%rd253, %rd252, %rd251, %p85;
	st.global.u64 	[%rd41+24], %rd253;
	bra.uni 	$L__BB6_57;
$L__BB6_79:
	setp.lt.u32 	%p93, %r376, 22;
	selp.b32 	%r175, 30, -25, %p93;
	add.s32 	%r376, %r376, 4;
	add.s32 	%r176, %r376, %r175;
	mul.wide.u32 	%rd277, %r176, 8;
	add.s64 	%rd279, %rd194, %rd277;
	ld.global.u64 	%rd280, [%rd279];
	ld.global.u64 	%rd281, [%rd42+24];
	sub.s64 	%rd282, %rd281, %rd280;
	setp.lt.s64 	%p94, %rd282, 0;
	add.s64 	%rd283, %rd282, 1000000000;
	selp.b64 	%rd284, %rd283, %rd282, %p94;
	st.global.u64 	[%rd42+24], %rd284;
	bra.uni 	$L__BB6_59;
$L__BB6_80:
	setp.lt.u32 	%p102, %r377, 22;
	selp.b32 	%r187, 30, -25, %p102;
	add.s32 	%r377, %r377, 4;
	add.s32 	%r188, %r377, %r187;
	mul.wide.u32 	%rd308, %r188, 8;
	add.s64 	%rd310, %rd194, %rd308;
	ld.global.u64 	%rd311, [%rd310];
	ld.global.u64 	%rd312, [%rd43+24];
	sub.s64 	%rd313, %rd312, %rd311;
	setp.lt.s64 	%p103, %rd313, 0;
	add.s64 	%rd314, %rd313, 1000000000;
	selp.b64 	%rd315, %rd314, %rd313, %p103;
	st.global.u64 	[%rd43+24], %rd315;
	bra.uni 	$L__BB6_61;

}


// ===== COMPILED SASS (sm_100) =====

	.target	sm_100

	.elftype	@"ET_EXEC"


//--------------------- .note.nv.tkinfo           --------------------------
	.section	.note.nv.tkinfo,"",@"SHT_NOTE"
	.sectionflags	@"SHF_NOTE_NV_TKINFO"
	.tkinfo
        /*0018*/ 	.word	0x00000002
        /*0030*/ 	.string	""
        /*0030*/ 	.string	"ptxas"
        /*0030*/ 	.string	"Cuda compilation tools, release 13.0, V13.0.88"
        /*0030*/ 	.string	"Build cuda_13.0.r13.0/compiler.36424714_0"
        /*0030*/ 	.string	"-arch sm_100 -m 64 "



//--------------------- .note.nv.cuinfo           --------------------------
	.section	.note.nv.cuinfo,"",@"SHT_NOTE"
	.sectionflags	@"SHF_NOTE_NV_CUINFO"
        /*0018*/ 	.short	0x0002
        /*001a*/ 	.short	0x0064
        /*001c*/ 	.short	0x0082
	.zero		2


//--------------------- .nv.info                  --------------------------
	.section	.nv.info,"",@"SHT_CUDA_INFO"
	.align	4


	//----- nvinfo : EIATTR_REGCOUNT
	.align		4
        /*0000*/ 	.byte	0x04, 0x2f
        /*0002*/ 	.short	(.L_50 - .L_49)
	.align		4
.L_49:
        /*0004*/ 	.word	index@(_ZN3cub18CUB_300001_SM_10006detail11EmptyKernelIvEEvv)
        /*0008*/ 	.word	0x00000004


	//----- nvinfo : EIATTR_FRAME_SIZE
	.align		4
.L_50:
        /*000c*/ 	.byte	0x04, 0x11
        /*000e*/ 	.short	(.L_52 - .L_51)
	.align		4
.L_51:
        /*0010*/ 	.word	index@(_ZN3cub18CUB_300001_SM_10006detail11EmptyKernelIvEEvv)
        /*0014*/ 	.word	0x00000000


	//----- nvinfo : EIATTR_REGCOUNT
	.align		4
.L_52:
        /*0018*/ 	.byte	0x04, 0x2f
        /*001a*/ 	.short	(.L_54 - .L_53)
	.align		4
.L_53:
        /*001c*/ 	.word	index@(_ZN3cub18CUB_300001_SM_10006detail8for_each13static_kernelINS2_12policy_hub_t12policy_500_tEmN6thrust24THRUST_300001_SM_1000_NS8cuda_cub20__uninitialized_fill7functorINS7_10device_ptrIfEEfEEEEvT0_T1_)
        /*0020*/ 	.word	0x00000008


	//----- nvinfo : EIATTR_FRAME_SIZE
	.align		4
.L_54:
        /*0024*/ 	.byte	0x04, 0x11
        /*0026*/ 	.short	(.L_56 - .L_55)
	.align		4
.L_55:
        /*0028*/ 	.word	index@(_ZN3cub18CUB_300001_SM_10006detail8for_each13static_kernelINS2_12policy_hub_t12policy_500_tEmN6thrust24THRUST_300001_SM_1000_NS8cuda_cub20__uninitialized_fill7functorINS7_10device_ptrIfEEfEEEEvT0_T1_)
        /*002c*/ 	.word	0x00000000


	//----- nvinfo : EIATTR_REGCOUNT
	.align		4
.L_56:
        /*0030*/ 	.byte	0x04, 0x2f
        /*0032*/ 	.short	(.L_58 - .L_57)
	.align		4
.L_57:
        /*0034*/ 	.word	index@(_ZN3cub18CUB_300001_SM_10006detail8for_each13static_kernelINS2_12policy_hub_t12policy_500_tElN6thrust24THRUST_300001_SM_1000_NS8cuda_cub6__fill7functorINS7_6detail15normal_iteratorINS7_10device_ptrIfEEEEfEEEEvT0_T1_)
        /*0038*/ 	.word	0x00000008


	//----- nvinfo : EIATTR_FRAME_SIZE
	.align		4
.L_58:
        /*003c*/ 	.byte	0x04, 0x11
        /*003e*/ 	.short	(.L_60 - .L_59)
	.align		4
.L_59:
        /*0040*/ 	.word	index@(_ZN3cub18CUB_300001_SM_10006detail8for_each13static_kernelINS2_12policy_hub_t12policy_500_tElN6thrust24THRUST_300001_SM_1000_NS8cuda_cub6__fill7functorINS7_6detail15normal_iteratorINS7_10device_ptrIfEEEEfEEEEvT0_T1_)
        /*0044*/ 	.word	0x00000000


	//----- nvinfo : EIATTR_REGCOUNT
	.align		4
.L_60:
        /*0048*/ 	.byte	0x04, 0x2f
        /*004a*/ 	.short	(.L_62 - .L_61)
	.align		4
.L_61:
        /*004c*/ 	.word	index@(_ZN3cub18CUB_300001_SM_10006detail8for_each13static_kernelINS2_12policy_hub_t12policy_500_tEmN6thrust24THRUST_300001_SM_1000_NS8cuda_cub20__uninitialized_fill7functorINS7_10device_ptrI6float4EESC_EEEEvT0_T1_)
        /*0050*/ 	.word	0x0000000b


	//----- nvinfo : EIATTR_FRAME_SIZE
	.align		4
.L_62:
        /*0054*/ 	.byte	0x04, 0x11
        /*0056*/ 	.short	(.L_64 - .L_63)
	.align		4
.L_63:
        /*0058*/ 	.word	index@(_ZN3cub18CUB_300001_SM_10006detail8for_each13static_kernelINS2_12policy_hub_t12policy_500_tEmN6thrust24THRUST_300001_SM_1000_NS8cuda_cub20__uninitialized_fill7functorINS7_10device_ptrI6float4EESC_EEEEvT0_T1_)
        /*005c*/ 	.word	0x00000000


	//----- nvinfo : EIATTR_REGCOUNT
	.align		4
.L_64:
        /*0060*/ 	.byte	0x04, 0x2f
        /*0062*/ 	.short	(.L_66 - .L_65)
	.align		4
.L_65:
        /*0064*/ 	.word	index@(_ZN3cub18CUB_300001_SM_10006detail8for_each13static_kernelINS2_12policy_hub_t12policy_500_tElN6thrust24THRUST_300001_SM_1000_NS8cuda_cub20__uninitialized_copy7functorINS7_6detail15normal_iteratorINS7_10device_ptrIfEEEENS7_7pointerIfNS8_3tagENS7_11use_defaultESI_EEEEEEvT0_T1_)
        /*0068*/ 	.word	0x0000000c


	//----- nvinfo : EIATTR_FRAME_SIZE
	.align		4
.L_66:
        /*006c*/ 	.byte	0x04, 0x11
        /*006e*/ 	.short	(.L_68 - .L_67)
	.align		4
.L_67:
        /*0070*/ 	.word	index@(_ZN3cub18CUB_300001_SM_10006detail8for_each13static_kernelINS2_12policy_hub_t12policy_500_tElN6thrust24THRUST_300001_SM_1000_NS8cuda_cub20__uninitialized_copy7functorINS7_6detail15normal_iteratorINS7_10device_ptrIfEEEENS7_7pointerIfNS8_3tagENS7_11use_defaultESI_EEEEEEvT0_T1_)
        /*0074*/ 	.word	0x00000000


	//----- nvinfo : EIATTR_REGCOUNT
	.align		4
.L_68:
        /*0078*/ 	.byte	0x04, 0x2f
        /*007a*/ 	.short	(.L_70 - .L_69)
	.align		4
.L_69:
        /*007c*/ 	.word	index@(_ZN3cub18CUB_300001_SM_10006detail9transform16transform_kernelINS2_10policy_hubILb1EN4cuda3std3__45tupleIJN6thrust24THRUST_300001_SM_1000_NS6detail15normal_iteratorINSA_10device_ptrI6float4EEEEEEEE10policy1000Ei20rand_vec4_bigaussianSG_JPSE_EEEvT0_iT1_T2_DpNS2_10kernel_argIT3_EE)
        /*0080*/ 	.word	0x00000020


	//----- nvinfo : EIATTR_FRAME_SIZE
	.align		4
.L_70:
        /*0084*/ 	.byte	0x04, 0x11
        /*0086*/ 	.short	(.L_72 - .L_71)
	.align		4
.L_71:
        /*0088*/ 	.word	index@($__internal_3_$__cuda_sm3x_div_rn_noftz_f32_slowpath)
        /*008c*/ 	.word	0x00000000


	//----- nvinfo : EIATTR_FRAME_SIZE
	.align		4
.L_72:
        /*0090*/ 	.byte	0x04, 0x11
        /*0092*/ 	.short	(.L_74 - .L_73)
	.align		4
.L_73:
        /*0094*/ 	.word	index@($__internal_2_$__cuda_sm20_sqrt_rn_f32_slowpath)
        /*0098*/ 	.word	0x00000000


	//----- nvinfo : EIATTR_FRAME_SIZE
	.align		4
.L_74:
        /*009c*/ 	.byte	0x04, 0x11
        /*009e*/ 	.short	(.L_76 - .L_75)
	.align		4
.L_75:
        /*00a0*/ 	.word	index@(_ZN3cub18CUB_300001_SM_10006detail9transform16transform_kernelINS2_10policy_hubILb1EN4cuda3std3__45tupleIJN6thrust24THRUST_300001_SM_1000_NS6detail15normal_iteratorINSA_10device_ptrI6float4EEEEEEEE10policy1000Ei20rand_vec4_bigaussianSG_JPSE_EEEvT0_iT1_T2_DpNS2_10kernel_argIT3_EE)
        /*00a4*/ 	.word	0x00000000


	//----- nvinfo : EIATTR_REGCOUNT
	.align		4
.L_76:
        /*00a8*/ 	.byte	0x04, 0x2f
        /*00aa*/ 	.short	(.L_78 - .L_77)
	.align		4
.L_77:
        /*00ac*/ 	.word	index@(_ZN3cub18CUB_300001_SM_10006detail9transform16transform_kernelINS2_10policy_hubILb1EN4cuda3std3__45tupleIJN6thrust24THRUST_300001_SM_1000_NS6detail15normal_iteratorINSA_10device_ptrI6float4EEEEEEEE10policy1000El20rand_vec4_bigaussianSG_JPSE_EEEvT0_iT1_T2_DpNS2_10kernel_argIT3_EE)
        /*00b0*/ 	.word	0x00000020


	//----- nvinfo : EIATTR_FRAME_SIZE
	.align		4
.L_78:
        /*00b4*/ 	.byte	0x04, 0x11
        /*00b6*/ 	.short	(.L_80 - .L_79)
	.align		4
.L_79:
        /*00b8*/ 	.word	index@($__internal_1_$__cuda_sm3x_div_rn_noftz_f32_slowpath)
        /*00bc*/ 	.word	0x00000000


	//----- nvinfo : EIATTR_FRAME_SIZE
	.align		4
.L_80:
        /*00c0*/ 	.byte	0x04, 0x11
        /*00c2*/ 	.short	(.L_82 - .L_81)
	.align		4
.L_81:
        /*00c4*/ 	.word	index@($__internal_0_$__cuda_sm20_sqrt_rn_f32_slowpath)
        /*00c8*/ 	.word	0x00000000


	//----- nvinfo : EIATTR_FRAME_SIZE
	.align		4
.L_82:
        /*00cc*/ 	.byte	0x04, 0x11
        /*00ce*/ 	.short	(.L_84 - .L_83)
	.align		4
.L_83:
        /*00d0*/ 	.word	index@(_ZN3cub18CUB_300001_SM_10006detail9transform16transform_kernelINS2_10policy_hubILb1EN4cuda3std3__45tupleIJN6thrust24THRUST_300001_SM_1000_NS6detail15normal_iteratorINSA_10device_ptrI6float4EEEEEEEE10policy1000El20rand_vec4_bigaussianSG_JPSE_EEEvT0_iT1_T2_DpNS2_10kernel_argIT3_EE)
        /*00d4*/ 	.word	0x00000000


	//----- nvinfo : EIATTR_MIN_STACK_SIZE
	.align		4
.L_84:
        /*00d8*/ 	.byte	0x04, 0x12
        /*00da*/ 	.short	(.L_86 - .L_85)
	.align		4
.L_85:
        /*00dc*/ 	.word	index@(_ZN3cub18CUB_300001_SM_10006detail9transform16transform_kernelINS2_10policy_hubILb1EN4cuda3std3__45tupleIJN6thrust24THRUST_300001_SM_1000_NS6detail15normal_iteratorINSA_10device_ptrI6float4EEEEEEEE10policy1000El20rand_vec4_bigaussianSG_JPSE_EEEvT0_iT1_T2_DpNS2_10kernel_argIT3_EE)
        /*00e0*/ 	.word	0x00000000


	//----- nvinfo : EIATTR_MIN_STACK_SIZE
	.align		4
.L_86:
        /*00e4*/ 	.byte	0x04, 0x12
        /*00e6*/ 	.short	(.L_88 - .L_87)
	.align		4
.L_87:
        /*00e8*/ 	.word	index@(_ZN3cub18CUB_300001_SM_10006detail9transform16transform_kernelINS2_10policy_hubILb1EN4cuda3std3__45tupleIJN6thrust24THRUST_300001_SM_1000_NS6detail15normal_iteratorINSA_10device_ptrI6float4EEEEEEEE10policy1000Ei20rand_vec4_bigaussianSG_JPSE_EEEvT0_iT1_T2_DpNS2_10kernel_argIT3_EE)
        /*00ec*/ 	.word	0x00000000


	//----- nvinfo : EIATTR_MIN_STACK_SIZE
	.align		4
.L_88:
        /*00f0*/ 	.byte	0x04, 0x12
        /*00f2*/ 	.short	(.L_90 - .L_89)
	.align		4
.L_89:
        /*00f4*/ 	.word	index@(_ZN3cub18CUB_300001_SM_10006detail8for_each13static_kernelINS2_12policy_hub_t12policy_500_tElN6thrust24THRUST_300001_SM_1000_NS8cuda_cub20__uninitialized_copy7functorINS7_6detail15normal_iteratorINS7_10device_ptrIfEEEENS7_7pointerIfNS8_3tagENS7_11use_defaultESI_EEEEEEvT0_T1_)
        /*00f8*/ 	.word	0x00000000


	//----- nvinfo : EIATTR_MIN_STACK_SIZE
	.align		4
.L_90:
        /*00fc*/ 	.byte	0x04, 0x12
        /*00fe*/ 	.short	(.L_92 - .L_91)
	.align		4
.L_91:
        /*0100*/ 	.word	index@(_ZN3cub18CUB_300001_SM_10006detail8for_each13static_kernelINS2_12policy_hub_t12policy_500_tEmN6thrust24THRUST_300001_SM_1000_NS8cuda_cub20__uninitialized_fill7functorINS7_10device_ptrI6float4EESC_EEEEvT0_T1_)
        /*0104*/ 	.word	0x00000000


	//----- nvinfo : EIATTR_MIN_STACK_SIZE
	.align		4
.L_92:
        /*0108*/ 	.byte	0x04, 0x12
        /*010a*/ 	.short	(.L_94 - .L_93)
	.align		4
.L_93:
        /*010c*/ 	.word	index@(_ZN3cub18CUB_300001_SM_10006detail8for_each13static_kernelINS2_12policy_hub_t12policy_500_tElN6thrust24THRUST_300001_SM_1000_NS8cuda_cub6__fill7functorINS7_6detail15normal_iteratorINS7_10device_ptrIfEEEEfEEEEvT0_T1_)
        /*0110*/ 	.word	0x00000000


	//----- nvinfo : EIATTR_MIN_STACK_SIZE
	.align		4
.L_94:
        /*0114*/ 	.byte	0x04, 0x12
        /*0116*/ 	.short	(.L_96 - .L_95)
	.align		4
.L_95:
        /*0118*/ 	.word	index@(_ZN3cub18CUB_300001_SM_10006detail8for_each13static_kernelINS2_12policy_hub_t12policy_500_tEmN6thrust24THRUST_300001_SM_1000_NS8cuda_cub20__uninitialized_fill7functorINS7_10device_ptrIfEEfEEEEvT0_T1_)
        /*011c*/ 	.word	0x00000000


	//----- nvinfo : EIATTR_MIN_STACK_SIZE
	.align		4
.L_96:
        /*0120*/ 	.byte	0x04, 0x12
        /*0122*/ 	.short	(.L_98 - .L_97)
	.align		4
.L_97:
        /*0124*/ 	.word	index@(_ZN3cub18CUB_300001_SM_10006detail11EmptyKernelIvEEvv)
        /*0128*/ 	.word	0x00000000
.L_98:


//--------------------- .nv.compat                --------------------------
	.section	.nv.compat,"",@"SHT_CUDA_COMPAT_INFO"
	.align	4
        /*0000*/ 	.byte	0x02, 0x09, 0x00, 0x00, 0x02, 0x02, 0x01, 0x00, 0x02, 0x05, 0x05, 0x00, 0x03, 0x07, 0x01, 0x01
        /*0010*/ 	.byte	0x02, 0x03, 0x00, 0x00, 0x02, 0x06, 0x01, 0x00, 0x04, 0x0b, 0x08, 0x00, 0x01, 0x00, 0x00, 0x00
        /*0020*/ 	.byte	0x00, 0x00, 0x00, 0x00


//--------------------- .nv.info._ZN3cub18CUB_300001_SM_10006detail9transform16transform_kernelINS2_10policy_hubILb1EN4cuda3std3__45tupleIJN6thrust24THRUST_300001_SM_1000_NS6detail15normal_iteratorINSA_10device_ptrI6float4EEEEEEEE10policy1000El20rand_vec4_bigaussianSG_JPSE_EEEvT0_iT1_T2_DpNS2_10kernel_argIT3_EE --------------------------
	.section	.nv.info._ZN3cub18CUB_300001_SM_10006detail9transform16transform_kernelINS2_10policy_hubILb1EN4cuda3std3__45tupleIJN6thrust24THRUST_300001_SM_1000_NS6detail15normal_iteratorINSA_10device_ptrI6float4EEEEEEEE10policy1000El20rand_vec4_bigaussianSG_JPSE_EEEvT0_iT1_T2_DpNS2_10kernel_argIT3_EE,"",@"SHT_CUDA_INFO"
	.sectionflags	@""
	.align	4


	//----- nvinfo : EIATTR_CUDA_API_VERSION
	.align		4
        /*0000*/ 	.byte	0x04, 0x37
        /*0002*/ 	.short	(.L_100 - .L_99)
.L_99:
        /*0004*/ 	.word	0x00000082


	//----- nvinfo : EIATTR_KPARAM_INFO
	.align		4
.L_100:
        /*0008*/ 	.byte	0x04, 0x17
        /*000a*/ 	.short	(.L_102 - .L_101)
.L_101:
        /*000c*/ 	.word	0x00000000
        /*0010*/ 	.short	0x0004
        /*0012*/ 	.short	0x0018
        /*0014*/ 	.byte	0x00, 0xf0, 0x41, 0x00


	//----- nvinfo : EIATTR_KPARAM_INFO
	.align		4
.L_102:
        /*0018*/ 	.byte	0x04, 0x17
        /*001a*/ 	.short	(.L_104 - .L_103)
.L_103:
        /*001c*/ 	.word	0x00000000
        /*0020*/ 	.short	0x0003
        /*0022*/ 	.short	0x0010
        /*0024*/ 	.byte	0x00, 0xf0, 0x21, 0x00


	//----- nvinfo : EIATTR_KPARAM_INFO
	.align		4
.L_104:
        /*0028*/ 	.byte	0x04, 0x17
        /*002a*/ 	.short	(.L_106 - .L_105)
.L_105:
        /*002c*/ 	.word	0x00000000
        /*0030*/ 	.short	0x0002
        /*0032*/ 	.short	0x000c
        /*0034*/ 	.byte	0x00, 0xf0, 0x05, 0x00


	//----- nvinfo : EIATTR_KPARAM_INFO
	.align		4
.L_106:
        /*0038*/ 	.byte	0x04, 0x17
        /*003a*/ 	.short	(.L_108 - .L_107)
.L_107:
        /*003c*/ 	.word	0x00000000
        /*0040*/ 	.short	0x0001
        /*0042*/ 	.short	0x0008
        /*0044*/ 	.byte	0x00, 0xf0, 0x11, 0x00


	//----- nvinfo : EIATTR_KPARAM_INFO
	.align		4
.L_108:
        /*0048*/ 	.byte	0x04, 0x17
        /*004a*/ 	.short	(.L_110 - .L_109)
.L_109:
        /*004c*/ 	.word	0x00000000
        /*0050*/ 	.short	0x0000
        /*0052*/ 	.short	0x0000
        /*0054*/ 	.byte	0x00, 0xf0, 0x21, 0x00


	//----- nvinfo : EIATTR_SPARSE_MMA_MASK
	.align		4
.L_110:
        /*0058*/ 	.byte	0x03, 0x50
        /*005a*/ 	.short	0x0000


	//----- nvinfo : EIATTR_MAXREG_COUNT
	.align		4
        /*005c*/ 	.byte	0x03, 0x1b
        /*005e*/ 	.short	0x00ff


	//----- nvinfo : EIATTR_MERCURY_ISA_VERSION
	.align		4
        /*0060*/ 	.byte	0x03, 0x5f
        /*0062*/ 	.short	0x0101


	//----- nvinfo : EIATTR_VRC_CTA_INIT_COUNT
	.align		4
        /*0064*/ 	.byte	0x02, 0x4a
	.zero		1
	.zero		1


	//----- nvinfo : EIATTR_EXIT_INSTR_OFFSETS
	.align		4
        /*0068*/ 	.byte	0x04, 0x1c
        /*006a*/ 	.short	(.L_112 - .L_111)


	//   ....[0]....
.L_111:
        /*006c*/ 	.word	0x00000250


	//   ....[1]....
        /*0070*/ 	.word	0x000055f0


	//   ....[2]....
        /*0074*/ 	.word	0x00005610


	//   ....[3]....
        /*0078*/ 	.word	0x0000f900


	//----- nvinfo : EIATTR_MAX_THREADS
	.align		4
.L_112:
        /*007c*/ 	.byte	0x04, 0x05
        /*007e*/ 	.short	(.L_114 - .L_113)
.L_113:
        /*0080*/ 	.word	0x00000080
        /*0084*/ 	.word	0x00000001
        /*0088*/ 	.word	0x00000001


	//----- nvinfo : EIATTR_CRS_STACK_SIZE
	.align		4
.L_114:
        /*008c*/ 	.byte	0x04, 0x1e
        /*008e*/ 	.short	(.L_116 - .L_115)
.L_115:
        /*0090*/ 	.word	0x00000000


	//----- nvinfo : EIATTR_CBANK_PARAM_SIZE
	.align		4
.L_116:
        /*0094*/ 	.byte	0x03, 0x19
        /*0096*/ 	.short	0x0028


	//----- nvinfo : EIATTR_PARAM_CBANK
	.align		4
        /*0098*/ 	.byte	0x04, 0x0a
        /*009a*/ 	.short	(.L_118 - .L_117)
	.align		4
.L_117:
        /*009c*/ 	.word	index@(.nv.constant0._ZN3cub18CUB_300001_SM_10006detail9transform16transform_kernelINS2_10policy_hubILb1EN4cuda3std3__45tupleIJN6thrust24THRUST_300001_SM_1000_NS6detail15normal_iteratorINSA_10device_ptrI6float4EEEEEEEE10policy1000El20rand_vec4_bigaussianSG_JPSE_EEEvT0_iT1_T2_DpNS2_10kernel_argIT3_EE)
        /*00a0*/ 	.short	0x0380
        /*00a2*/ 	.short	0x0028


	//----- nvinfo : EIATTR_SW_WAR
	.align		4
.L_118:
        /*00a4*/ 	.byte	0x04, 0x36
        /*00a6*/ 	.short	(.L_120 - .L_119)
.L_119:
        /*00a8*/ 	.word	0x00000008
.L_120:


//--------------------- .nv.info._ZN3cub18CUB_300001_SM_10006detail9transform16transform_kernelINS2_10policy_hubILb1EN4cuda3std3__45tupleIJN6thrust24THRUST_300001_SM_1000_NS6detail15normal_iteratorINSA_10device_ptrI6float4EEEEEEEE10policy1000Ei20rand_vec4_bigaussianSG_JPSE_EEEvT0_iT1_T2_DpNS2_10kernel_argIT3_EE --------------------------
	.section	.nv.info._ZN3cub18CUB_300001_SM_10006detail9transform16transform_kernelINS2_10policy_hubILb1EN4cuda3std3__45tupleIJN6thrust24THRUST_300001_SM_1000_NS6detail15normal_iteratorINSA_10device_ptrI6float4EEEEEEEE10policy1000Ei20rand_vec4_bigaussianSG_JPSE_EEEvT0_iT1_T2_DpNS2_10kernel_argIT3_EE,"",@"SHT_CUDA_INFO"
	.sectionflags	@""
	.align	4


	//----- nvinfo : EIATTR_CUDA_API_VERSION
	.align		4
        /*0000*/ 	.byte	0x04, 0x37
        /*0002*/ 	.short	(.L_122 - .L_121)
.L_121:
        /*0004*/ 	.word	0x00000082


	//----- nvinfo : EIATTR_KPARAM_INFO
	.align		4
.L_122:
        /*0008*/ 	.byte	0x04, 0x17
        /*000a*/ 	.short	(.L_124 - .L_123)
.L_123:
        /*000c*/ 	.word	0x00000000
        /*0010*/ 	.short	0x0004
        /*0012*/ 	.short	0x0018
        /*0014*/ 	.byte	0x00, 0xf0, 0x41, 0x00


	//----- nvinfo : EIATTR_KPARAM_INFO
	.align		4
.L_124:
        /*0018*/ 	.byte	0x04, 0x17
        /*001a*/ 	.short	(.L_126 - .L_125)
.L_125:
        /*001c*/ 	.word	0x00000000
        /*0020*/ 	.short	0x0003
        /*0022*/ 	.short	0x0010
        /*0024*/ 	.byte	0x00, 0xf0, 0x21, 0x00


	//----- nvinfo : EIATTR_KPARAM_INFO
	.align		4
.L_126:
        /*0028*/ 	.byte	0x04, 0x17
        /*002a*/ 	.short	(.L_128 - .L_127)
.L_127:
        /*002c*/ 	.word	0x00000000
        /*0030*/ 	.short	0x0002
        /*0032*/ 	.short	0x0008
        /*0034*/ 	.byte	0x00, 0xf0, 0x05, 0x00


	//----- nvinfo : EIATTR_KPARAM_INFO
	.align		4
.L_128:
        /*0038*/ 	.byte	0x04, 0x17
        /*003a*/ 	.short	(.L_130 - .L_129)
.L_129:
        /*003c*/ 	.word	0x00000000
        /*0040*/ 	.short	0x0001
        /*0042*/ 	.short	0x0004
        /*0044*/ 	.byte	0x00, 0xf0, 0x11, 0x00


	//----- nvinfo : EIATTR_KPARAM_INFO
	.align		4
.L_130:
        /*0048*/ 	.byte	0x04, 0x17
        /*004a*/ 	.short	(.L_132 - .L_131)
.L_131:
        /*004c*/ 	.word	0x00000000
        /*0050*/ 	.short	0x0000
        /*0052*/ 	.short	0x0000
        /*0054*/ 	.byte	0x00, 0xf0, 0x11, 0x00


	//----- nvinfo : EIATTR_SPARSE_MMA_MASK
	.align		4
.L_132:
        /*0058*/ 	.byte	0x03, 0x50
        /*005a*/ 	.short	0x0000


	//----- nvinfo : EIATTR_MAXREG_COUNT
	.align		4
        /*005c*/ 	.byte	0x03, 0x1b
        /*005e*/ 	.short	0x00ff


	//----- nvinfo : EIATTR_MERCURY_ISA_VERSION
	.align		4
        /*0060*/ 	.byte	0x03, 0x5f
        /*0062*/ 	.short	0x0101


	//----- nvinfo : EIATTR_VRC_CTA_INIT_COUNT
	.align		4
        /*0064*/ 	.byte	0x02, 0x4a
	.zero		1
	.zero		1


	//----- nvinfo : EIATTR_EXIT_INSTR_OFFSETS
	.align		4
        /*0068*/ 	.byte	0x04, 0x1c
        /*006a*/ 	.short	(.L_134 - .L_133)


	//   ....[0]....
.L_133:
        /*006c*/ 	.word	0x000001d0


	//   ....[1]....
        /*0070*/ 	.word	0x000054a0


	//   ....[2]....
        /*0074*/ 	.word	0x000054d0


	//   ....[3]....
        /*0078*/ 	.word	0x0000f830


	//----- nvinfo : EIATTR_MAX_THREADS
	.align		4
.L_134:
        /*007c*/ 	.byte	0x04, 0x05
        /*007e*/ 	.short	(.L_136 - .L_135)
.L_135:
        /*0080*/ 	.word	0x00000080
        /*0084*/ 	.word	0x00000001
        /*0088*/ 	.word	0x00000001


	//----- nvinfo : EIATTR_CRS_STACK_SIZE
	.align		4
.L_136:
        /*008c*/ 	.byte	0x04, 0x1e
        /*008e*/ 	.short	(.L_138 - .L_137)
.L_137:
        /*0090*/ 	.word	0x00000000


	//----- nvinfo : EIATTR_CBANK_PARAM_SIZE
	.align		4
.L_138:
        /*0094*/ 	.byte	0x03, 0x19
        /*0096*/ 	.short	0x0028


	//----- nvinfo : EIATTR_PARAM_CBANK
	.align		4
        /*0098*/ 	.byte	0x04, 0x0a
        /*009a*/ 	.short	(.L_140 - .L_139)
	.align		4
.L_139:
        /*009c*/ 	.word	index@(.nv.constant0._ZN3cub18CUB_300001_SM_10006detail9transform16transform_kernelINS2_10policy_hubILb1EN4cuda3std3__45tupleIJN6thrust24THRUST_300001_SM_1000_NS6detail15normal_iteratorINSA_10device_ptrI6float4EEEEEEEE10policy1000Ei20rand_vec4_bigaussianSG_JPSE_EEEvT0_iT1_T2_DpNS2_10kernel_argIT3_EE)
        /*00a0*/ 	.short	0x0380
        /*00a2*/ 	.short	0x0028


	//----- nvinfo : EIATTR_SW_WAR
	.align		4
.L_140:
        /*00a4*/ 	.byte	0x04, 0x36
        /*00a6*/ 	.short	(.L_142 - .L_141)
.L_141:
        /*00a8*/ 	.word	0x00000008
.L_142:


//--------------------- .nv.info._ZN3cub18CUB_300001_SM_10006detail8for_each13static_kernelINS2_12policy_hub_t12policy_500_tElN6thrust24THRUST_300001_SM_1000_NS8cuda_cub20__uninitialized_copy7functorINS7_6detail15normal_iteratorINS7_10device_ptrIfEEEENS7_7pointerIfNS8_3tagENS7_11use_defaultESI_EEEEEEvT0_T1_ --------------------------
	.section	.nv.info._ZN3cub18CUB_300001_SM_10006detail8for_each13static_kernelINS2_12policy_hub_t12policy_500_tElN6thrust24THRUST_300001_SM_1000_NS8cuda_cub20__uninitialized_copy7functorINS7_6detail15normal_iteratorINS7_10device_ptrIfEEEENS7_7pointerIfNS8_3tagENS7_11use_defaultESI_EEEEEEvT0_T1_,"",@"SHT_CUDA_INFO"
	.sectionflags	@""
	.align	4


	//----- nvinfo : EIATTR_CUDA_API_VERSION
	.align		4
        /*0000*/ 	.byte	0x04, 0x37
        /*0002*/ 	.short	(.L_144 - .L_143)
.L_143:
        /*0004*/ 	.word	0x00000082


	//----- nvinfo : EIATTR_KPARAM_INFO
	.align		4
.L_144:
        /*0008*/ 	.byte	0x04, 0x17
        /*000a*/ 	.short	(.L_146 - .L_145)
.L_145:
        /*000c*/ 	.word	0x00000000
        /*0010*/ 	.short	0x0001
        /*0012*/ 	.short	0x0008
        /*0014*/ 	.byte	0x00, 0xf0, 0x41, 0x00


	//----- nvinfo : EIATTR_KPARAM_INFO
	.align		4
.L_146:
        /*0018*/ 	.byte	0x04, 0x17
        /*001a*/ 	.short	(.L_148 - .L_147)
.L_147:
        /*001c*/ 	.word	0x00000000
        /*0020*/ 	.short	0x0000
        /*0022*/ 	.short	0x0000
        /*0024*/ 	.byte	0x00, 0xf0, 0x21, 0x00


	//----- nvinfo : EIATTR_SPARSE_MMA_MASK
	.align		4
.L_148:
        /*0028*/ 	.byte	0x03, 0x50
        /*002a*/ 	.short	0x0000


	//----- nvinfo : EIATTR_MAXREG_COUNT
	.align		4
        /*002c*/ 	.byte	0x03, 0x1b
        /*002e*/ 	.short	0x00ff


	//----- nvinfo : EIATTR_MERCURY_ISA_VERSION
	.align		4
        /*0030*/ 	.byte	0x03, 0x5f
        /*0032*/ 	.short	0x0101


	//----- nvinfo : EIATTR_VRC_CTA_INIT_COUNT
	.align		4
        /*0034*/ 	.byte	0x02, 0x4a
	.zero		1
	.zero		1


	//----- nvinfo : EIATTR_EXIT_INSTR_OFFSETS
	.align		4
        /*0038*/ 	.byte	0x04, 0x1c
        /*003a*/ 	.short	(.L_150 - .L_149)


	//   ....[0]....
.L_149:
        /*003c*/ 	.word	0x00000190


	//   ....[1]....
        /*0040*/ 	.word	0x00000320


	//   ....[2]....
        /*0044*/ 	.word	0x000003f0


	//----- nvinfo : EIATTR_MAX_THREADS
	.align		4
.L_150:
        /*0048*/ 	.byte	0x04, 0x05
        /*004a*/ 	.short	(.L_152 - .L_151)
.L_151:
        /*004c*/ 	.word	0x00000100
        /*0050*/ 	.word	0x00000001
        /*0054*/ 	.word	0x00000001


	//----- nvinfo : EIATTR_CRS_STACK_SIZE
	.align		4
.L_152:
        /*0058*/ 	.byte	0x04, 0x1e
        /*005a*/ 	.short	(.L_154 - .L_153)
.L_153:
        /*005c*/ 	.word	0x00000000


	//----- nvinfo : EIATTR_CBANK_PARAM_SIZE
	.align		4
.L_154:
        /*0060*/ 	.byte	0x03, 0x19
        /*0062*/ 	.short	0x0018


	//----- nvinfo : EIATTR_PARAM_CBANK
	.align		4
        /*0064*/ 	.byte	0x04, 0x0a
        /*0066*/ 	.short	(.L_156 - .L_155)
	.align		4
.L_155:
        /*0068*/ 	.word	index@(.nv.constant0._ZN3cub18CUB_300001_SM_10006detail8for_each13static_kernelINS2_12policy_hub_t12policy_500_tElN6thrust24THRUST_300001_SM_1000_NS8cuda_cub20__uninitialized_copy7functorINS7_6detail15normal_iteratorINS7_10device_ptrIfEEEENS7_7pointerIfNS8_3tagENS7_11use_defaultESI_EEEEEEvT0_T1_)
        /*006c*/ 	.short	0x0380
        /*006e*/ 	.short	0x0018


	//----- nvinfo : EIATTR_SW_WAR
	.align		4
.L_156:
        /*0070*/ 	.byte	0x04, 0x36
        /*0072*/ 	.short	(.L_158 - .L_157)
.L_157:
        /*0074*/ 	.word	0x00000008
.L_158:


//--------------------- .nv.info._ZN3cub18CUB_300001_SM_10006detail8for_each13static_kernelINS2_12policy_hub_t12policy_500_tEmN6thrust24THRUST_300001_SM_1000_NS8cuda_cub20__uninitialized_fill7functorINS7_10device_ptrI6float4EESC_EEEEvT0_T1_ --------------------------
	.section	.nv.info._ZN3cub18CUB_300001_SM_10006detail8for_each13static_kernelINS2_12policy_hub_t12policy_500_tEmN6thrust24THRUST_300001_SM_1000_NS8cuda_cub20__uninitialized_fill7functorINS7_10device_ptrI6float4EESC_EEEEvT0_T1_,"",@"SHT_CUDA_INFO"
	.sectionflags	@""
	.align	4


	//----- nvinfo : EIATTR_CUDA_API_VERSION
	.align		4
        /*0000*/ 	.byte	0x04, 0x37
        /*0002*/ 	.short	(.L_160 - .L_159)
.L_159:
        /*0004*/ 	.word	0x00000082


	//----- nvinfo : EIATTR_KPARAM_INFO
	.align		4
.L_160:
        /*0008*/ 	.byte	0x04, 0x17
        /*000a*/ 	.short	(.L_162 - .L_161)
.L_161:
        /*000c*/ 	.word	0x00000000
        /*0010*/ 	.short	0x0001
        /*0012*/ 	.short	0x0010
        /*0014*/ 	.byte	0x00, 0xf0, 0x81, 0x00


	//----- nvinfo : EIATTR_KPARAM_INFO
	.align		4
.L_162:
        /*0018*/ 	.byte	0x04, 0x17
        /*001a*/ 	.short	(.L_164 - .L_163)
.L_163:
        /*001c*/ 	.word	0x00000000
        /*0020*/ 	.short	0x0000
        /*0022*/ 	.short	0x0000
        /*0024*/ 	.byte	0x00, 0xf0, 0x21, 0x00


	//----- nvinfo : EIATTR_SPARSE_MMA_MASK
	.align		4
.L_164:
        /*0028*/ 	.byte	0x03, 0x50
        /*002a*/ 	.short	0x0000


	//----- nvinfo : EIATTR_MAXREG_COUNT
	.align		4
        /*002c*/ 	.byte	0x03, 0x1b
        /*002e*/ 	.short	0x00ff


	//----- nvinfo : EIATTR_MERCURY_ISA_VERSION
	.align		4
        /*0030*/ 	.byte	0x03, 0x5f
        /*0032*/ 	.short	0x0101


	//----- nvinfo : EIATTR_VRC_CTA_INIT_COUNT
	.align		4
        /*0034*/ 	.byte	0x02, 0x4a
	.zero		1
	.zero		1


	//----- nvinfo : EIATTR_EXIT_INSTR_OFFSETS
	.align		4
        /*0038*/ 	.byte	0x04, 0x1c
        /*003a*/ 	.short	(.L_166 - .L_165)


	//   ....[0]....
.L_165:
        /*003c*/ 	.word	0x00000140


	//   ....[1]....
        /*0040*/ 	.word	0x00000250


	//   ....[2]....
        /*0044*/ 	.word	0x00000290


	//----- nvinfo : EIATTR_MAX_THREADS
	.align		4
.L_166:
        /*0048*/ 	.byte	0x04, 0x05
        /*004a*/ 	.short	(.L_168 - .L_167)
.L_167:
        /*004c*/ 	.word	0x00000100
        /*0050*/ 	.word	0x00000001
        /*0054*/ 	.word	0x00000001


	//----- nvinfo : EIATTR_CBANK_PARAM_SIZE
	.align		4
.L_168:
        /*0058*/ 	.byte	0x03, 0x19
        /*005a*/ 	.short	0x0030


	//----- nvinfo : EIATTR_PARAM_CBANK
	.align		4
        /*005c*/ 	.byte	0x04, 0x0a
        /*005e*/ 	.short	(.L_170 - .L_169)
	.align		4
.L_169:
        /*0060*/ 	.word	index@(.nv.constant0._ZN3cub18CUB_300001_SM_10006detail8for_each13static_kernelINS2_12policy_hub_t12policy_500_tEmN6thrust24THRUST_300001_SM_1000_NS8cuda_cub20__uninitialized_fill7functorINS7_10device_ptrI6float4EESC_EEEEvT0_T1_)
        /*0064*/ 	.short	0x0380
        /*0066*/ 	.short	0x0030


	//----- nvinfo : EIATTR_SW_WAR
	.align		4
.L_170:
        /*0068*/ 	.byte	0x04, 0x36
        /*006a*/ 	.short	(.L_172 - .L_171)
.L_171:
        /*006c*/ 	.word	0x00000008
.L_172:


//--------------------- .nv.info._ZN3cub18CUB_300001_SM_10006detail8for_each13static_kernelINS2_12policy_hub_t12policy_500_tElN6thrust24THRUST_300001_SM_1000_NS8cuda_cub6__fill7functorINS7_6detail15normal_iteratorINS7_10device_ptrIfEEEEfEEEEvT0_T1_ --------------------------
	.section	.nv.info._ZN3cub18CUB_300001_SM_10006detail8for_each13static_kernelINS2_12policy_hub_t12policy_500_tElN6thrust24THRUST_300001_SM_1000_NS8cuda_cub6__fill7functorINS7_6detail15normal_iteratorINS7_10device_ptrIfEEEEfEEEEvT0_T1_,"",@"SHT_CUDA_INFO"
	.sectionflags	@""
	.align	4


	//----- nvinfo : EIATTR_CUDA_API_VERSION
	.align		4
        /*0000*/ 	.byte	0x04, 0x37
        /*0002*/ 	.short	(.L_174 - .L_173)
.L_173:
        /*0004*/ 	.word	0x00000082


	//----- nvinfo : EIATTR_KPARAM_INFO
	.align		4
.L_174:
        /*0008*/ 	.byte	0x04, 0x17
        /*000a*/ 	.short	(.L_176 - .L_175)
.L_175:
        /*000c*/ 	.word	0x00000000
        /*0010*/ 	.short	0x0001
        /*0012*/ 	.short	0x0008
        /*0014*/ 	.byte	0x00, 0xf0, 0x41, 0x00


	//----- nvinfo : EIATTR_KPARAM_INFO
	.align		4
.L_176:
        /*0018*/ 	.byte	0x04, 0x17
        /*001a*/ 	.short	(.L_178 - .L_177)
.L_177:
        /*001c*/ 	.word	0x00000000
        /*0020*/ 	.short	0x0000
        /*0022*/ 	.short	0x0000
        /*0024*/ 	.byte	0x00, 0xf0, 0x21, 0x00


	//----- nvinfo : EIATTR_SPARSE_MMA_MASK
	.align		4
.L_178:
        /*0028*/ 	.byte	0x03, 0x50
        /*002a*/ 	.short	0x0000


	//----- nvinfo : EIATTR_MAXREG_COUNT
	.align		4
        /*002c*/ 	.byte	0x03, 0x1b
        /*002e*/ 	.short	0x00ff


	//----- nvinfo : EIATTR_MERCURY_ISA_VERSION
	.align		4
        /*0030*/ 	.byte	0x03, 0x5f
        /*0032*/ 	.short	0x0101


	//----- nvinfo : EIATTR_VRC_CTA_INIT_COUNT
	.align		4
        /*0034*/ 	.byte	0x02, 0x4a
	.zero		1
	.zero		1


	//----- nvinfo : EIATTR_EXIT_INSTR_OFFSETS
	.align		4
        /*0038*/ 	.byte	0x04, 0x1c
        /*003a*/ 	.short	(.L_180 - .L_179)


	//   ....[0]....
.L_179:
        /*003c*/ 	.word	0x00000130


	//   ....[1]....
        /*0040*/ 	.word	0x00000240


	//   ....[2]....
        /*0044*/ 	.word	0x00000270


	//----- nvinfo : EIATTR_MAX_THREADS
	.align		4
.L_180:
        /*0048*/ 	.byte	0x04, 0x05
        /*004a*/ 	.short	(.L_182 - .L_181)
.L_181:
        /*004c*/ 	.word	0x00000100
        /*0050*/ 	.word	0x00000001
        /*0054*/ 	.word	0x00000001


	//----- nvinfo : EIATTR_CBANK_PARAM_SIZE
	.align		4
.L_182:
        /*0058*/ 	.byte	0x03, 0x19
        /*005a*/ 	.short	0x0018


	//----- nvinfo : EIATTR_PARAM_CBANK
	.align		4
        /*005c*/ 	.byte	0x04, 0x0a
        /*005e*/ 	.short	(.L_184 - .L_183)
	.align		4
.L_183:
        /*0060*/ 	.word	index@(.nv.constant0._ZN3cub18CUB_300001_SM_10006detail8for_each13static_kernelINS2_12policy_hub_t12policy_500_tElN6thrust24THRUST_300001_SM_1000_NS8cuda_cub6__fill7functorINS7_6detail15normal_iteratorINS7_10device_ptrIfEEEEfEEEEvT0_T1_)
        /*0064*/ 	.short	0x0380
        /*0066*/ 	.short	0x0018


	//----- nvinfo : EIATTR_SW_WAR
	.align		4
.L_184:
        /*0068*/ 	.byte	0x04, 0x36
        /*006a*/ 	.short	(.L_186 - .L_185)
.L_185:
        /*006c*/ 	.word	0x00000008
.L_186:


//--------------------- .nv.info._ZN3cub18CUB_300001_SM_10006detail8for_each13static_kernelINS2_12policy_hub_t12policy_500_tEmN6thrust24THRUST_300001_SM_1000_NS8cuda_cub20__uninitialized_fill7functorINS7_10device_ptrIfEEfEEEEvT0_T1_ --------------------------
	.section	.nv.info._ZN3cub18CUB_300001_SM_10006detail8for_each13static_kernelINS2_12policy_hub_t12policy_500_tEmN6thrust24THRUST_300001_SM_1000_NS8cuda_cub20__uninitialized_fill7functorINS7_10device_ptrIfEEfEEEEvT0_T1_,"",@"SHT_CUDA_INFO"
	.sectionflags	@""
	.align	4


	//----- nvinfo : EIATTR_CUDA_API_VERSION
	.align		4
        /*0000*/ 	.byte	0x04, 0x37
        /*0002*/ 	.short	(.L_188 - .L_187)
.L_187:
        /*0004*/ 	.word	0x00000082


	//----- nvinfo : EIATTR_KPARAM_INFO
	.align		4
.L_188:
        /*0008*/ 	.byte	0x04, 0x17
        /*000a*/ 	.short	(.L_190 - .L_189)
.L_189:
        /*000c*/ 	.word	0x00000000
        /*0010*/ 	.short	0x0001
        /*0012*/ 	.short	0x0008
        /*0014*/ 	.byte	0x00, 0xf0, 0x41, 0x00


	//----- nvinfo : EIATTR_KPARAM_INFO
	.align		4
.L_190:
        /*0018*/ 	.byte	0x04, 0x17
        /*001a*/ 	.short	(.L_192 - .L_191)
.L_191:
        /*001c*/ 	.word	0x00000000
        /*0020*/ 	.short	0x0000
        /*0022*/ 	.short	0x0000
        /*0024*/ 	.byte	0x00, 0xf0, 0x21, 0x00


	//----- nvinfo : EIATTR_SPARSE_MMA_MASK
	.align		4
.L_192:
        /*0028*/ 	.byte	0x03, 0x50
        /*002a*/ 	.short	0x0000


	//----- nvinfo : EIATTR_MAXREG_COUNT
	.align		4
        /*002c*/ 	.byte	0x03, 0x1b
        /*002e*/ 	.short	0x00ff


	//----- nvinfo : EIATTR_MERCURY_ISA_VERSION
	.align		4
        /*0030*/ 	.byte	0x03, 0x5f
        /*0032*/ 	.short	0x0101


	//----- nvinfo : EIATTR_VRC_CTA_INIT_COUNT
	.align		4
        /*0034*/ 	.byte	0x02, 0x4a
	.zero		1
	.zero		1


	//----- nvinfo : EIATTR_EXIT_INSTR_OFFSETS
	.align		4
        /*0038*/ 	.byte	0x04, 0x1c
        /*003a*/ 	.short	(.L_194 - .L_193)


	//   ....[0]....
.L_193:
        /*003c*/ 	.word	0x00000130


	//   ....[1]....
        /*0040*/ 	.word	0x00000230


	//   ....[2]....
        /*0044*/ 	.word	0x00000260


	//----- nvinfo : EIATTR_MAX_THREADS
	.align		4
.L_194:
        /*0048*/ 	.byte	0x04, 0x05
        /*004a*/ 	.short	(.L_196 - .L_195)
.L_195:
        /*004c*/ 	.word	0x00000100
        /*0050*/ 	.word	0x00000001
        /*0054*/ 	.word	0x00000001


	//----- nvinfo : EIATTR_CBANK_PARAM_SIZE
	.align		4
.L_196:
        /*0058*/ 	.byte	0x03, 0x19
        /*005a*/ 	.short	0x0018


	//----- nvinfo : EIATTR_PARAM_CBANK
	.align		4
        /*005c*/ 	.byte	0x04, 0x0a
        /*005e*/ 	.short	(.L_198 - .L_197)
	.align		4
.L_197:
        /*0060*/ 	.word	index@(.nv.constant0._ZN3cub18CUB_300001_SM_10006detail8for_each13static_kernelINS2_12policy_hub_t12policy_500_tEmN6thrust24THRUST_300001_SM_1000_NS8cuda_cub20__uninitialized_fill7functorINS7_10device_ptrIfEEfEEEEvT0_T1_)
        /*0064*/ 	.short	0x0380
        /*0066*/ 	.short	0x0018


	//----- nvinfo : EIATTR_SW_WAR
	.align		4
.L_198:
        /*0068*/ 	.byte	0x04, 0x36
        /*006a*/ 	.short	(.L_200 - .L_199)
.L_199:
        /*006c*/ 	.word	0x00000008
.L_200:


//--------------------- .nv.info._ZN3cub18CUB_300001_SM_10006detail11EmptyKernelIvEEvv --------------------------
	.section	.nv.info._ZN3cub18CUB_300001_SM_10006detail11EmptyKernelIvEEvv,"",@"SHT_CUDA_INFO"
	.sectionflags	@""
	.align	4


	//----- nvinfo : EIATTR_CUDA_API_VERSION
	.align		4
        /*0000*/ 	.byte	0x04, 0x37
        /*0002*/ 	.short	(.L_202 - .L_201)
.L_201:
        /*0004*/ 	.word	0x00000082


	//----- nvinfo : EIATTR_SPARSE_MMA_MASK
	.align		4
.L_202:
        /*0008*/ 	.byte	0x03, 0x50
        /*000a*/ 	.short	0x0000


	//----- nvinfo : EIATTR_MAXREG_COUNT
	.align		4
        /*000c*/ 	.byte	0x03, 0x1b
        /*000e*/ 	.short	0x00ff


	//----- nvinfo : EIATTR_MERCURY_ISA_VERSION
	.align		4
        /*0010*/ 	.byte	0x03, 0x5f
        /*0012*/ 	.short	0x0101


	//----- nvinfo : EIATTR_VRC_CTA_INIT_COUNT
	.align		4
        /*0014*/ 	.byte	0x02, 0x4a
	.zero		1
	.zero		1


	//----- nvinfo : EIATTR_EXIT_INSTR_OFFSETS
	.align		4
        /*0018*/ 	.byte	0x04, 0x1c
        /*001a*/ 	.short	(.L_204 - .L_203)


	//   ....[0]....
.L_203:
        /*001c*/ 	.word	0x00000010


	//----- nvinfo : EIATTR_SW_WAR
	.align		4
.L_204:
        /*0020*/ 	.byte	0x04, 0x36
        /*0022*/ 	.short	(.L_206 - .L_205)
.L_205:
        /*0024*/ 	.word	0x00000008
.L_206:


//--------------------- .nv.callgraph             --------------------------
	.section	.nv.callgraph,"",@"SHT_CUDA_CALLGRAPH"
	.align	4
	.sectionentsize	8
	.align		4
        /*0000*/ 	.word	0x00000000
	.align		4
        /*0004*/ 	.word	0xffffffff
	.align		4
        /*0008*/ 	.word	0x00000000
	.align		4
        /*000c*/ 	.word	0xfffffffe
	.align		4
        /*0010*/ 	.word	0x00000000
	.align		4
        /*0014*/ 	.word	0xfffffffd
	.align		4
        /*0018*/ 	.word	0x00000000
	.align		4
        /*001c*/ 	.word	0xfffffffc


//--------------------- .nv.constant4             --------------------------
	.section	.nv.constant4,"a",@progbits
	.align	8
	.align		8
.nv.constant4:
        /*0000*/ 	.dword	_ZZ4ran3iE5inext
	.align		8
        /*0008*/ 	.dword	_ZZ4ran3iE6inextp
	.align		8
        /*0010*/ 	.dword	_ZZ4ran3iE2ma
	.align		8
        /*0018*/ 	.dword	_ZZ4ran3iE3iff
	.align		8
        /*0020*/ 	.dword	_ZN34_INTERNAL_b778b95a_4_k_cu__Z4ran3i4cuda3std3__45__cpo5beginE
	.align		8
        /*0028*/ 	.dword	_ZN34_INTERNAL_b778b95a_4_k_cu__Z4ran3i4cuda3std3__45__cpo3endE
	.align		8
        /*0030*/ 	.dword	_ZN34_INTERNAL_b778b95a_4_k_cu__Z4ran3i4cuda3std3__45__cpo6cbeginE
	.align		8
        /*0038*/ 	.dword	_ZN34_INTERNAL_b778b95a_4_k_cu__Z4ran3i4cuda3std3__45__cpo4cendE
	.align		8
        /*0040*/ 	.dword	_ZN34_INTERNAL_b778b95a_4_k_cu__Z4ran3i4cuda3std3__45__cpo6rbeginE
	.align		8
        /*0048*/ 	.dword	_ZN34_INTERNAL_b778b95a_4_k_cu__Z4ran3i4cuda3std3__45__cpo4rendE
	.align		8
        /*0050*/ 	.dword	_ZN34_INTERNAL_b778b95a_4_k_cu__Z4ran3i4cuda3std3__45__cpo7crbeginE
	.align		8
        /*0058*/ 	.dword	_ZN34_INTERNAL_b778b95a_4_k_cu__Z4ran3i4cuda3std3__45__cpo5crendE
	.align		8
        /*0060*/ 	.dword	_ZN34_INTERNAL_b778b95a_4_k_cu__Z4ran3i4cuda3std3__436_GLOBAL__N__b778b95a_4_k_cu__Z4ran3i6ignoreE
	.align		8
        /*0068*/ 	.dword	_ZN34_INTERNAL_b778b95a_4_k_cu__Z4ran3i4cuda3std3__419piecewise_constructE
	.align		8
        /*0070*/ 	.dword	_ZN34_INTERNAL_b778b95a_4_k_cu__Z4ran3i4cuda3std3__48in_placeE
	.align		8
        /*0078*/ 	.dword	_ZN34_INTERNAL_b778b95a_4_k_cu__Z4ran3i4cuda3std3__420unreachable_sentinelE
	.align		8
        /*0080*/ 	.dword	_ZN34_INTERNAL_b778b95a_4_k_cu__Z4ran3i4cuda3std3__47nulloptE
	.align		8
        /*0088*/ 	.dword	_ZN34_INTERNAL_b778b95a_4_k_cu__Z4ran3i4cuda3std3__48unexpectE
	.align		8
        /*0090*/ 	.dword	_ZN34_INTERNAL_b778b95a_4_k_cu__Z4ran3i4cuda3std6ranges3__45__cpo4swapE
	.align		8
        /*0098*/ 	.dword	_ZN34_INTERNAL_b778b95a_4_k_cu__Z4ran3i4cuda3std6ranges3__45__cpo9iter_moveE
	.align		8
        /*00a0*/ 	.dword	_ZN34_INTERNAL_b778b95a_4_k_cu__Z4ran3i4cuda3std6ranges3__45__cpo5beginE
	.align		8
        /*00a8*/ 	.dword	_ZN34_INTERNAL_b778b95a_4_k_cu__Z4ran3i4cuda3std6ranges3__45__cpo3endE
	.align		8
        /*00b0*/ 	.dword	_ZN34_INTERNAL_b778b95a_4_k_cu__Z4ran3i4cuda3std6ranges3__45__cpo6cbeginE
	.align		8
        /*00b8*/ 	.dword	_ZN34_INTERNAL_b778b95a_4_k_cu__Z4ran3i4cuda3std6ranges3__45__cpo4cendE
	.align		8
        /*00c0*/ 	.dword	_ZN34_INTERNAL_b778b95a_4_k_cu__Z4ran3i4cuda3std6ranges3__45__cpo7advanceE
	.align		8
        /*00c8*/ 	.dword	_ZN34_INTERNAL_b778b95a_4_k_cu__Z4ran3i4cuda3std6ranges3__45__cpo9iter_swapE
	.align		8
        /*00d0*/ 	.dword	_ZN34_INTERNAL_b778b95a_4_k_cu__Z4ran3i4cuda3std6ranges3__45__cpo4nextE
	.align		8
        /*00d8*/ 	.dword	_ZN34_INTERNAL_b778b95a_4_k_cu__Z4ran3i4cuda3std6ranges3__45__cpo4prevE
	.align		8
        /*00e0*/ 	.dword	_ZN34_INTERNAL_b778b95a_4_k_cu__Z4ran3i4cuda3std6ranges3__45__cpo4dataE
	.align		8
        /*00e8*/ 	.dword	_ZN34_INTERNAL_b778b95a_4_k_cu__Z4ran3i4cuda3std6ranges3__45__cpo5cdataE
	.align		8
        /*00f0*/ 	.dword	_ZN34_INTERNAL_b778b95a_4_k_cu__Z4ran3i4cuda3std6ranges3__45__cpo4sizeE
	.align		8
        /*00f8*/ 	.dword	_ZN34_INTERNAL_b778b95a_4_k_cu__Z4ran3i4cuda3std6ranges3__45__cpo5ssizeE
	.align		8
        /*0100*/ 	.dword	_ZN34_INTERNAL_b778b95a_4_k_cu__Z4ran3i4cuda3std6ranges3__45__cpo8distanceE
	.align		8
        /*0108*/ 	.dword	_ZN34_INTERNAL_b778b95a_4_k_cu__Z4ran3i6thrust24THRUST_300001_SM_1000_NS8cuda_cub3parE
	.align		8
        /*0110*/ 	.dword	_ZN34_INTERNAL_b778b95a_4_k_cu__Z4ran3i6thrust24THRUST_300001_SM_1000_NS8cuda_cub10par_nosyncE
	.align		8
        /*0118*/ 	.dword	_ZN34_INTERNAL_b778b95a_4_k_cu__Z4ran3i6thrust24THRUST_300001_SM_1000_NS6system6detail10sequential3seqE
	.align		8
        /*0120*/ 	.dword	_ZN34_INTERNAL_b778b95a_4_k_cu__Z4ran3i6thrust24THRUST_300001_SM_1000_NS6system3cpp3parE
	.align		8
        /*0128*/ 	.dword	_ZN34_INTERNAL_b778b95a_4_k_cu__Z4ran3i6thrust24THRUST_300001_SM_1000_NS12placeholders2_1E
	.align		8
        /*0130*/ 	.dword	_ZN34_INTERNAL_b778b95a_4_k_cu__Z4ran3i6thrust24THRUST_300001_SM_1000_NS12placeholders2_2E
	.align		8
        /*0138*/ 	.dword	_ZN34_INTERNAL_b778b95a_4_k_cu__Z4ran3i6thrust24THRUST_300001_SM_1000_NS12placeholders2_3E
	.align		8
        /*0140*/ 	.dword	_ZN34_INTERNAL_b778b95a_4_k_cu__Z4ran3i6thrust24THRUST_300001_SM_1000_NS12placeholders2_4E
	.align		8
        /*0148*/ 	.dword	_ZN34_INTERNAL_b778b95a_4_k_cu__Z4ran3i6thrust24THRUST_300001_SM_1000_NS12placeholders2_5E
	.align		8
        /*0150*/ 	.dword	_ZN34_INTERNAL_b778b95a_4_k_cu__Z4ran3i6thrust24THRUST_300001_SM_1000_NS12placeholders2_6E
	.align		8
        /*0158*/ 	.dword	_ZN34_INTERNAL_b778b95a_4_k_cu__Z4ran3i6thrust24THRUST_300001_SM_1000_NS12placeholders2_7E
	.align		8
        /*0160*/ 	.dword	_ZN34_INTERNAL_b778b95a_4_k_cu__Z4ran3i6thrust24THRUST_300001_SM_1000_NS12placeholders2_8E
	.align		8
        /*0168*/ 	.dword	_ZN34_INTERNAL_b778b95a_4_k_cu__Z4ran3i6thrust24THRUST_300001_SM_1000_NS12placeholders2_9E
	.align		8
        /*0170*/ 	.dword	_ZN34_INTERNAL_b778b95a_4_k_cu__Z4ran3i6thrust24THRUST_300001_SM_1000_NS12placeholders3_10E
	.align		8
        /*0178*/ 	.dword	_ZN34_INTERNAL_b778b95a_4_k_cu__Z4ran3i6thrust24THRUST_300001_SM_1000_NS3seqE
	.align		8
        /*0180*/ 	.dword	_ZN34_INTERNAL_b778b95a_4_k_cu__Z4ran3i6thrust24THRUST_300001_SM_1000_NS6deviceE


//--------------------- .text._ZN3cub18CUB_300001_SM_10006detail9transform16transform_kernelINS2_10policy_hubILb1EN4cuda3std3__45tupleIJN6thrust24THRUST_300001_SM_1000_NS6detail15normal_iteratorINSA_10device_ptrI6float4EEEEEEEE10policy1000El20rand_vec4_bigaussianSG_JPSE_EEEvT0_iT1_T2_DpNS2_10kernel_argIT3_EE --------------------------
	.section	.text._ZN3cub18CUB_300001_SM_10006detail9transform16transform_kernelINS2_10policy_hubILb1EN4cuda3std3__45tupleIJN6thrust24THRUST_300001_SM_1000_NS6detail15normal_iteratorINSA_10device_ptrI6float4EEEEEEEE10policy1000El20rand_vec4_bigaussianSG_JPSE_EEEvT0_iT1_T2_DpNS2_10kernel_argIT3_EE,"ax",@progbits
	.align	128
        .global         _ZN3cub18CUB_300001_SM_10006detail9transform16transform_kernelINS2_10policy_hubILb1EN4cuda3std3__45tupleIJN6thrust24THRUST_300001_SM_1000_NS6detail15normal_iteratorINSA_10device_ptrI6float4EEEEEEEE10policy1000El20rand_vec4_bigaussianSG_JPSE_EEEvT0_iT1_T2_DpNS2_10kernel_argIT3_EE
        .type           _ZN3cub18CUB_300001_SM_10006detail9transform16transform_kernelINS2_10policy_hubILb1EN4cuda3std3__45tupleIJN6thrust24THRUST_300001_SM_1000_NS6detail15normal_iteratorINSA_10device_ptrI6float4EEEEEEEE10policy1000El20rand_vec4_bigaussianSG_JPSE_EEEvT0_iT1_T2_DpNS2_10kernel_argIT3_EE,@function
        .size           _ZN3cub18CUB_300001_SM_10006detail9transform16transform_kernelINS2_10policy_hubILb1EN4cuda3std3__45tupleIJN6thrust24THRUST_300001_SM_1000_NS6detail15normal_iteratorINSA_10device_ptrI6float4EEEEEEEE10policy1000El20rand_vec4_bigaussianSG_JPSE_EEEvT0_iT1_T2_DpNS2_10kernel_argIT3_EE,(.L_x_134 - _ZN3cub18CUB_300001_SM_10006detail9transform16transform_kernelINS2_10policy_hubILb1EN4cuda3std3__45tupleIJN6thrust24THRUST_300001_SM_1000_NS6detail15normal_iteratorINSA_10device_ptrI6float4EEEEEEEE10policy1000El20rand_vec4_bigaussianSG_JPSE_EEEvT0_iT1_T2_DpNS2_10kernel_argIT3_EE)
        .other          _ZN3cub18CUB_300001_SM_10006detail9transform16transform_kernelINS2_10policy_hubILb1EN4cuda3std3__45tupleIJN6thrust24THRUST_300001_SM_1000_NS6detail15normal_iteratorINSA_10device_ptrI6float4EEEEEEEE10policy1000El20rand_vec4_bigaussianSG_JPSE_EEEvT0_iT1_T2_DpNS2_10kernel_argIT3_EE,@"STO_CUDA_ENTRY STV_DEFAULT"
_ZN3cub18CUB_300001_SM_10006detail9transform16transform_kernelINS2_10policy_hubILb1EN4cuda3std3__45tupleIJN6thrust24THRUST_300001_SM_1000_NS6detail15normal_iteratorINSA_10device_ptrI6float4EEEEEEEE10policy1000El20rand_vec4_bigaussianSG_JPSE_EEEvT0_iT1_T2_DpNS2_10kernel_argIT3_EE:
.text._ZN3cub18CUB_300001_SM_10006detail9transform16transform_kernelINS2_10policy_hubILb1EN4cuda3std3__45tupleIJN6thrust24THRUST_300001_SM_1000_NS6detail15normal_iteratorINSA_10device_ptrI6float4EEEEEEEE10policy1000El20rand_vec4_bigaussianSG_JPSE_EEEvT0_iT1_T2_DpNS2_10kernel_argIT3_EE:
[----:B------:R-:W-:Y:S08]  /*0000*/  LDC R1, c[0x0][0x37c] ;  /* 0x0000df00ff017b82 */ /* 0x000ff00000000800 */
[----:B------:R-:W0:Y:S01]  /*0010*/  LDC R6, c[0x0][0x388] ;  /* 0x0000e200ff067b82 */ /* 0x000e220000000800 */
[----:B------:R-:W1:Y:S01]  /*0020*/  LDCU.64 UR6, c[0x0][0x380] ;  /* 0x00007000ff0677ac */ /* 0x000e620008000a00 */
[----:B------:R-:W2:Y:S01]  /*0030*/  S2R R4, SR_TID.X ;  /* 0x0000000000047919 */ /* 0x000ea20000002100 */
[----:B------:R-:W-:Y:S01]  /*0040*/  BSSY.RECONVERGENT B0, `(.L_x_0) ;  /* 0x000001e000007945 */ /* 0x000fe20003800200 */
[----:B------:R-:W3:Y:S04]  /*0050*/  LDCU.64 UR20, c[0x0][0x358] ;  /* 0x00006b00ff1477ac */ /* 0x000ee80008000a00 */
[----:B------:R-:W4:Y:S08]  /*0060*/  S2UR UR4, SR_CTAID.X ;  /* 0x00000000000479c3 */ /* 0x000f300000002500 */
[----:B------:R-:W5:Y:S01]  /*0070*/  LDC.64 R18, c[0x0][0x390] ;  /* 0x0000e400ff127b82 */ /* 0x000f620000000a00 */
[----:B0-----:R-:W-:-:S05]  /*0080*/  IMAD.SHL.U32 R5, R6, 0x80, RZ ;  /* 0x0000008006057824 */ /* 0x001fca00078e00ff */
[----:B------:R-:W-:Y:S01]  /*0090*/  SHF.R.S32.HI R0, RZ, 0x1f, R5 ;  /* 0x0000001fff007819 */ /* 0x000fe20000011405 */
[----:B----4-:R-:W-:-:S04]  /*00a0*/  IMAD.WIDE.U32 R2, R5, UR4, RZ ;  /* 0x0000000405027c25 */ /* 0x010fc8000f8e00ff */
[----:B------:R-:W-:Y:S01]  /*00b0*/  IMAD R9, R0, UR4, RZ ;  /* 0x0000000400097c24 */ /* 0x000fe2000f8e02ff */
[----:B-1----:R-:W-:-:S03]  /*00c0*/  IADD3 R20, P0, PT, -R2, UR6, RZ ;  /* 0x0000000602147c10 */ /* 0x002fc6000ff1e1ff */
[----:B------:R-:W-:Y:S01]  /*00d0*/  IMAD.IADD R9, R3, 0x1, R9 ;  /* 0x0000000103097824 */ /* 0x000fe200078e0209 */
[----:B-----5:R-:W-:-:S04]  /*00e0*/  LEA R18, P2, R2, R18, 0x4 ;  /* 0x0000001202127211 */ /* 0x020fc800078420ff */
[----:B------:R-:W-:Y:S02]  /*00f0*/  IADD3.X R7, PT, PT, ~R9, UR7, RZ, P0, !PT ;  /* 0x0000000709077c10 */ /* 0x000fe400087fe5ff */
[----:B------:R-:W-:Y:S02]  /*0100*/  ISETP.LT.U32.AND P0, PT, R20, R5, PT ;  /* 0x000000051400720c */ /* 0x000fe40003f01070 */
[----:B------:R-:W-:Y:S02]  /*0110*/  LEA.HI.X R19, R2, R19, R9, 0x4, P2 ;  /* 0x0000001302137211 */ /* 0x000fe400010f2409 */
[----:B------:R-:W-:Y:S01]  /*0120*/  ISETP.LT.AND.EX P0, PT, R7, R0, PT, P0 ;  /* 0x000000000700720c */ /* 0x000fe20003f01300 */
[----:B--2---:R-:W-:-:S03]  /*0130*/  IMAD.SHL.U32 R7, R4, 0x80, RZ ;  /* 0x0000008004077824 */ /* 0x004fc600078e00ff */
[----:B------:R-:W-:-:S04]  /*0140*/  SEL R20, R20, R5, P0 ;  /* 0x0000000514147207 */ /* 0x000fc80000000000 */
[----:B------:R-:W-:Y:S01]  /*0150*/  ISETP.NE.AND P1, PT, R5, R20, PT ;  /* 0x000000140500720c */ /* 0x000fe20003f25270 */
[----:B------:R-:W-:-:S05]  /*0160*/  IMAD.SHL.U32 R0, R20, 0x10, RZ ;  /* 0x0000001014007824 */ /* 0x000fca00078e00ff */
[----:B------:R-:W-:-:S13]  /*0170*/  ISETP.GE.AND P0, PT, R7, R0, PT ;  /* 0x000000000700720c */ /* 0x000fda0003f06270 */
[----:B---3--:R-:W-:Y:S05]  /*0180*/  @P0 BRA `(.L_x_1) ;  /* 0x0000000000240947 */ /* 0x008fea0003800000 */
[----:B------:R-:W0:Y:S02]  /*0190*/  LDCU.64 UR4, c[0x0][0x398] ;  /* 0x00007300ff0477ac */ /* 0x000e240008000a00 */
[----:B0-----:R-:W-:-:S04]  /*01a0*/  LEA R4, P0, R2, UR4, 0x4 ;  /* 0x0000000402047c11 */ /* 0x001fc8000f8020ff */
[----:B------:R-:W-:-:S09]  /*01b0*/  LEA.HI.X R5, R2, UR5, R9, 0x4, P0 ;  /* 0x0000000502057c11 */ /* 0x000fd200080f2409 */
.L_x_2:
[C---:B------:R-:W-:Y:S01]  /*01c0*/  IADD3 R2, P0, PT, R7.reuse, R4, RZ ;  /* 0x0000000407027210 */ /* 0x040fe20007f1e0ff */
[----:B------:R-:W-:-:S03]  /*01d0*/  VIADD R7, R7, 0x4000 ;  /* 0x0000400007077836 */ /* 0x000fc60000000000 */
[----:B------:R-:W-:Y:S02]  /*01e0*/  IADD3.X R3, PT, PT, RZ, R5, RZ, P0, !PT ;  /* 0x00000005ff037210 */ /* 0x000fe400007fe4ff */
[----:B------:R-:W-:-:S03]  /*01f0*/  ISETP.GE.AND P0, PT, R7, R0, PT ;  /* 0x000000000700720c */ /* 0x000fc60003f06270 */
[----:B------:R0:W-:Y:S10]  /*0200*/  CCTL.E.PF2 [R2] ;  /* 0x000000000200798f */ /* 0x0001f40000800100 */
[----:B0-----:R-:W-:Y:S05]  /*0210*/  @!P0 BRA `(.L_x_2) ;  /* 0xfffffffc00e88947 */ /* 0x001fea000383ffff */
.L_x_1:
[----:B------:R-:W-:Y:S05]  /*0220*/  BSYNC.RECONVERGENT B0 ;  /* 0x0000000000007941 */ /* 0x000fea0003800200 */
.L_x_0:
[----:B------:R-:W-:Y:S05]  /*0230*/  @!P1 BRA `(.L_x_3) ;  /* 0x0000005000f09947 */ /* 0x000fea0003800000 */
[----:B------:R-:W-:-:S13]  /*0240*/  ISETP.GE.AND P0, PT, R6, 0x1, PT ;  /* 0x000000010600780c */ /* 0x000fda0003f06270 */
[----:B------:R-:W-:Y:S05]  /*0250*/  @!P0 EXIT ;  /* 0x000000000000894d */ /* 0x000fea0003800000 */
[----:B------:R-:W-:-:S07]  /*0260*/  IMAD.MOV.U32 R3, RZ, RZ, RZ ;  /* 0x000000ffff037224 */ /* 0x000fce00078e00ff */
.L_x_26:
[----:B0-----:R-:W0:Y:S01]  /*0270*/  S2R R0, SR_TID.X ;  /* 0x0000000000007919 */ /* 0x001e220000002100 */
[----:B------:R-:W1:Y:S01]  /*0280*/  LDCU UR4, c[0x0][0x388] ;  /* 0x00007100ff0477ac */ /* 0x000e620008000800 */
[----:B------:R-:W-:Y:S01]  /*0290*/  BSSY.RECONVERGENT B0, `(.L_x_4) ;  /* 0x0000534000007945 */ /* 0x000fe20003800200 */
[C---:B0-----:R-:W-:Y:S02]  /*02a0*/  IMAD R12, R3.reuse, 0x80, R0 ;  /* 0x00000080030c7824 */ /* 0x041fe400078e0200 */
[----:B------:R-:W-:-:S03]  /*02b0*/  VIADD R3, R3, 0x1 ;  /* 0x0000000103037836 */ /* 0x000fc60000000000 */
[----:B------:R-:W-:Y:S02]  /*02c0*/  ISETP.GE.AND P0, PT, R12, R20, PT ;  /* 0x000000140c00720c */ /* 0x000fe40003f06270 */
[----:B-1----:R-:W-:-:S11]  /*02d0*/  ISETP.NE.AND P3, PT, R3, UR4, PT ;  /* 0x0000000403007c0c */ /* 0x002fd6000bf65270 */
[----:B------:R-:W-:Y:S05]  /*02e0*/  @P0 BRA `(.L_x_5) ;  /* 0x0000005000b80947 */ /* 0x000fea0003800000 */
[----:B------:R-:W0:Y:S08]  /*02f0*/  LDC.64 R4, c[0x4][0x18] ;  /* 0x01000600ff047b82 */ /* 0x000e300000000a00 */
[----:B------:R-:W1:Y:S08]  /*0300*/  LDC.64 R6, c[0x4][RZ] ;  /* 0x01000000ff067b82 */ /* 0x000e700000000a00 */
[----:B------:R-:W2:Y:S01]  /*0310*/  LDC.64 R14, c[0x4][0x8] ;  /* 0x01000200ff0e7b82 */ /* 0x000ea20000000a00 */
[----:B0-----:R-:W3:Y:S04]  /*0320*/  LDG.E.U8 R4, desc[UR20][R4.64] ;  /* 0x0000001404047981 */ /* 0x001ee8000c1e1100 */
[----:B-1----:R0:W5:Y:S04]  /*0330*/  LDG.E R13, desc[UR20][R6.64] ;  /* 0x00000014060d7981 */ /* 0x002168000c1e1900 */
[----:B--2---:R0:W5:Y:S01]  /*0340*/  LDG.E R14, desc[UR20][R14.64] ;  /* 0x000000140e0e7981 */ /* 0x004162000c1e1900 */
[----:B---3--:R-:W-:-:S04]  /*0350*/  LOP3.LUT R0, R4, 0x1, RZ, 0xc0, !PT ;  /* 0x0000000104007812 */ /* 0x008fc800078ec0ff */
[----:B------:R-:W-:-:S04]  /*0360*/  ISETP.EQ.U32.AND P0, PT, R0, 0x1, PT ;  /* 0x000000010000780c */ /* 0x000fc80003f02070 */
[----:B0-----:R-:W-:-:S13]  /*0370*/  PLOP3.LUT P1, PT, P0, PT, PT, 0x80, 0x8 ;  /* 0x000000000008781c */ /* 0x001fda000072f070 */
.L_x_11:
[----:B------:R-:W-:Y:S05]  /*0380*/  @P1 BRA `(.L_x_6) ;  /* 0x0000002000801947 */ /* 0x000fea0003800000 */
[----:B------:R-:W0:Y:S01]  /*0390*/  LDC.64 R8, c[0x4][0x18] ;  /* 0x01000600ff087b82 */ /* 0x000e220000000a00 */
[----:B------:R-:W-:Y:S02]  /*03a0*/  HFMA2 R0, -RZ, RZ, 0, 5.9604644775390625e-08 ;  /* 0x00000001ff007431 */ /* 0x000fe400000001ff */
[----:B------:R-:W-:Y:S01]  /*03b0*/  IMAD.MOV.U32 R6, RZ, RZ, 0x9a4bbbd ;  /* 0x09a4bbbdff067424 */ /* 0x000fe200078e00ff */
[----:B------:R-:W-:Y:S01]  /*03c0*/  MOV R22, 0x1ce10f49 ;  /* 0x1ce10f4900167802 */ /* 0x000fe20000000f00 */
[----:B------:R-:W-:Y:S01]  /*03d0*/  IMAD.MOV.U32 R7, RZ, RZ, 0x0 ;  /* 0x00000000ff077424 */ /* 0x000fe200078e00ff */
[----:B------:R-:W1:Y:S01]  /*03e0*/  LDCU.64 UR6, c[0x4][0x10] ;  /* 0x01000200ff0677ac */ /* 0x000e620008000a00 */
[----:B------:R-:W-:Y:S01]  /*03f0*/  IMAD.MOV.U32 R16, RZ, RZ, 0x17ce3825 ;  /* 0x17ce3825ff107424 */ /* 0x000fe200078e00ff */
[----:B------:R-:W2:Y:S01]  /*0400*/  LDC.64 R4, c[0x4][0x10] ;  /* 0x01000400ff047b82 */ /* 0x000ea20000000a00 */
[----:B------:R-:W-:Y:S02]  /*0410*/  IMAD.MOV.U32 R17, RZ, RZ, 0x0 ;  /* 0x00000000ff117424 */ /* 0x000fe400078e00ff */
[----:B------:R-:W-:-:S05]  /*0420*/  IMAD.MOV.U32 R23, RZ, RZ, 0x0 ;  /* 0x00000000ff177424 */ /* 0x000fca00078e00ff */
[----:B------:R-:W3:Y:S01]  /*0430*/  LDC.64 R10, c[0x4][0x10] ;  /* 0x01000400ff0a7b82 */ /* 0x000ee20000000a00 */
[----:B------:R-:W-:Y:S01]  /*0440*/  IMAD.MOV.U32 R26, RZ, RZ, 0xf4ed241 ;  /* 0x0f4ed241ff1a7424 */ /* 0x000fe200078e00ff */
[----:B0-----:R-:W-:Y:S01]  /*0450*/  STG.E.U8 desc[UR20][R8.64], R0 ;  /* 0x0000000008007986 */ /* 0x001fe2000c101114 */
[----:B------:R-:W-:-:S03]  /*0460*/  IMAD.MOV.U32 R27, RZ, RZ, 0x0 ;  /* 0x00000000ff1b7424 */ /* 0x000fc600078e00ff */
[----:B--2---:R0:W-:Y:S01]  /*0470*/  STG.E.64 desc[UR20][R4.64+0x1b8], R6 ;  /* 0x0001b80604007986 */ /* 0x0041e2000c101b14 */
[----:B------:R-:W-:Y:S02]  /*0480*/  IMAD.MOV.U32 R28, RZ, RZ, 0x732e149 ;  /* 0x0732e149ff1c7424 */ /* 0x000fe400078e00ff */
[----:B------:R-:W-:Y:S01]  /*0490*/  IMAD.MOV.U32 R29, RZ, RZ, 0x0 ;  /* 0x00000000ff1d7424 */ /* 0x000fe200078e00ff */
[----:B---3--:R-:W-:Y:S04]  /*04a0*/  STG.E.64 desc[UR20][R10.64+0x100], R16 ;  /* 0x000100100a007986 */ /* 0x008fe8000c101b14 */
[----:B------:R2:W-:Y:S04]  /*04b0*/  STG.E.64 desc[UR20][R10.64+0x8], R22 ;  /* 0x000008160a007986 */ /* 0x0005e8000c101b14 */
[----:B-----5:R-:W3:Y:S04]  /*04c0*/  LDG.E.64 R14, desc[UR20][R10.64+0x100] ;  /* 0x000100140a0e7981 */ /* 0x020ee8000c1e1b00 */
[----:B------:R-:W3:Y:S01]  /*04d0*/  LDG.E.64 R24, desc[UR20][R10.64+0x8] ;  /* 0x000008140a187981 */ /* 0x000ee2000c1e1b00 */
[----:B0-----:R-:W-:-:S02]  /*04e0*/  IMAD.MOV.U32 R6, RZ, RZ, 0x18752a31 ;  /* 0x18752a31ff067424 */ /* 0x001fc400078e00ff */
[----:B------:R-:W-:Y:S02]  /*04f0*/  HFMA2 R8, -RZ, RZ, 9.3877315521240234375e-05, -18496 ;  /* 0x0627f484ff087431 */ /* 0x000fe400000001ff */
[----:B------:R-:W-:Y:S01]  /*0500*/  IMAD.MOV.U32 R9, RZ, RZ, 0x0 ;  /* 0x00000000ff097424 */ /* 0x000fe200078e00ff */
[----:B------:R0:W-:Y:S04]  /*0510*/  STG.E.64 desc[UR20][R10.64+0x10], R26 ;  /* 0x0000101a0a007986 */ /* 0x0001e8000c101b14 */
[----:B------:R-:W-:Y:S04]  /*0520*/  STG.E.64 desc[UR20][R10.64+0x108], R6 ;  /* 0x000108060a007986 */ /* 0x000fe8000c101b14 */
[----:B------:R4:W-:Y:S04]  /*0530*/  STG.E.64 desc[UR20][R10.64+0x110], R28 ;  /* 0x0001101c0a007986 */ /* 0x0009e8000c101b14 */
[----:B--2---:R-:W2:Y:S04]  /*0540*/  LDG.E.64 R22, desc[UR20][R10.64+0x10] ;  /* 0x000010140a167981 */ /* 0x004ea8000c1e1b00 */
[----:B------:R1:W-:Y:S04]  /*0550*/  STG.E.64 desc[UR20][R10.64+0x18], R8 ;  /* 0x000018080a007986 */ /* 0x0003e8000c101b14 */
[----:B0-----:R-:W2:Y:S04]  /*0560*/  LDG.E.64 R26, desc[UR20][R10.64+0x110] ;  /* 0x000110140a1a7981 */ /* 0x001ea8000c1e1b00 */
[----:B----4-:R-:W4:Y:S04]  /*0570*/  LDG.E.64 R28, desc[UR20][R10.64+0x108] ;  /* 0x000108140a1c7981 */ /* 0x010f28000c1e1b00 */
[----:B------:R-:W2:Y:S01]  /*0580*/  LDG.E.64 R16, desc[UR20][R10.64+0x18] ;  /* 0x000018140a107981 */ /* 0x000ea2000c1e1b00 */
[----:B------:R-:W-:Y:S01]  /*0590*/  IMAD.MOV.U32 R4, RZ, RZ, 0x1 ;  /* 0x00000001ff047424 */ /* 0x000fe200078e00ff */
[----:B------:R-:W-:Y:S01]  /*05a0*/  MOV R5, 0x0 ;  /* 0x0000000000057802 */ /* 0x000fe20000000f00 */
[----:B------:R-:W-:-:S04]  /*05b0*/  IMAD.MOV.U32 R6, RZ, RZ, 0x31f60e45 ;  /* 0x31f60e45ff067424 */ /* 0x000fc800078e00ff */
[----:B------:R0:W-:Y:S01]  /*05c0*/  STG.E.64 desc[UR20][R10.64+0xa8], R4 ;  /* 0x0000a8040a007986 */ /* 0x0001e2000c101b14 */
[----:B-1----:R-:W-:-:S03]  /*05d0*/  IMAD.MOV.U32 R8, RZ, RZ, 0x13497777 ;  /* 0x13497777ff087424 */ /* 0x002fc600078e00ff */
[----:B------:R1:W-:Y:S01]  /*05e0*/  STG.E.64 desc[UR20][R10.64+0x40], R6 ;  /* 0x000040060a007986 */ /* 0x0003e2000c101b14 */
[----:B0-----:R-:W-:Y:S02]  /*05f0*/  IMAD.MOV.U32 R4, RZ, RZ, 0x9a4bbbc ;  /* 0x09a4bbbcff047424 */ /* 0x001fe400078e00ff */
[----:B-1----:R-:W-:-:S03]  /*0600*/  HFMA2 R6, -RZ, RZ, 0.1317138671875, -0.052032470703125 ;  /* 0x3037aaa9ff067431 */ /* 0x002fc600000001ff */
[----:B------:R0:W-:Y:S04]  /*0610*/  STG.E.64 desc[UR20][R10.64+0x150], R4 ;  /* 0x000150040a007986 */ /* 0x0001e8000c101b14 */
[----:B------:R1:W-:Y:S04]  /*0620*/  STG.E.64 desc[UR20][R10.64+0xe8], R8 ;  /* 0x0000e8080a007986 */ /* 0x0003e8000c101b14 */
[----:B------:R1:W-:Y:S01]  /*0630*/  STG.E.64 desc[UR20][R10.64+0x80], R6 ;  /* 0x000080060a007986 */ /* 0x0003e2000c101b14 */
[----:B0-----:R-:W-:Y:S02]  /*0640*/  IMAD.MOV.U32 R4, RZ, RZ, 0x1eac96ce ;  /* 0x1eac96ceff047424 */ /* 0x001fe400078e00ff */
[----:B-1----:R-:W-:-:S03]  /*0650*/  IMAD.MOV.U32 R8, RZ, RZ, 0x2a0fb625 ;  /* 0x2a0fb625ff087424 */ /* 0x002fc600078e00ff */
[----:B------:R0:W-:Y:S01]  /*0660*/  STG.E.64 desc[UR20][R10.64+0x190], R4 ;  /* 0x000190040a007986 */ /* 0x0001e2000c101b14 */
[----:B------:R-:W-:-:S03]  /*0670*/  IMAD.MOV.U32 R6, RZ, RZ, 0x1ddafce3 ;  /* 0x1ddafce3ff067424 */ /* 0x000fc600078e00ff */
        /* <DEDUP_REMOVED lines=8> */
[----:B0-----:R-:W-:Y:S01]  /*0700*/  MOV R4, 0x29d95699 ;  /* 0x29d9569900047802 */ /* 0x001fe20000000f00 */
[----:B-1----:R-:W-:-:S04]  /*0710*/  IMAD.MOV.U32 R8, RZ, RZ, 0x49ab0d ;  /* 0x0049ab0dff087424 */ /* 0x002fc800078e00ff */
[----:B------:R0:W-:Y:S01]  /*0720*/  STG.E.64 desc[UR20][R10.64+0x1a8], R4 ;  /* 0x0001a8040a007986 */ /* 0x0001e2000c101b14 */
[----:B------:R-:W-:-:S03]  /*0730*/  IMAD.MOV.U32 R6, RZ, RZ, 0x129e748e ;  /* 0x129e748eff067424 */ /* 0x000fc600078e00ff */
[----:B------:R1:W-:Y:S04]  /*0740*/  STG.E.64 desc[UR20][R10.64+0x140], R8 ;  /* 0x000140080a007986 */ /* 0x0003e8000c101b14 */
[----:B------:R1:W-:Y:S01]  /*0750*/  STG.E.64 desc[UR20][R10.64+0xd8], R6 ;  /* 0x0000d8060a007986 */ /* 0x0003e2000c101b14 */
[----:B0-----:R-:W-:Y:S02]  /*0760*/  IMAD.MOV.U32 R4, RZ, RZ, 0x2946007f ;  /* 0x2946007fff047424 */ /* 0x001fe400078e00ff */
[----:B-1----:R-:W-:-:S03]  /*0770*/  HFMA2 R8, -RZ, RZ, 0.00162410736083984375, -0.00024235248565673828125 ;  /* 0x16a78bf1ff087431 */ /* 0x002fc600000001ff */
[----:B------:R0:W-:Y:S01]  /*0780*/  STG.E.64 desc[UR20][R10.64+0x30], R4 ;  /* 0x000030040a007986 */ /* 0x0001e2000c101b14 */
[----:B------:R-:W-:-:S03]  /*0790*/  IMAD.MOV.U32 R6, RZ, RZ, 0x1ab0a354 ;  /* 0x1ab0a354ff067424 */ /* 0x000fc600078e00ff */
[----:B------:R1:W-:Y:S04]  /*07a0*/  STG.E.64 desc[UR20][R10.64+0x180], R8 ;  /* 0x000180080a007986 */ /* 0x0003e8000c101b14 */
[----:B------:R1:W-:Y:S01]  /*07b0*/  STG.E.64 desc[UR20][R10.64+0x118], R6 ;  /* 0x000118060a007986 */ /* 0x0003e2000c101b14 */
[----:B0-----:R-:W-:-:S05]  /*07c0*/  IMAD.MOV.U32 R4, RZ, RZ, 0x3791b29d ;  /* 0x3791b29dff047424 */ /* 0x001fca00078e00ff */
[----:B------:R0:W-:Y:S01]  /*07d0*/  STG.E.64 desc[UR20][R10.64+0x70], R4 ;  /* 0x000070040a007986 */ /* 0x0001e2000c101b14 */
[----:B-1----:R-:W-:Y:S01]  /*07e0*/  IMAD.MOV.U32 R8, RZ, RZ, 0x396a5e0b ;  /* 0x396a5e0bff087424 */ /* 0x002fe200078e00ff */
[----:B------:R-:W-:-:S04]  /*07f0*/  MOV R6, 0x1a58e2cd ;  /* 0x1a58e2cd00067802 */ /* 0x000fc80000000f00 */
[----:B------:R1:W-:Y:S04]  /*0800*/  STG.E.64 desc[UR20][R10.64+0xb0], R8 ;  /* 0x0000b0080a007986 */ /* 0x0003e8000c101b14 */
[----:B------:R1:W-:Y:S01]  /*0810*/  STG.E.64 desc[UR20][R10.64+0x48], R6 ;  /* 0x000048060a007986 */ /* 0x0003e2000c101b14 */
[----:B0-----:R-:W-:-:S05]  /*0820*/  IMAD.MOV.U32 R4, RZ, RZ, 0x1f117b3e ;  /* 0x1f117b3eff047424 */ /* 0x001fca00078e00ff */
[----:B------:R0:W-:Y:S01]  /*0830*/  STG.E.64 desc[UR20][R10.64+0x158], R4 ;  /* 0x000158040a007986 */ /* 0x0001e2000c101b14 */
[----:B-1----:R-:W-:Y:S02]  /*0840*/  IMAD.MOV.U32 R8, RZ, RZ, 0x4b89871 ;  /* 0x04b89871ff087424 */ /* 0x002fe400078e00ff */
[----:B------:R-:W-:-:S03]  /*0850*/  IMAD.MOV.U32 R6, RZ, RZ, 0x2ab31815 ;  /* 0x2ab31815ff067424 */ /* 0x000fc600078e00ff */
        /* <DEDUP_REMOVED lines=8> */
[----:B0-----:R-:W-:Y:S02]  /*08e0*/  HFMA2 R4, -RZ, RZ, 6.3598155975341796875e-05, 0.003810882568359375 ;  /* 0x042b1bceff047431 */ /* 0x001fe400000001ff */
[----:B-1----:R-:W-:-:S03]  /*08f0*/  IMAD.MOV.U32 R8, RZ, RZ, 0x1d690555 ;  /* 0x1d690555ff087424 */ /* 0x002fc600078e00ff */
[----:B------:R0:W-:Y:S01]  /*0900*/  STG.E.64 desc[UR20][R10.64+0x20], R4 ;  /* 0x000020040a007986 */ /* 0x0001e2000c101b14 */
[----:B------:R-:W-:-:S03]  /*0910*/  IMAD.MOV.U32 R6, RZ, RZ, 0x28197af3 ;  /* 0x28197af3ff067424 */ /* 0x000fc600078e00ff */
[----:B------:R1:W-:Y:S04]  /*0920*/  STG.E.64 desc[UR20][R10.64+0x170], R8 ;  /* 0x000170080a007986 */ /* 0x0003e8000c101b14 */
[----:B------:R1:W-:Y:S01]  /*0930*/  STG.E.64 desc[UR20][R10.64+0x1b0], R6 ;  /* 0x0001b0060a007986 */ /* 0x0003e2000c101b14 */
[----:B0-----:R-:W-:Y:S01]  /*0940*/  IMAD.MOV.U32 R4, RZ, RZ, 0x4f3db24 ;  /* 0x04f3db24ff047424 */ /* 0x001fe200078e00ff */
[----:B-1----:R-:W-:-:S04]  /*0950*/  MOV R8, 0x2bf6793e ;  /* 0x2bf6793e00087802 */ /* 0x002fc80000000f00 */
[----:B------:R0:W-:Y:S01]  /*0960*/  STG.E.64 desc[UR20][R10.64+0x60], R4 ;  /* 0x000060040a007986 */ /* 0x0001e2000c101b14 */
[----:B------:R-:W-:-:S03]  /*0970*/  IMAD.MOV.U32 R6, RZ, RZ, 0x2fd37789 ;  /* 0x2fd37789ff067424 */ /* 0x000fc600078e00ff */
[----:B------:R1:W-:Y:S04]  /*0980*/  STG.E.64 desc[UR20][R10.64+0xa0], R8 ;  /* 0x0000a0080a007986 */ /* 0x0003e8000c101b14 */
[----:B------:R1:W-:Y:S01]  /*0990*/  STG.E.64 desc[UR20][R10.64+0x38], R6 ;  /* 0x000038060a007986 */ /* 0x0003e2000c101b14 */
[----:B0-----:R-:W-:Y:S02]  /*09a0*/  IMAD.MOV.U32 R4, RZ, RZ, 0x37bdcbb5 ;  /* 0x37bdcbb5ff047424 */ /* 0x001fe400078e00ff */
[----:B-1----:R-:W-:-:S03]  /*09b0*/  IMAD.MOV.U32 R8, RZ, RZ, 0x7ea542c ;  /* 0x07ea542cff087424 */ /* 0x002fc600078e00ff */
[----:B------:R0:W-:Y:S01]  /*09c0*/  STG.E.64 desc[UR20][R10.64+0x148], R4 ;  /* 0x000148040a007986 */ /* 0x0001e2000c101b14 */
[----:B------:R-:W-:-:S03]  /*09d0*/  HFMA2 R6, -RZ, RZ, 0.0037136077880859375, -55776 ;  /* 0x1b9bfacfff067431 */ /* 0x000fc600000001ff */
        /* <DEDUP_REMOVED lines=8> */
[----:B0-----:R-:W-:-:S05]  /*0a60*/  IMAD.MOV.U32 R4, RZ, RZ, 0x3899204d ;  /* 0x3899204dff047424 */ /* 0x001fca00078e00ff */
[----:B------:R0:W-:Y:S01]  /*0a70*/  STG.E.64 desc[UR20][R10.64+0xb8], R4 ;  /* 0x0000b8040a007986 */ /* 0x0001e2000c101b14 */
[----:B-1----:R-:W-:Y:S02]  /*0a80*/  IMAD.MOV.U32 R8, RZ, RZ, 0x2648a459 ;  /* 0x2648a459ff087424 */ /* 0x002fe400078e00ff */
[----:B---3--:R-:W-:-:S03]  /*0a90*/  IMAD.MOV.U32 R6, RZ, RZ, 0x3a40ccbe ;  /* 0x3a40ccbeff067424 */ /* 0x008fc600078e00ff */
[----:B------:R1:W-:Y:S04]  /*0aa0*/  STG.E.64 desc[UR20][R10.64+0x50], R8 ;  /* 0x000050080a007986 */ /* 0x0003e8000c101b14 */
[----:B------:R3:W-:Y:S01]  /*0ab0*/  STG.E.64 desc[UR20][R10.64+0x1a0], R6 ;  /* 0x0001a0060a007986 */ /* 0x0007e2000c101b14 */
[----:B------:R-:W-:Y:S02]  /*0ac0*/  IADD3 R0, P0, PT, -R14, R24, RZ ;  /* 0x000000180e007210 */ /* 0x000fe40007f1e1ff */
[----:B0-----:R-:W-:Y:S02]  /*0ad0*/  MOV R4, 0x27a2a19b ;  /* 0x27a2a19b00047802 */ /* 0x001fe40000000f00 */
[----:B------:R-:W-:Y:S01]  /*0ae0*/  IADD3 R21, P1, PT, R0, 0x3b9aca00, RZ ;  /* 0x3b9aca0000157810 */ /* 0x000fe20007f3e0ff */
[----:B------:R-:W-:-:S02]  /*0af0*/  IMAD.X R13, R25, 0x1, ~R15, P0 ;  /* 0x00000001190d7824 */ /* 0x000fc400000e0e0f */
[----:B------:R0:W-:Y:S01]  /*0b00*/  STG.E.64 desc[UR20][R10.64+0xf8], R4 ;  /* 0x0000f8040a007986 */ /* 0x0001e2000c101b14 */
[----:B-1----:R-:W-:Y:S02]  /*0b10*/  IMAD.MOV.U32 R8, RZ, RZ, 0x28fc9edd ;  /* 0x28fc9eddff087424 */ /* 0x002fe400078e00ff */
[----:B---3--:R-:W-:-:S03]  /*0b20*/  IMAD.MOV.U32 R6, RZ, RZ, 0x11442de1 ;  /* 0x11442de1ff067424 */ /* 0x008fc600078e00ff */
[----:B------:R1:W-:Y:S04]  /*0b30*/  STG.E.64 desc[UR20][R10.64+0x90], R8 ;  /* 0x000090080a007986 */ /* 0x0003e8000c101b14 */
[----:B------:R3:W-:Y:S01]  /*0b40*/  STG.E.64 desc[UR20][R10.64+0x138], R6 ;  /* 0x000138060a007986 */ /* 0x0007e2000c101b14 */
[----:B0-----:R-:W-:-:S05]  /*0b50*/  IMAD.MOV.U32 R4, RZ, RZ, 0x17b870fc ;  /* 0x17b870fcff047424 */ /* 0x001fca00078e00ff */
[----:B------:R4:W-:Y:S01]  /*0b60*/  STG.E.64 desc[UR20][R10.64+0x28], R4 ;  /* 0x000028040a007986 */ /* 0x0009e2000c101b14 */
[----:B-1----:R-:W-:Y:S02]  /*0b70*/  HFMA2 R8, -RZ, RZ, 0.32177734375, -0.00010520219802856445312 ;  /* 0x352686e5ff087431 */ /* 0x002fe400000001ff */
[----:B---3--:R-:W-:Y:S01]  /*0b80*/  IMAD.X R7, RZ, RZ, R13, P1 ;  /* 0x000000ffff077224 */ /* 0x008fe200008e060d */
[----:B--2---:R-:W-:Y:S01]  /*0b90*/  IADD3 R2, P2, PT, -R26, R16, RZ ;  /* 0x000000101a027210 */ /* 0x004fe20007f5e1ff */
[----:B------:R-:W-:Y:S02]  /*0ba0*/  IMAD.MOV.U32 R14, RZ, RZ, 0x1e2cb417 ;  /* 0x1e2cb417ff0e7424 */ /* 0x000fe400078e00ff */
[----:B------:R-:W-:Y:S01]  /*0bb0*/  IMAD.MOV.U32 R15, RZ, RZ, 0x0 ;  /* 0x00000000ff0f7424 */ /* 0x000fe200078e00ff */
[----:B----4-:R-:W-:Y:S01]  /*0bc0*/  IADD3 R4, P1, PT, -R28, R22, RZ ;  /* 0x000000161c047210 */ /* 0x010fe20007f3e1ff */
[----:B------:R0:W-:Y:S01]  /*0bd0*/  STG.E.64 desc[UR20][R10.64+0xd0], R8 ;  /* 0x0000d0080a007986 */ /* 0x0001e2000c101b14 */
[----:B------:R-:W-:Y:S01]  /*0be0*/  ISETP.GE.AND P0, PT, R13, RZ, PT ;  /* 0x000000ff0d00720c */ /* 0x000fe20003f06270 */
[----:B------:R-:W-:-:S02]  /*0bf0*/  IMAD.X R17, R17, 0x1, ~R27, P2 ;  /* 0x0000000111117824 */ /* 0x000fc400010e0e1b */
[----:B------:R-:W-:Y:S01]  /*0c00*/  IMAD.X R22, R23, 0x1, ~R29, P1 ;  /* 0x0000000117167824 */ /* 0x000fe200008e0e1d */
[----:B------:R1:W-:Y:S01]  /*0c10*/  STG.E.64 desc[UR20][R10.64+0x178], R14 ;  /* 0x0001780e0a007986 */ /* 0x0003e2000c101b14 */
[----:B------:R-:W-:Y:S02]  /*0c20*/  SEL R6, R21, R0, !P0 ;  /* 0x0000000015067207 */ /* 0x000fe40004000000 */
[----:B------:R-:W-:Y:S02]  /*0c30*/  SEL R7, R7, R13, !P0 ;  /* 0x0000000d07077207 */ /* 0x000fe40004000000 */
[----:B0-----:R-:W-:Y:S02]  /*0c40*/  IADD3 R9, P1, PT, R4, 0x3b9aca00, RZ ;  /* 0x3b9aca0004097810 */ /* 0x001fe40007f3e0ff */
[----:B------:R-:W-:Y:S02]  /*0c50*/  ISETP.GE.AND P0, PT, R22, RZ, PT ;  /* 0x000000ff1600720c */ /* 0x000fe40003f06270 */
[----:B-1----:R-:W-:Y:S01]  /*0c60*/  IADD3 R15, P2, PT, R2, 0x3b9aca00, RZ ;  /* 0x3b9aca00020f7810 */ /* 0x002fe20007f5e0ff */
[----:B------:R-:W-:Y:S01]  /*0c70*/  IMAD.X R5, RZ, RZ, R22, P1 ;  /* 0x000000ffff057224 */ /* 0x000fe200008e0616 */
[----:B------:R-:W-:-:S02]  /*0c80*/  ISETP.GE.AND P1, PT, R17, RZ, PT ;  /* 0x000000ff1100720c */ /* 0x000fc40003f26270 */
[-C--:B------:R-:W-:Y:S01]  /*0c90*/  IADD3.X R0, PT, PT, RZ, R17.reuse, RZ, P2, !PT ;  /* 0x00000011ff007210 */ /* 0x080fe200017fe4ff */
[----:B------:R-:W-:Y:S01]  /*0ca0*/  IMAD.MOV.U32 R24, RZ, RZ, 0x16f9d2ce ;  /* 0x16f9d2ceff187424 */ /* 0x000fe200078e00ff */
[----:B------:R-:W-:Y:S02]  /*0cb0*/  SEL R8, R9, R4, !P0 ;  /* 0x0000000409087207 */ /* 0x000fe40004000000 */
[----:B------:R-:W-:Y:S02]  /*0cc0*/  SEL R14, R15, R2, !P1 ;  /* 0x000000020f0e7207 */ /* 0x000fe40004800000 */
[----:B------:R-:W-:Y:S02]  /*0cd0*/  MOV R25, 0x0 ;  /* 0x0000000000197802 */ /* 0x000fe40000000f00 */
[----:B------:R-:W-:Y:S02]  /*0ce0*/  SEL R9, R5, R22, !P0 ;  /* 0x0000001605097207 */ /* 0x000fe40004000000 */
[----:B------:R-:W-:Y:S01]  /*0cf0*/  SEL R15, R0, R17, !P1 ;  /* 0x00000011000f7207 */ /* 0x000fe20004800000 */
[----:B------:R0:W-:Y:S01]  /*0d00*/  STG.E.64 desc[UR20][R10.64+0x68], R24 ;  /* 0x000068180a007986 */ /* 0x0001e2000c101b14 */
[----:B------:R-:W1:Y:S03]  /*0d10*/  LDC.64 R4, c[0x4][0x10] ;  /* 0x01000400ff047b82 */ /* 0x000e660000000a00 */
[----:B------:R0:W-:Y:S04]  /*0d20*/  STG.E.64 desc[UR20][R10.64+0x8], R6 ;  /* 0x000008060a007986 */ /* 0x0001e8000c101b14 */
[----:B------:R0:W-:Y:S04]  /*0d30*/  STG.E.64 desc[UR20][R10.64+0x10], R8 ;  /* 0x000010080a007986 */ /* 0x0001e8000c101b14 */
[----:B------:R0:W-:Y:S01]  /*0d40*/  STG.E.64 desc[UR20][R10.64+0x18], R14 ;  /* 0x0000180e0a007986 */ /* 0x0001e2000c101b14 */
[----:B------:R-:W-:Y:S01]  /*0d50*/  UMOV UR4, 0x8 ;  /* 0x0000000800047882 */ /* 0x000fe20000000000 */
[----:B------:R-:W-:-:S02]  /*0d60*/  UMOV UR5, 0x0 ;  /* 0x0000000000057882 */ /* 0x000fc40000000000 */
[----:B------:R-:W-:-:S04]  /*0d70*/  UIMAD.WIDE.U32 UR4, UR6, 0x1, UR4 ;  /* 0x00000001060478a5 */ /* 0x000fc8000f8e0004 */
[----:B------:R-:W-:Y:S01]  /*0d80*/  UIADD3 UR8, UPT, UPT, UR5, UR7, URZ ;  /* 0x0000000705087290 */ /* 0x000fe2000fffe0ff */
[----:B------:R-:W-:Y:S02]  /*0d90*/  IMAD.MOV.U32 R0, RZ, RZ, 0x1 ;  /* 0x00000001ff007424 */ /* 0x000fe400078e00ff */
[----:B------:R-:W-:Y:S02]  /*0da0*/  IMAD.U32 R17, RZ, RZ, UR5 ;  /* 0x00000005ff117e24 */ /* 0x000fe4000f8e00ff */
[----:B------:R-:W-:Y:S02]  /*0db0*/  IMAD.U32 R16, RZ, RZ, UR4 ;  /* 0x00000004ff107e24 */ /* 0x000fe4000f8e00ff */
[----:B0-----:R-:W-:-:S07]  /*0dc0*/  IMAD.U32 R17, RZ, RZ, UR8 ;  /* 0x00000008ff117e24 */ /* 0x001fce000f8e00ff */
.L_x_7:
[C---:B------:R-:W-:Y:S01]  /*0dd0*/  ISETP.GE.U32.AND P0, PT, R0.reuse, 0x16, PT ;  /* 0x000000160000780c */ /* 0x040fe20003f06070 */
[C---:B------:R-:W-:Y:S01]  /*0de0*/  VIADD R9, R0.reuse, 0x4 ;  /* 0x0000000400097836 */ /* 0x040fe20000000000 */
[----:B------:R-:W-:Y:S01]  /*0df0*/  IADD3 R2, PT, PT, R0, 0x22, RZ ;  /* 0x0000002200027810 */ /* 0x000fe20007ffe0ff */
[----:B------:R-:W-:Y:S01]  /*0e00*/  IMAD.MOV.U32 R14, RZ, RZ, R16 ;  /* 0x000000ffff0e7224 */ /* 0x000fe200078e0010 */
[----:B------:R-:W-:-:S03]  /*0e10*/  MOV R15, R17 ;  /* 0x00000011000f7202 */ /* 0x000fc60000000f00 */
[----:B------:R-:W-:-:S06]  /*0e20*/  IMAD.MOV.U32 R7, RZ, RZ, R2 ;  /* 0x000000ffff077224 */ /* 0x000fcc00078e0002 */
[----:B------:R-:W-:-:S04]  /*0e30*/  @P0 VIADD R7, R9, 0xffffffe7 ;  /* 0xffffffe709070836 */ /* 0x000fc80000000000 */
[----:B-1----:R-:W-:Y:S02]  /*0e40*/  IMAD.WIDE.U32 R22, R7, 0x8, R4 ;  /* 0x0000000807167825 */ /* 0x002fe400078e0004 */
[----:B------:R-:W2:Y:S04]  /*0e50*/  LDG.E.64 R6, desc[UR20][R14.64+0x18] ;  /* 0x000018140e067981 */ /* 0x000ea8000c1e1b00 */
[----:B------:R-:W2:Y:S01]  /*0e60*/  LDG.E.64 R16, desc[UR20][R22.64] ;  /* 0x0000001416107981 */ /* 0x000ea2000c1e1b00 */
[----:B------:R-:W-:Y:S02]  /*0e70*/  ISETP.GE.U32.AND P0, PT, R9, 0x19, PT ;  /* 0x000000190900780c */ /* 0x000fe40003f06070 */
[----:B--2---:R-:W-:Y:S01]  /*0e80*/  IADD3 R13, P1, PT, -R16, R6, RZ ;  /* 0x00000006100d7210 */ /* 0x004fe20007f3e1ff */
[----:B------:R-:W-:-:S10]  /*0e90*/  IMAD.MOV.U32 R6, RZ, RZ, R2 ;  /* 0x000000ffff067224 */ /* 0x000fd400078e0002 */
[----:B------:R-:W-:Y:S02]  /*0ea0*/  @P0 VIADD R6, R9, 0xffffffe7 ;  /* 0xffffffe709060836 */ /* 0x000fe40000000000 */
[----:B------:R-:W-:Y:S01]  /*0eb0*/  IMAD.X R8, R7, 0x1, ~R17, P1 ;  /* 0x0000000107087824 */ /* 0x000fe200008e0e11 */
[----:B------:R-:W-:Y:S02]  /*0ec0*/  IADD3 R16, P1, PT, R13, 0x3b9aca00, RZ ;  /* 0x3b9aca000d107810 */ /* 0x000fe40007f3e0ff */
[----:B------:R-:W-:Y:S02]  /*0ed0*/  IADD3 R25, PT, PT, R6, 0x1, RZ ;  /* 0x0000000106197810 */ /* 0x000fe40007ffe0ff */
[----:B------:R-:W-:Y:S01]  /*0ee0*/  ISETP.GE.AND P0, PT, R8, RZ, PT ;  /* 0x000000ff0800720c */ /* 0x000fe20003f06270 */
[----:B------:R-:W-:Y:S02]  /*0ef0*/  IMAD.X R7, RZ, RZ, R8, P1 ;  /* 0x000000ffff077224 */ /* 0x000fe400008e0608 */
[----:B------:R-:W-:Y:S01]  /*0f00*/  IMAD.WIDE.U32 R24, R25, 0x8, R4 ;  /* 0x0000000819187825 */ /* 0x000fe200078e0004 */
[----:B------:R-:W-:-:S02]  /*0f10*/  SEL R16, R16, R13, !P0 ;  /* 0x0000000d10107207 */ /* 0x000fc40004000000 */
[----:B------:R-:W-:Y:S01]  /*0f20*/  SEL R17, R7, R8, !P0 ;  /* 0x0000000807117207 */ /* 0x000fe20004000000 */
[----:B------:R-:W-:-:S04]  /*0f30*/  IMAD.WIDE.U32 R6, R9, 0x8, R4 ;  /* 0x0000000809067825 */ /* 0x000fc800078e0004 */
[----:B------:R0:W-:Y:S04]  /*0f40*/  STG.E.64 desc[UR20][R14.64+0x18], R16 ;  /* 0x000018100e007986 */ /* 0x0001e8000c101b14 */
[----:B------:R-:W2:Y:S04]  /*0f50*/  LDG.E.64 R24, desc[UR20][R24.64] ;  /* 0x0000001418187981 */ /* 0x000ea8000c1e1b00 */
[----:B------:R-:W2:Y:S01]  /*0f60*/  LDG.E.64 R22, desc[UR20][R6.64] ;  /* 0x0000001406167981 */ /* 0x000ea2000c1e1b00 */
[----:B------:R-:W-:-:S03]  /*0f70*/  ISETP.GE.U32.AND P0, PT, R9, 0x18, PT ;  /* 0x000000180900780c */ /* 0x000fc60003f06070 */
[----:B0-----:R-:W3:Y:S10]  /*0f80*/  LDG.E.64 R14, desc[UR20][R6.64+0x8] ;  /* 0x00000814060e7981 */ /* 0x001ef4000c1e1b00 */
[----:B------:R-:W-:-:S04]  /*0f90*/  @P0 VIADD R2, R9, 0xffffffe7 ;  /* 0xffffffe709020836 */ /* 0x000fc80000000000 */
[----:B------:R-:W-:-:S04]  /*0fa0*/  VIADD R13, R2, 0x2 ;  /* 0x00000002020d7836 */ /* 0x000fc80000000000 */
[----:B------:R-:W-:Y:S01]  /*0fb0*/  IMAD.WIDE.U32 R16, R13, 0x8, R4 ;  /* 0x000000080d107825 */ /* 0x000fe200078e0004 */
[----:B--2---:R-:W-:-:S05]  /*0fc0*/  IADD3 R21, P1, PT, -R24, R22, RZ ;  /* 0x0000001618157210 */ /* 0x004fca0007f3e1ff */
[----:B------:R-:W-:Y:S01]  /*0fd0*/  IMAD.X R23, R23, 0x1, ~R25, P1 ;  /* 0x0000000117177824 */ /* 0x000fe200008e0e19 */
[----:B------:R-:W-:-:S04]  /*0fe0*/  IADD3 R22, P1, PT, R21, 0x3b9aca00, RZ ;  /* 0x3b9aca0015167810 */ /* 0x000fc80007f3e0ff */
[----:B------:R-:W-:Y:S01]  /*0ff0*/  ISETP.GE.AND P0, PT, R23, RZ, PT ;  /* 0x000000ff1700720c */ /* 0x000fe20003f06270 */
[----:B------:R-:W-:-:S03]  /*1000*/  IMAD.X R8, RZ, RZ, R23, P1 ;  /* 0x000000ffff087224 */ /* 0x000fc600008e0617 */
[----:B------:R-:W-:Y:S02]  /*1010*/  SEL R22, R22, R21, !P0 ;  /* 0x0000001516167207 */ /* 0x000fe40004000000 */
[----:B------:R-:W-:-:S05]  /*1020*/  SEL R23, R8, R23, !P0 ;  /* 0x0000001708177207 */ /* 0x000fca0004000000 */
[----:B------:R0:W-:Y:S04]  /*1030*/  STG.E.64 desc[UR20][R6.64], R22 ;  /* 0x0000001606007986 */ /* 0x0001e8000c101b14 */
[----:B------:R-:W3:Y:S01]  /*1040*/  LDG.E.64 R16, desc[UR20][R16.64] ;  /* 0x0000001410107981 */ /* 0x000ee2000c1e1b00 */
[----:B------:R-:W-:Y:S02]  /*1050*/  ISETP.GE.U32.AND P1, PT, R9, 0x17, PT ;  /* 0x000000170900780c */ /* 0x000fe40003f26070 */
[----:B------:R-:W-:-:S05]  /*1060*/  MOV R13, R0 ;  /* 0x00000000000d7202 */ /* 0x000fca0000000f00 */
[C---:B------:R-:W-:Y:S02]  /*1070*/  VIADD R0, R13.reuse, 0x7 ;  /* 0x000000070d007836 */ /* 0x040fe40000000000 */
[----:B------:R-:W-:-:S04]  /*1080*/  VIADD R13, R13, 0x25 ;  /* 0x000000250d0d7836 */ /* 0x000fc80000000000 */
[----:B------:R-:W-:-:S05]  /*1090*/  @P1 IADD3 R13, PT, PT, R0, -0x19, RZ ;  /* 0xffffffe7000d1810 */ /* 0x000fca0007ffe0ff */
[----:B0-----:R-:W-:Y:S01]  /*10a0*/  IMAD.WIDE.U32 R22, R13, 0x8, R4 ;  /* 0x000000080d167825 */ /* 0x001fe200078e0004 */
[----:B---3--:R-:W-:-:S04]  /*10b0*/  IADD3 R21, P0, PT, -R16, R14, RZ ;  /* 0x0000000e10157210 */ /* 0x008fc80007f1e1ff */
[----:B------:R-:W-:Y:S01]  /*10c0*/  IADD3 R2, P2, PT, R21, 0x3b9aca00, RZ ;  /* 0x3b9aca0015027810 */ /* 0x000fe20007f5e0ff */
[----:B------:R-:W-:-:S04]  /*10d0*/  IMAD.X R15, R15, 0x1, ~R17, P0 ;  /* 0x000000010f0f7824 */ /* 0x000fc800000e0e11 */
[----:B------:R-:W-:Y:S01]  /*10e0*/  IMAD.X R8, RZ, RZ, R15, P2 ;  /* 0x000000ffff087224 */ /* 0x000fe200010e060f */
[----:B------:R-:W-:-:S04]  /*10f0*/  ISETP.GE.AND P0, PT, R15, RZ, PT ;  /* 0x000000ff0f00720c */ /* 0x000fc80003f06270 */
[----:B------:R-:W-:Y:S02]  /*1100*/  SEL R16, R2, R21, !P0 ;  /* 0x0000001502107207 */ /* 0x000fe40004000000 */
[----:B------:R-:W-:Y:S02]  /*1110*/  SEL R17, R8, R15, !P0 ;  /* 0x0000000f08117207 */ /* 0x000fe40004000000 */
[----:B------:R-:W2:Y:S04]  /*1120*/  LDG.E.64 R14, desc[UR20][R6.64+0x10] ;  /* 0x00001014060e7981 */ /* 0x000ea8000c1e1b00 */
[----:B------:R0:W-:Y:S04]  /*1130*/  STG.E.64 desc[UR20][R6.64+0x8], R16 ;  /* 0x0000081006007986 */ /* 0x0001e8000c101b14 */
[----:B------:R-:W2:Y:S01]  /*1140*/  LDG.E.64 R22, desc[UR20][R22.64] ;  /* 0x0000001416167981 */ /* 0x000ea2000c1e1b00 */
[----:B0-----:R-:W-:-:S02]  /*1150*/  IMAD.MOV.U32 R16, RZ, RZ, R6 ;  /* 0x000000ffff107224 */ /* 0x001fc400078e0006 */
[----:B------:R-:W-:Y:S01]  /*1160*/  IMAD.MOV.U32 R17, RZ, RZ, R7 ;  /* 0x000000ffff117224 */ /* 0x000fe200078e0007 */
[----:B--2---:R-:W-:-:S04]  /*1170*/  IADD3 R13, P0, PT, -R22, R14, RZ ;  /* 0x0000000e160d7210 */ /* 0x004fc80007f1e1ff */
[----:B------:R-:W-:Y:S01]  /*1180*/  IADD3 R14, P1, PT, R13, 0x3b9aca00, RZ ;  /* 0x3b9aca000d0e7810 */ /* 0x000fe20007f3e0ff */
[----:B------:R-:W-:-:S04]  /*1190*/  IMAD.X R15, R15, 0x1, ~R23, P0 ;  /* 0x000000010f0f7824 */ /* 0x000fc800000e0e17 */
[----:B------:R-:W-:Y:S01]  /*11a0*/  IMAD.X R2, RZ, RZ, R15, P1 ;  /* 0x000000ffff027224 */ /* 0x000fe200008e060f */
[----:B------:R-:W-:-:S04]  /*11b0*/  ISETP.GE.AND P0, PT, R15, RZ, PT ;  /* 0x000000ff0f00720c */ /* 0x000fc80003f06270 */
[----:B------:R-:W-:Y:S02]  /*11c0*/  SEL R14, R14, R13, !P0 ;  /* 0x0000000d0e0e7207 */ /* 0x000fe40004000000 */
[----:B------:R-:W-:-:S05]  /*11d0*/  SEL R15, R2, R15, !P0 ;  /* 0x0000000f020f7207 */ /* 0x000fca0004000000 */
[----:B------:R0:W-:Y:S01]  /*11e0*/  STG.E.64 desc[UR20][R6.64+0x10], R14 ;  /* 0x0000100e06007986 */ /* 0x0001e2000c101b14 */
[----:B------:R-:W-:Y:S02]  /*11f0*/  ISETP.NE.AND P0, PT, R0, 0x38, PT ;  /* 0x000000380000780c */ /* 0x000fe40003f05270 */
[----:B------:R-:W-:-:S11]  /*1200*/  MOV R0, R9 ;  /* 0x0000000900007202 */ /* 0x000fd60000000f00 */
[----:B0-----:R-:W-:Y:S05]  /*1210*/  @P0 BRA `(.L_x_7) ;  /* 0xfffffff800ec0947 */ /* 0x001fea000383ffff */
[----:B------:R-:W2:Y:S04]  /*1220*/  LDG.E.64 R6, desc[UR20][R10.64+0x100] ;  /* 0x000100140a067981 */ /* 0x000ea8000c1e1b00 */
[----:B------:R-:W2:Y:S04]  /*1230*/  LDG.E.64 R24, desc[UR20][R10.64+0x8] ;  /* 0x000008140a187981 */ /* 0x000ea8000c1e1b00 */
[----:B------:R-:W3:Y:S04]  /*1240*/  LDG.E.64 R8, desc[UR20][R10.64+0x108] ;  /* 0x000108140a087981 */ /* 0x000ee8000c1e1b00 */
[----:B------:R-:W3:Y:S04]  /*1250*/  LDG.E.64 R14, desc[UR20][R10.64+0x10] ;  /* 0x000010140a0e7981 */ /* 0x000ee8000c1e1b00 */
[----:B------:R-:W4:Y:S04]  /*1260*/  LDG.E.64 R16, desc[UR20][R10.64+0x110] ;  /* 0x000110140a107981 */ /* 0x000f28000c1e1b00 */
[----:B------:R-:W4:Y:S01]  /*1270*/  LDG.E.64 R22, desc[UR20][R10.64+0x18] ;  /* 0x000018140a167981 */ /* 0x000f22000c1e1b00 */
[----:B------:R-:W-:-:S04]  /*1280*/  UIADD3 UR4, UP0, UPT, UR6, 0x8, URZ ;  /* 0x0000000806047890 */ /* 0x000fc8000ff1e0ff */
[----:B------:R-:W-:Y:S01]  /*1290*/  UIADD3.X UR5, UPT, UPT, URZ, UR7, URZ, UP0, !UPT ;  /* 0x00000007ff057290 */ /* 0x000fe200087fe4ff */
[----:B--2---:R-:W-:-:S04]  /*12a0*/  IADD3 R13, P0, PT, -R6, R24, RZ ;  /* 0x00000018060d7210 */ /* 0x004fc80007f1e1ff */
[----:B------:R-:W-:Y:S01]  /*12b0*/  IADD3 R6, P1, PT, R13, 0x3b9aca00, RZ ;  /* 0x3b9aca000d067810 */ /* 0x000fe20007f3e0ff */
[----:B------:R-:W-:-:S04]  /*12c0*/  IMAD.X R7, R25, 0x1, ~R7, P0 ;  /* 0x0000000119077824 */ /* 0x000fc800000e0e07 */
[----:B------:R-:W-:Y:S01]  /*12d0*/  IMAD.X R2, RZ, RZ, R7, P1 ;  /* 0x000000ffff027224 */ /* 0x000fe200008e0607 */
[----:B---3--:R-:W-:Y:S02]  /*12e0*/  IADD3 R8, P1, PT, -R8, R14, RZ ;  /* 0x0000000e08087210 */ /* 0x008fe40007f3e1ff */
[----:B------:R-:W-:-:S03]  /*12f0*/  ISETP.GE.AND P0, PT, R7, RZ, PT ;  /* 0x000000ff0700720c */ /* 0x000fc60003f06270 */
[----:B------:R-:W-:Y:S01]  /*1300*/  IMAD.X R14, R15, 0x1, ~R9, P1 ;  /* 0x000000010f0e7824 */ /* 0x000fe200008e0e09 */
[----:B----4-:R-:W-:Y:S01]  /*1310*/  IADD3 R0, P2, PT, -R16, R22, RZ ;  /* 0x0000001610007210 */ /* 0x010fe20007f5e1ff */
[----:B------:R-:W-:Y:S01]  /*1320*/  IMAD.U32 R16, RZ, RZ, UR5 ;  /* 0x00000005ff107e24 */ /* 0x000fe2000f8e00ff */
[----:B------:R-:W-:Y:S02]  /*1330*/  IADD3 R9, P1, PT, R8, 0x3b9aca00, RZ ;  /* 0x3b9aca0008097810 */ /* 0x000fe40007f3e0ff */
[----:B------:R-:W-:Y:S01]  /*1340*/  SEL R6, R6, R13, !P0 ;  /* 0x0000000d06067207 */ /* 0x000fe20004000000 */
[----:B------:R-:W-:Y:S01]  /*1350*/  IMAD.X R17, R23, 0x1, ~R17, P2 ;  /* 0x0000000117117824 */ /* 0x000fe200010e0e11 */
[----:B------:R-:W-:Y:S02]  /*1360*/  IADD3 R15, P2, PT, R0, 0x3b9aca00, RZ ;  /* 0x3b9aca00000f7810 */ /* 0x000fe40007f5e0ff */
[----:B------:R-:W-:Y:S02]  /*1370*/  SEL R7, R2, R7, !P0 ;  /* 0x0000000702077207 */ /* 0x000fe40004000000 */
[----:B------:R-:W-:Y:S01]  /*1380*/  ISETP.GE.AND P0, PT, R14, RZ, PT ;  /* 0x000000ff0e00720c */ /* 0x000fe20003f06270 */
[----:B------:R-:W-:Y:S01]  /*1390*/  IMAD.X R2, RZ, RZ, R17, P2 ;  /* 0x000000ffff027224 */ /* 0x000fe200010e0611 */
[----:B------:R-:W-:Y:S01]  /*13a0*/  IADD3.X R13, PT, PT, RZ, R14, RZ, P1, !PT ;  /* 0x0000000eff0d7210 */ /* 0x000fe20000ffe4ff */
[----:B------:R0:W-:Y:S01]  /*13b0*/  STG.E.64 desc[UR20][R10.64+0x8], R6 ;  /* 0x000008060a007986 */ /* 0x0001e2000c101b14 */
[----:B------:R-:W-:-:S02]  /*13c0*/  ISETP.GE.AND P1, PT, R17, RZ, PT ;  /* 0x000000ff1100720c */ /* 0x000fc40003f26270 */
[----:B------:R-:W-:Y:S02]  /*13d0*/  SEL R8, R9, R8, !P0 ;  /* 0x0000000809087207 */ /* 0x000fe40004000000 */
[----:B------:R-:W-:Y:S01]  /*13e0*/  SEL R9, R13, R14, !P0 ;  /* 0x0000000e0d097207 */ /* 0x000fe20004000000 */
[----:B------:R-:W-:Y:S01]  /*13f0*/  IMAD.U32 R13, RZ, RZ, UR4 ;  /* 0x00000004ff0d7e24 */ /* 0x000fe2000f8e00ff */
[----:B------:R-:W-:Y:S01]  /*1400*/  SEL R14, R15, R0, !P1 ;  /* 0x000000000f0e7207 */ /* 0x000fe20004800000 */
[----:B------:R-:W-:Y:S01]  /*1410*/  IMAD.MOV.U32 R0, RZ, RZ, 0x1 ;  /* 0x00000001ff007424 */ /* 0x000fe200078e00ff */
[----:B------:R-:W-:Y:S01]  /*1420*/  SEL R15, R2, R17, !P1 ;  /* 0x00000011020f7207 */ /* 0x000fe20004800000 */
[----:B------:R0:W-:Y:S04]  /*1430*/  STG.E.64 desc[UR20][R10.64+0x10], R8 ;  /* 0x000010080a007986 */ /* 0x0001e8000c101b14 */
[----:B------:R0:W-:Y:S02]  /*1440*/  STG.E.64 desc[UR20][R10.64+0x18], R14 ;  /* 0x0000180e0a007986 */ /* 0x0001e4000c101b14 */
.L_x_8:
[C---:B------:R-:W-:Y:S01]  /*1450*/  ISETP.GE.U32.AND P0, PT, R0.reuse, 0x16, PT ;  /* 0x000000160000780c */ /* 0x040fe20003f06070 */
[C---:B0-----:R-:W-:Y:S01]  /*1460*/  VIADD R9, R0.reuse, 0x4 ;  /* 0x0000000400097836 */ /* 0x041fe20000000000 */
[----:B------:R-:W-:Y:S01]  /*1470*/  IADD3 R2, PT, PT, R0, 0x22, RZ ;  /* 0x0000002200027810 */ /* 0x000fe20007ffe0ff */
[----:B------:R-:W-:Y:S01]  /*1480*/  IMAD.MOV.U32 R14, RZ, RZ, R13 ;  /* 0x000000ffff0e7224 */ /* 0x000fe200078e000d */
[----:B------:R-:W-:-:S03]  /*1490*/  MOV R15, R16 ;  /* 0x00000010000f7202 */ /* 0x000fc60000000f00 */
[----:B------:R-:W-:-:S06]  /*14a0*/  IMAD.MOV.U32 R7, RZ, RZ, R2 ;  /* 0x000000ffff077224 */ /* 0x000fcc00078e0002 */
[----:B------:R-:W-:-:S04]  /*14b0*/  @P0 VIADD R7, R9, 0xffffffe7 ;  /* 0xffffffe709070836 */ /* 0x000fc80000000000 */
[----:B------:R-:W-:Y:S02]  /*14c0*/  IMAD.WIDE.U32 R22, R7, 0x8, R4 ;  /* 0x0000000807167825 */ /* 0x000fe400078e0004 */
        /* <DEDUP_REMOVED lines=48> */
[----:B0-----:R-:W-:Y:S01]  /*17d0*/  IMAD.MOV.U32 R16, RZ, RZ, R7 ;  /* 0x000000ffff107224 */ /* 0x001fe200078e0007 */
        /* <DEDUP_REMOVED lines=8> */
[----:B------:R-:W-:Y:S01]  /*1860*/  ISETP.NE.AND P0, PT, R0, 0x38, PT ;  /* 0x000000380000780c */ /* 0x000fe20003f05270 */
[----:B------:R-:W-:Y:S01]  /*1870*/  IMAD.MOV.U32 R13, RZ, RZ, R6 ;  /* 0x000000ffff0d7224 */ /* 0x000fe200078e0006 */
[----:B------:R-:W-:-:S11]  /*1880*/  MOV R0, R9 ;  /* 0x0000000900007202 */ /* 0x000fd60000000f00 */
[----:B-1----:R-:W-:Y:S05]  /*1890*/  @P0 BRA `(.L_x_8) ;  /* 0xfffffff800ec0947 */ /* 0x002fea000383ffff */
[----:B------:R-:W2:Y:S04]  /*18a0*/  LDG.E.64 R6, desc[UR20][R10.64+0x100] ;  /* 0x000100140a067981 */ /* 0x000ea8000c1e1b00 */
[----:B------:R-:W2:Y:S04]  /*18b0*/  LDG.E.64 R24, desc[UR20][R10.64+0x8] ;  /* 0x000008140a187981 */ /* 0x000ea8000c1e1b00 */
[----:B------:R-:W3:Y:S04]  /*18c0*/  LDG.E.64 R8, desc[UR20][R10.64+0x108] ;  /* 0x000108140a087981 */ /* 0x000ee8000c1e1b00 */
[----:B------:R-:W3:Y:S04]  /*18d0*/  LDG.E.64 R14, desc[UR20][R10.64+0x10] ;  /* 0x000010140a0e7981 */ /* 0x000ee8000c1e1b00 */
[----:B------:R-:W4:Y:S04]  /*18e0*/  LDG.E.64 R16, desc[UR20][R10.64+0x110] ;  /* 0x000110140a107981 */ /* 0x000f28000c1e1b00 */
[----:B------:R-:W4:Y:S01]  /*18f0*/  LDG.E.64 R22, desc[UR20][R10.64+0x18] ;  /* 0x000018140a167981 */ /* 0x000f22000c1e1b00 */
        /* <DEDUP_REMOVED lines=27> */
.L_x_9:
        /* <DEDUP_REMOVED lines=95> */
[----:B------:R-:W-:Y:S02]  /*20a0*/  SEL R9, R14, R21, !P0 ;  /* 0x000000150e097207 */ /* 0x000fe40004000000 */
[----:B------:R-:W-:Y:S01]  /*20b0*/  SEL R14, R15, R0, !P1 ;  /* 0x000000000f0e7207 */ /* 0x000fe20004800000 */
[----:B------:R-:W-:Y:S01]  /*20c0*/  IMAD.MOV.U32 R0, RZ, RZ, 0x1 ;  /* 0x00000001ff007424 */ /* 0x000fe200078e00ff */
[----:B------:R-:W-:Y:S01]  /*20d0*/  SEL R15, R13, R16, !P1 ;  /* 0x000000100d0f7207 */ /* 0x000fe20004800000 */
[----:B------:R0:W-:Y:S01]  /*20e0*/  STG.E.64 desc[UR20][R10.64+0x8], R8 ;  /* 0x000008080a007986 */ /* 0x0001e2000c101b14 */
[----:B------:R-:W-:-:S03]  /*20f0*/  IMAD.U32 R13, RZ, RZ, UR4 ;  /* 0x00000004ff0d7e24 */ /* 0x000fc6000f8e00ff */
[----:B------:R0:W-:Y:S04]  /*2100*/  STG.E.64 desc[UR20][R10.64+0x10], R14 ;  /* 0x0000100e0a007986 */ /* 0x0001e8000c101b14 */
.L_x_10:
        /* <DEDUP_REMOVED lines=29> */
[----:B------:R-:W-:Y:S01]  /*22e0*/  VIADD R13, R2, 0x2 ;  /* 0x00000002020d7836 */ /* 0x000fe20000000000 */
[----:B--2---:R-:W-:-:S05]  /*22f0*/  IADD3 R25, P1, PT, -R16, R22, RZ ;  /* 0x0000001610197210 */ /* 0x004fca0007f3e1ff */
[----:B------:R-:W-:Y:S01]  /*2300*/  IMAD.X R22, R23, 0x1, ~R17, P1 ;  /* 0x0000000117167824 */ /* 0x000fe200008e0e11 */
[----:B------:R-:W-:Y:S01]  /*2310*/  IADD3 R8, P1, PT, R25, 0x3b9aca00, RZ ;  /* 0x3b9aca0019087810 */ /* 0x000fe20007f3e0ff */
[----:B------:R-:W-:-:S03]  /*2320*/  IMAD.WIDE.U32 R16, R13, 0x8, R4 ;  /* 0x000000080d107825 */ /* 0x000fc600078e0004 */
        /* <DEDUP_REMOVED lines=14> */
[----:B------:R-:W-:Y:S02]  /*2410*/  IMAD.X R11, R11, 0x1, ~R17, P0 ;  /* 0x000000010b0b7824 */ /* 0x000fe400000e0e11 */
[----:B------:R-:W2:Y:S02]  /*2420*/  LDG.E.64 R16, desc[UR20][R6.64+0x10] ;  /* 0x0000101406107981 */ /* 0x000ea4000c1e1b00 */
[----:B------:R-:W-:Y:S01]  /*2430*/  IMAD.X R2, RZ, RZ, R11, P2 ;  /* 0x000000ffff027224 */ /* 0x000fe200010e060b */
[----:B------:R-:W-:-:S04]  /*2440*/  ISETP.GE.AND P0, PT, R11, RZ, PT ;  /* 0x000000ff0b00720c */ /* 0x000fc80003f06270 */
[----:B------:R-:W-:Y:S02]  /*2450*/  SEL R10, R10, R21, !P0 ;  /* 0x000000150a0a7207 */ /* 0x000fe40004000000 */
[----:B------:R-:W-:-:S05]  /*2460*/  SEL R11, R2, R11, !P0 ;  /* 0x0000000b020b7207 */ /* 0x000fca0004000000 */
[----:B------:R1:W-:Y:S04]  /*2470*/  STG.E.64 desc[UR20][R6.64+0x8], R10 ;  /* 0x0000080a06007986 */ /* 0x0003e8000c101b14 */
[----:B------:R-:W2:Y:S01]  /*2480*/  LDG.E.64 R14, desc[UR20][R14.64] ;  /* 0x000000140e0e7981 */ /* 0x000ea2000c1e1b00 */
        /* <DEDUP_REMOVED lines=13> */
[----:B------:R-:W-:Y:S01]  /*2560*/  PLOP3.LUT P0, PT, PT, PT, PT, 0x80, 0x8 ;  /* 0x000000000008781c */ /* 0x000fe20003f0f070 */
[----:B------:R-:W-:Y:S02]  /*2570*/  IMAD.MOV.U32 R13, RZ, RZ, RZ ;  /* 0x000000ffff0d7224 */ /* 0x000fe400078e00ff */
[----:B------:R-:W-:-:S10]  /*2580*/  IMAD.MOV.U32 R14, RZ, RZ, 0x1f ;  /* 0x0000001fff0e7424 */ /* 0x000fd400078e00ff */
.L_x_6:
[----:B------:R-:W0:Y:S01]  /*2590*/  LDC.64 R4, c[0x4][0x10] ;  /* 0x01000400ff047b82 */ /* 0x000e220000000a00 */
[----:B-----5:R-:W-:Y:S02]  /*25a0*/  VIADD R14, R14, 0x1 ;  /* 0x000000010e0e7836 */ /* 0x020fe40000000000 */
[----:B------:R-:W-:-:S03]  /*25b0*/  VIADD R13, R13, 0x1 ;  /* 0x000000010d0d7836 */ /* 0x000fc60000000000 */
[C---:B------:R-:W-:Y:S02]  /*25c0*/  ISETP.NE.AND P2, PT, R14.reuse, 0x38, PT ;  /* 0x000000380e00780c */ /* 0x040fe40003f45270 */
[C---:B------:R-:W-:Y:S02]  /*25d0*/  ISETP.NE.AND P1, PT, R13.reuse, 0x38, PT ;  /* 0x000000380d00780c */ /* 0x040fe40003f25270 */
[----:B------:R-:W-:Y:S02]  /*25e0*/  SEL R15, R14, 0x1, P2 ;  /* 0x000000010e0f7807 */ /* 0x000fe40001000000 */
[----:B------:R-:W-:-:S03]  /*25f0*/  SEL R13, R13, 0x1, P1 ;  /* 0x000000010d0d7807 */ /* 0x000fc60000800000 */
[----:B0-----:R-:W-:-:S04]  /*2600*/  IMAD.WIDE R10, R15, 0x8, R4 ;  /* 0x000000080f0a7825 */ /* 0x001fc800078e0204 */
[----:B------:R-:W-:Y:S02]  /*2610*/  IMAD.WIDE R8, R13, 0x8, R4 ;  /* 0x000000080d087825 */ /* 0x000fe400078e0204 */
[----:B------:R-:W2:Y:S04]  /*2620*/  LDG.E.64 R10, desc[UR20][R10.64] ;  /* 0x000000140a0a7981 */ /* 0x000ea8000c1e1b00 */
[----:B------:R-:W2:Y:S01]  /*2630*/  LDG.E.64 R6, desc[UR20][R8.64] ;  /* 0x0000001408067981 */ /* 0x000ea2000c1e1b00 */
[----:B------:R-:W-:Y:S01]  /*2640*/  IADD3 R14, PT, PT, R15, 0x1, RZ ;  /* 0x000000010f0e7810 */ /* 0x000fe20007ffe0ff */
[----:B------:R-:W-:-:S03]  /*2650*/  VIADD R13, R13, 0x1 ;  /* 0x000000010d0d7836 */ /* 0x000fc60000000000 */
[C---:B------:R-:W-:Y:S02]  /*2660*/  ISETP.NE.AND P4, PT, R14.reuse, 0x38, PT ;  /* 0x000000380e00780c */ /* 0x040fe40003f85270 */
[C---:B------:R-:W-:Y:S02]  /*2670*/  ISETP.NE.AND P2, PT, R13.reuse, 0x38, PT ;  /* 0x000000380d00780c */ /* 0x040fe40003f45270 */
[----:B------:R-:W-:Y:S02]  /*2680*/  SEL R14, R14, 0x1, P4 ;  /* 0x000000010e0e7807 */ /* 0x000fe40002000000 */
[----:B------:R-:W-:Y:S02]  /*2690*/  SEL R13, R13, 0x1, P2 ;  /* 0x000000010d0d7807 */ /* 0x000fe40001000000 */
[----:B--2---:R-:W-:-:S04]  /*26a0*/  IADD3 R17, P1, PT, R6, -R10, RZ ;  /* 0x8000000a06117210 */ /* 0x004fc80007f3e0ff */
[----:B------:R-:W-:Y:S01]  /*26b0*/  IADD3 R0, P5, PT, R17, 0x3b9aca00, RZ ;  /* 0x3b9aca0011007810 */ /* 0x000fe20007fbe0ff */
[----:B------:R-:W-:-:S04]  /*26c0*/  IMAD.X R7, R7, 0x1, ~R11, P1 ;  /* 0x0000000107077824 */ /* 0x000fc800008e0e0b */
[----:B------:R-:W-:Y:S01]  /*26d0*/  IMAD.X R2, RZ, RZ, R7, P5 ;  /* 0x000000ffff027224 */ /* 0x000fe200028e0607 */
[----:B------:R-:W-:-:S04]  /*26e0*/  ISETP.GE.AND P1, PT, R7, RZ, PT ;  /* 0x000000ff0700720c */ /* 0x000fc80003f26270 */
[----:B------:R-:W-:Y:S01]  /*26f0*/  SEL R10, R0, R17, !P1 ;  /* 0x00000011000a7207 */ /* 0x000fe20004800000 */
[----:B------:R-:W-:Y:S01]  /*2700*/  IMAD.WIDE R16, R14, 0x8, R4 ;  /* 0x000000080e107825 */ /* 0x000fe200078e0204 */
[----:B------:R-:W-:-:S03]  /*2710*/  SEL R11, R2, R7, !P1 ;  /* 0x00000007020b7207 */ /* 0x000fc60004800000 */
[----:B------:R-:W-:Y:S02]  /*2720*/  IMAD.WIDE R4, R13, 0x8, R4 ;  /* 0x000000080d047825 */ /* 0x000fe400078e0204 */
[----:B------:R0:W-:Y:S04]  /*2730*/  STG.E.64 desc[UR20][R8.64], R10 ;  /* 0x0000000a08007986 */ /* 0x0001e8000c101b14 */
[----:B------:R-:W2:Y:S04]  /*2740*/  LDG.E.64 R16, desc[UR20][R16.64] ;  /* 0x0000001410107981 */ /* 0x000ea8000c1e1b00 */
[----:B------:R-:W2:Y:S01]  /*2750*/  LDG.E.64 R6, desc[UR20][R4.64] ;  /* 0x0000001404067981 */ /* 0x000ea2000c1e1b00 */
[----:B------:R-:W-:Y:S01]  /*2760*/  UMOV UR4, 0xe826d695 ;  /* 0xe826d69500047882 */ /* 0x000fe20000000000 */
[----:B------:R-:W-:Y:S01]  /*2770*/  UMOV UR5, 0x3e112e0b ;  /* 0x3e112e0b00057882 */ /* 0x000fe20000000000 */
[----:B0-----:R-:W0:Y:S01]  /*2780*/  I2F.F64.S64 R10, R10 ;  /* 0x0000000a000a7312 */ /* 0x001e220000301c00 */
[----:B--2---:R-:W-:-:S04]  /*2790*/  IADD3 R15, P1, PT, R6, -R16, RZ ;  /* 0x80000010060f7210 */ /* 0x004fc80007f3e0ff */
[----:B------:R-:W-:Y:S01]  /*27a0*/  IADD3 R6, P2, PT, R15, 0x3b9aca00, RZ ;  /* 0x3b9aca000f067810 */ /* 0x000fe20007f5e0ff */
[----:B------:R-:W-:Y:S01]  /*27b0*/  IMAD.X R7, R7, 0x1, ~R17, P1 ;  /* 0x0000000107077824 */ /* 0x000fe200008e0e11 */
[----:B0-----:R-:W-:-:S04]  /*27c0*/  DMUL R16, R10, UR4 ;  /* 0x000000040a107c28 */ /* 0x001fc80008000000 */
[----:B------:R-:W-:Y:S02]  /*27d0*/  ISETP.GE.AND P1, PT, R7, RZ, PT ;  /* 0x000000ff0700720c */ /* 0x000fe40003f26270 */
[----:B------:R-:W-:Y:S01]  /*27e0*/  IADD3.X R0, PT, PT, RZ, R7, RZ, P2, !PT ;  /* 0x00000007ff007210 */ /* 0x000fe200017fe4ff */
[----:B------:R-:W0:Y:S01]  /*27f0*/  F2F.F32.F64 R8, R16 ;  /* 0x0000001000087310 */ /* 0x000e220000301000 */
[----:B------:R-:W-:Y:S02]  /*2800*/  SEL R6, R6, R15, !P1 ;  /* 0x0000000f06067207 */ /* 0x000fe40004800000 */
[----:B------:R-:W-:Y:S01]  /*2810*/  SEL R7, R0, R7, !P1 ;  /* 0x0000000700077207 */ /* 0x000fe20004800000 */
[----:B------:R-:W-:Y:S01]  /*2820*/  IMAD.MOV.U32 R0, RZ, RZ, 0x40000000 ;  /* 0x40000000ff007424 */ /* 0x000fe200078e00ff */
[----:B------:R-:W-:-:S03]  /*2830*/  PLOP3.LUT P1, PT, PT, PT, PT, 0x80, 0x8 ;  /* 0x000000000008781c */ /* 0x000fc60003f2f070 */
[----:B------:R-:W1:Y:S01]  /*2840*/  I2F.F64.S64 R22, R6 ;  /* 0x0000000600167312 */ /* 0x000e620000301c00 */
[----:B------:R2:W-:Y:S01]  /*2850*/  STG.E.64 desc[UR20][R4.64], R6 ;  /* 0x0000000604007986 */ /* 0x0005e2000c101b14 */
[----:B0-----:R-:W-:Y:S01]  /*2860*/  FFMA R8, R8, R0, -1 ;  /* 0xbf80000008087423 */ /* 0x001fe20000000000 */
[----:B-1----:R-:W-:Y:S01]  /*2870*/  DMUL R22, R22, UR4 ;  /* 0x0000000416167c28 */ /* 0x002fe20008000000 */
[----:B------:R-:W-:Y:S01]  /*2880*/  UMOV UR4, 0x7110e454 ;  /* 0x7110e45400047882 */ /* 0x000fe20000000000 */
[----:B------:R-:W-:-:S04]  /*2890*/  UMOV UR5, 0x3ec92a73 ;  /* 0x3ec92a7300057882 */ /* 0x000fc80000000000 */
[----:B------:R-:W0:Y:S02]  /*28a0*/  F2F.F32.F64 R9, R22 ;  /* 0x0000001600097310 */ /* 0x000e240000301000 */
[----:B0-----:R-:W-:-:S04]  /*28b0*/  FFMA R9, R9, R0, -1 ;  /* 0xbf80000009097423 */ /* 0x001fc80000000000 */
[----:B------:R-:W-:-:S04]  /*28c0*/  FMUL R15, R9, R9 ;  /* 0x00000009090f7220 */ /* 0x000fc80000400000 */
[----:B------:R-:W-:-:S04]  /*28d0*/  FFMA R2, R8, R8, R15 ;  /* 0x0000000808027223 */ /* 0x000fc8000000000f */
[----:B------:R-:W0:Y:S02]  /*28e0*/  F2F.F64.F32 R10, R2 ;  /* 0x00000002000a7310 */ /* 0x000e240000201800 */
[----:B0-----:R-:W-:-:S06]  /*28f0*/  DSETP.GTU.AND P2, PT, R10, UR4, PT ;  /* 0x000000040a007e2a */ /* 0x001fcc000bf4c000 */
[----:B------:R-:W-:-:S13]  /*2900*/  FSETP.GE.OR P2, PT, R2, 1, !P2 ;  /* 0x3f8000000200780b */ /* 0x000fda0005746400 */
[----:B--2---:R-:W-:Y:S05]  /*2910*/  @P2 BRA `(.L_x_11) ;  /* 0xffffffd800982947 */ /* 0x004fea000383ffff */
[C---:B------:R-:W-:Y:S01]  /*2920*/  FMUL R5, R2.reuse, 8388608 ;  /* 0x4b00000002057820 */ /* 0x040fe20000400000 */
[----:B------:R-:W-:Y:S01]  /*2930*/  FSETP.GEU.AND P1, PT, R2, 1.175494350822287508e-38, PT ;  /* 0x008000000200780b */ /* 0x000fe20003f2e000 */
[----:B------:R-:W-:Y:S01]  /*2940*/  IMAD.MOV.U32 R7, RZ, RZ, 0x3e055027 ;  /* 0x3e055027ff077424 */ /* 0x000fe200078e00ff */
[----:B------:R-:W0:Y:S02]  /*2950*/  MUFU.RCP R11, R2 ;  /* 0x00000002000b7308 */ /* 0x000e240000001000 */
[----:B------:R-:W-:-:S05]  /*2960*/  FSEL R0, R5, R2, !P1 ;  /* 0x0000000205007208 */ /* 0x000fca0004800000 */
[----:B------:R-:W-:-:S05]  /*2970*/  VIADD R4, R0, 0xc0d55555 ;  /* 0xc0d5555500047836 */ /* 0x000fca0000000000 */
[----:B------:R-:W-:-:S05]  /*2980*/  LOP3.LUT R5, R4, 0xff800000, RZ, 0xc0, !PT ;  /* 0xff80000004057812 */ /* 0x000fca00078ec0ff */
[----:B------:R-:W-:Y:S01]  /*2990*/  IMAD.IADD R4, R0, 0x1, -R5 ;  /* 0x0000000100047824 */ /* 0x000fe200078e0a05 */
[----:B------:R-:W-:-:S03]  /*29a0*/  I2FP.F32.S32 R5, R5 ;  /* 0x0000000500057245 */ /* 0x000fc60000201400 */
[----:B------:R-:W-:Y:S01]  /*29b0*/  FADD R6, R4, -1 ;  /* 0xbf80000004067421 */ /* 0x000fe20000000000 */
[----:B------:R-:W-:Y:S02]  /*29c0*/  FSEL R4, RZ, -23, P1 ;  /* 0xc1b80000ff047808 */ /* 0x000fe40000800000 */
[----:B------:R-:W-:Y:S01]  /*29d0*/  ISETP.GT.U32.AND P1, PT, R0, 0x7f7fffff, PT ;  /* 0x7f7fffff0000780c */ /* 0x000fe20003f24070 */
[C---:B------:R-:W-:Y:S02]  /*29e0*/  FFMA R7, R6.reuse, -R7, 0.14084610342979431152 ;  /* 0x3e1039f606077423 */ /* 0x040fe40000000807 */
[----:B------:R-:W-:Y:S01]  /*29f0*/  FFMA R4, R5, 1.1920928955078125e-07, R4 ;  /* 0x3400000005047823 */ /* 0x000fe20000000004 */
[----:B------:R-:W-:Y:S01]  /*2a00*/  MOV R5, 0x7f800000 ;  /* 0x7f80000000057802 */ /* 0x000fe20000000f00 */
[----:B------:R-:W-:-:S04]  /*2a10*/  FFMA R7, R6, R7, -0.12148627638816833496 ;  /* 0xbdf8cdcc06077423 */ /* 0x000fc80000000007 */
[----:B------:R-:W-:-:S04]  /*2a20*/  FFMA R7, R6, R7, 0.13980610668659210205 ;  /* 0x3e0f295506077423 */ /* 0x000fc80000000007 */
[----:B------:R-:W-:-:S04]  /*2a30*/  FFMA R7, R6, R7, -0.16684235632419586182 ;  /* 0xbe2ad8b906077423 */ /* 0x000fc80000000007 */
[----:B------:R-:W-:-:S04]  /*2a40*/  FFMA R7, R6, R7, 0.20012299716472625732 ;  /* 0x3e4ced0b06077423 */ /* 0x000fc80000000007 */
[----:B------:R-:W-:-:S04]  /*2a50*/  FFMA R7, R6, R7, -0.24999669194221496582 ;  /* 0xbe7fff2206077423 */ /* 0x000fc80000000007 */
[----:B------:R-:W-:-:S04]  /*2a60*/  FFMA R7, R6, R7, 0.33333182334899902344 ;  /* 0x3eaaaa7806077423 */ /* 0x000fc80000000007 */
[----:B------:R-:W-:-:S04]  /*2a70*/  FFMA R7, R6, R7, -0.5 ;  /* 0xbf00000006077423 */ /* 0x000fc80000000007 */
[----:B------:R-:W-:-:S04]  /*2a80*/  FMUL R7, R6, R7 ;  /* 0x0000000706077220 */ /* 0x000fc80000400000 */
[----:B------:R-:W-:Y:S01]  /*2a90*/  FFMA R7, R6, R7, R6 ;  /* 0x0000000706077223 */ /* 0x000fe20000000006 */
[----:B0-----:R-:W-:-:S03]  /*2aa0*/  FFMA R6, -R2, R11, 1 ;  /* 0x3f80000002067423 */ /* 0x001fc6000000010b */
[----:B------:R-:W-:Y:S01]  /*2ab0*/  FFMA R4, R4, 0.69314718246459960938, R7 ;  /* 0x3f31721804047823 */ /* 0x000fe20000000007 */
[C---:B------:R-:W-:Y:S01]  /*2ac0*/  @P1 FFMA R4, R0.reuse, R5, +INF ;  /* 0x7f80000000041423 */ /* 0x040fe20000000005 */
[----:B------:R-:W-:Y:S01]  /*2ad0*/  FSETP.NEU.AND P1, PT, R0, RZ, PT ;  /* 0x000000ff0000720b */ /* 0x000fe20003f2d000 */
[----:B------:R-:W-:Y:S02]  /*2ae0*/  FFMA R11, R11, R6, R11 ;  /* 0x000000060b0b7223 */ /* 0x000fe4000000000b */
[----:B------:R-:W-:-:S05]  /*2af0*/  FMUL R4, R4, -2 ;  /* 0xc000000004047820 */ /* 0x000fca0000400000 */
[----:B------:R-:W-:-:S04]  /*2b00*/  FSEL R0, R4, +INF , P1 ;  /* 0x7f80000004007808 */ /* 0x000fc80000800000 */
[----:B------:R-:W0:Y:S01]  /*2b10*/  FCHK P1, R0, R2 ;  /* 0x0000000200007302 */ /* 0x000e220000020000 */
[----:B------:R-:W-:-:S04]  /*2b20*/  FFMA R4, R0, R11, RZ ;  /* 0x0000000b00047223 */ /* 0x000fc800000000ff */
[----:B------:R-:W-:-:S04]  /*2b30*/  FFMA R5, -R2, R4, R0 ;  /* 0x0000000402057223 */ /* 0x000fc80000000100 */
[----:B------:R-:W-:Y:S01]  /*2b40*/  FFMA R4, R11, R5, R4 ;  /* 0x000000050b047223 */ /* 0x000fe20000000004 */
[----:B0-----:R-:W-:Y:S06]  /*2b50*/  @!P1 BRA `(.L_x_12) ;  /* 0x00000000000c9947 */ /* 0x001fec0003800000 */
[----:B------:R-:W-:-:S07]  /*2b60*/  MOV R4, 0x2b80 ;  /* 0x00002b8000047802 */ /* 0x000fce0000000f00 */
[----:B------:R-:W-:Y:S05]  /*2b70*/  CALL.REL.NOINC `($__internal_1_$__cuda_sm3x_div_rn_noftz_f32_slowpath) ;  /* 0x000000cc00c07944 */ /* 0x000fea0003c00000 */
[----:B------:R-:W-:-:S07]  /*2b80*/  IMAD.MOV.U32 R4, RZ, RZ, R10 ;  /* 0x000000ffff047224 */ /* 0x000fce00078e000a */
.L_x_12:
[----:B------:R-:W-:Y:S01]  /*2b90*/  VIADD R0, R4, 0xf3000000 ;  /* 0xf300000004007836 */ /* 0x000fe20000000000 */
[----:B------:R0:W1:Y:S01]  /*2ba0*/  MUFU.RSQ R7, R4 ;  /* 0x0000000400077308 */ /* 0x0000620000001400 */
[----:B------:R-:W-:Y:S03]  /*2bb0*/  BSSY.RECONVERGENT B1, `(.L_x_13) ;  /* 0x000000b000017945 */ /* 0x000fe60003800200 */
[----:B------:R-:W-:-:S13]  /*2bc0*/  ISETP.GT.U32.AND P1, PT, R0, 0x727fffff, PT ;  /* 0x727fffff0000780c */ /* 0x000fda0003f24070 */
[----:B01----:R-:W-:Y:S05]  /*2bd0*/  @!P1 BRA `(.L_x_14) ;  /* 0x0000000000109947 */ /* 0x003fea0003800000 */
[----:B------:R-:W-:Y:S01]  /*2be0*/  IMAD.MOV.U32 R0, RZ, RZ, R4 ;  /* 0x000000ffff007224 */ /* 0x000fe200078e0004 */
[----:B------:R-:W-:-:S07]  /*2bf0*/  MOV R4, 0x2c10 ;  /* 0x00002c1000047802 */ /* 0x000fce0000000f00 */
[----:B------:R-:W-:Y:S05]  /*2c00*/  CALL.REL.NOINC `($__internal_0_$__cuda_sm20_sqrt_rn_f32_slowpath) ;  /* 0x000000cc00447944 */ /* 0x000fea0003c00000 */
[----:B------:R-:W-:Y:S05]  /*2c10*/  BRA `(.L_x_15) ;  /* 0x0000000000107947 */ /* 0x000fea0003800000 */
.L_x_14:
[C---:B------:R-:W-:Y:S01]  /*2c20*/  FMUL.FTZ R5, R7.reuse, R4 ;  /* 0x0000000407057220 */ /* 0x040fe20000410000 */
[----:B------:R-:W-:-:S03]  /*2c30*/  FMUL.FTZ R2, R7, 0.5 ;  /* 0x3f00000007027820 */ /* 0x000fc60000410000 */
[----:B------:R-:W-:-:S04]  /*2c40*/  FFMA R0, -R5, R5, R4 ;  /* 0x0000000505007223 */ /* 0x000fc80000000104 */
[----:B------:R-:W-:-:S07]  /*2c50*/  FFMA R0, R0, R2, R5 ;  /* 0x0000000200007223 */ /* 0x000fce0000000005 */
.L_x_15:
[----:B------:R-:W-:Y:S05]  /*2c60*/  BSYNC.RECONVERGENT B1 ;  /* 0x0000000000017941 */ /* 0x000fea0003800200 */
.L_x_13:
[----:B------:R-:W-:Y:S01]  /*2c70*/  FMUL R5, R8, 9.9999997473787516356e-05 ;  /* 0x38d1b71708057820 */ /* 0x000fe20000400000 */
[----:B------:R-:W-:-:S03]  /*2c80*/  FMUL R9, R9, 9.9999997473787516356e-05 ;  /* 0x38d1b71709097820 */ /* 0x000fc60000400000 */
[-C--:B------:R-:W-:Y:S01]  /*2c90*/  FMUL R8, R5, R0.reuse ;  /* 0x0000000005087220 */ /* 0x080fe20000400000 */
[----:B------:R-:W-:-:S07]  /*2ca0*/  FMUL R9, R9, R0 ;  /* 0x0000000009097220 */ /* 0x000fce0000400000 */
.L_x_21:
[----:B------:R-:W-:Y:S05]  /*2cb0*/  @P0 BRA `(.L_x_16) ;  /* 0x0000002000640947 */ /* 0x000fea0003800000 */
[----:B------:R-:W0:Y:S01]  /*2cc0*/  LDC.64 R4, c[0x4][0x18] ;  /* 0x01000600ff047b82 */ /* 0x000e220000000a00 */
[----:B------:R-:W-:Y:S02]  /*2cd0*/  HFMA2 R16, -RZ, RZ, 0.000172138214111328125, -0.96728515625 ;  /* 0x09a4bbbdff107431 */ /* 0x000fe400000001ff */
[----:B------:R-:W-:Y:S01]  /*2ce0*/  IMAD.MOV.U32 R2, RZ, RZ, 0x1 ;  /* 0x00000001ff027424 */ /* 0x000fe200078e00ff */
[----:B------:R-:W-:Y:S01]  /*2cf0*/  MOV R27, 0x0 ;  /* 0x00000000001b7802 */ /* 0x000fe20000000f00 */
[----:B------:R-:W-:Y:S02]  /*2d00*/  IMAD.MOV.U32 R17, RZ, RZ, 0x0 ;  /* 0x00000000ff117424 */ /* 0x000fe400078e00ff */
[----:B------:R-:W-:Y:S01]  /*2d10*/  IMAD.MOV.U32 R24, RZ, RZ, 0x17ce3825 ;  /* 0x17ce3825ff187424 */ /* 0x000fe200078e00ff */
[----:B------:R-:W1:Y:S01]  /*2d20*/  LDC.64 R6, c[0x4][0x10] ;  /* 0x01000400ff067b82 */ /* 0x000e620000000a00 */
[----:B------:R-:W-:Y:S02]  /*2d30*/  IMAD.MOV.U32 R25, RZ, RZ, 0x0 ;  /* 0x00000000ff197424 */ /* 0x000fe400078e00ff */
[----:B------:R-:W-:-:S05]  /*2d40*/  IMAD.MOV.U32 R26, RZ, RZ, 0x1ce10f49 ;  /* 0x1ce10f49ff1a7424 */ /* 0x000fca00078e00ff */
[----:B------:R-:W2:Y:S01]  /*2d50*/  LDC.64 R10, c[0x4][0x10] ;  /* 0x01000400ff0a7b82 */ /* 0x000ea20000000a00 */
[----:B------:R-:W-:Y:S02]  /*2d60*/  HFMA2 R23, -RZ, RZ, 0, 0 ;  /* 0x00000000ff177431 */ /* 0x000fe400000001ff */
[----:B------:R-:W-:Y:S01]  /*2d70*/  IMAD.MOV.U32 R22, RZ, RZ, 0x627f484 ;  /* 0x0627f484ff167424 */ /* 0x000fe200078e00ff */
[----:B------:R-:W3:Y:S01]  /*2d80*/  LDCU.64 UR4, c[0x4][0x10] ;  /* 0x01000200ff0477ac */ /* 0x000ee20008000a00 */
[----:B0-----:R-:W-:Y:S04]  /*2d90*/  STG.E.U8 desc[UR20][R4.64], R2 ;  /* 0x0000000204007986 */ /* 0x001fe8000c101114 */
[----:B-1----:R0:W-:Y:S04]  /*2da0*/  STG.E.64 desc[UR20][R6.64+0x1b8], R16 ;  /* 0x0001b81006007986 */ /* 0x0021e8000c101b14 */
[----:B--2---:R1:W-:Y:S04]  /*2db0*/  STG.E.64 desc[UR20][R10.64+0x100], R24 ;  /* 0x000100180a007986 */ /* 0x0043e8000c101b14 */
[----:B------:R-:W-:Y:S04]  /*2dc0*/  STG.E.64 desc[UR20][R10.64+0x8], R26 ;  /* 0x0000081a0a007986 */ /* 0x000fe8000c101b14 */
[----:B------:R-:W2:Y:S04]  /*2dd0*/  LDG.E.64 R28, desc[UR20][R10.64+0x100] ;  /* 0x000100140a1c7981 */ /* 0x000ea8000c1e1b00 */
[----:B------:R-:W2:Y:S01]  /*2de0*/  LDG.E.64 R14, desc[UR20][R10.64+0x8] ;  /* 0x000008140a0e7981 */ /* 0x000ea2000c1e1b00 */
[----:B0-----:R-:W-:-:S02]  /*2df0*/  IMAD.MOV.U32 R6, RZ, RZ, 0x18752a31 ;  /* 0x18752a31ff067424 */ /* 0x001fc400078e00ff */
[----:B------:R-:W-:Y:S01]  /*2e00*/  IMAD.MOV.U32 R7, RZ, RZ, 0x0 ;  /* 0x00000000ff077424 */ /* 0x000fe200078e00ff */
[----:B------:R0:W-:Y:S01]  /*2e10*/  STG.E.64 desc[UR20][R10.64+0x18], R22 ;  /* 0x000018160a007986 */ /* 0x0001e2000c101b14 */
[----:B------:R-:W-:Y:S02]  /*2e20*/  IMAD.MOV.U32 R16, RZ, RZ, 0xf4ed241 ;  /* 0x0f4ed241ff107424 */ /* 0x000fe400078e00ff */
[----:B-1----:R-:W-:Y:S01]  /*2e30*/  IMAD.MOV.U32 R24, RZ, RZ, 0x732e149 ;  /* 0x0732e149ff187424 */ /* 0x002fe200078e00ff */
[----:B------:R-:W-:Y:S04]  /*2e40*/  STG.E.64 desc[UR20][R10.64+0x108], R6 ;  /* 0x000108060a007986 */ /* 0x000fe8000c101b14 */
[----:B------:R1:W-:Y:S04]  /*2e50*/  STG.E.64 desc[UR20][R10.64+0x10], R16 ;  /* 0x000010100a007986 */ /* 0x0003e8000c101b14 */
[----:B------:R4:W-:Y:S04]  /*2e60*/  STG.E.64 desc[UR20][R10.64+0x110], R24 ;  /* 0x000110180a007986 */ /* 0x0009e8000c101b14 */
[----:B0-----:R-:W5:Y:S04]  /*2e70*/  LDG.E.64 R22, desc[UR20][R10.64+0x108] ;  /* 0x000108140a167981 */ /* 0x001f68000c1e1b00 */
[----:B------:R-:W3:Y:S04]  /*2e80*/  LDG.E.64 R26, desc[UR20][R10.64+0x110] ;  /* 0x000110140a1a7981 */ /* 0x000ee8000c1e1b00 */
[----:B-1----:R-:W3:Y:S04]  /*2e90*/  LDG.E.64 R16, desc[UR20][R10.64+0x18] ;  /* 0x000018140a107981 */ /* 0x002ee8000c1e1b00 */
[----:B----4-:R-:W5:Y:S01]  /*2ea0*/  LDG.E.64 R24, desc[UR20][R10.64+0x10] ;  /* 0x000010140a187981 */ /* 0x010f62000c1e1b00 */
[----:B------:R-:W-:-:S02]  /*2eb0*/  IMAD.MOV.U32 R4, RZ, RZ, 0x1 ;  /* 0x00000001ff047424 */ /* 0x000fc400078e00ff */
[----:B------:R-:W-:-:S05]  /*2ec0*/  IMAD.MOV.U32 R5, RZ, RZ, 0x0 ;  /* 0x00000000ff057424 */ /* 0x000fca00078e00ff */
[----:B------:R0:W-:Y:S01]  /*2ed0*/  STG.E.64 desc[UR20][R10.64+0xa8], R4 ;  /* 0x0000a8040a007986 */ /* 0x0001e2000c101b14 */
[----:B------:R-:W-:Y:S01]  /*2ee0*/  MOV R6, 0x31f60e45 ;  /* 0x31f60e4500067802 */ /* 0x000fe20000000f00 */
[----:B0-----:R-:W-:-:S05]  /*2ef0*/  IMAD.MOV.U32 R4, RZ, RZ, 0x9a4bbbc ;  /* 0x09a4bbbcff047424 */ /* 0x001fca00078e00ff */
[----:B------:R0:W-:Y:S04]  /*2f00*/  STG.E.64 desc[UR20][R10.64+0x150], R4 ;  /* 0x000150040a007986 */ /* 0x0001e8000c101b14 */
[----:B------:R1:W-:Y:S01]  /*2f10*/  STG.E.64 desc[UR20][R10.64+0x40], R6 ;  /* 0x000040060a007986 */ /* 0x0003e2000c101b14 */
[----:B0-----:R-:W-:-:S05]  /*2f20*/  IMAD.MOV.U32 R4, RZ, RZ, 0x13497777 ;  /* 0x13497777ff047424 */ /* 0x001fca00078e00ff */
[----:B------:R0:W-:Y:S01]  /*2f30*/  STG.E.64 desc[UR20][R10.64+0xe8], R4 ;  /* 0x0000e8040a007986 */ /* 0x0001e2000c101b14 */
[----:B-1----:R-:W-:-:S05]  /*2f40*/  IMAD.MOV.U32 R6, RZ, RZ, 0x1eac96ce ;  /* 0x1eac96ceff067424 */ /* 0x002fca00078e00ff */
[----:B------:R1:W-:Y:S01]  /*2f50*/  STG.E.64 desc[UR20][R10.64+0x190], R6 ;  /* 0x000190060a007986 */ /* 0x0003e2000c101b14 */
[----:B0-----:R-:W-:-:S05]  /*2f60*/  IMAD.MOV.U32 R4, RZ, RZ, 0x3037aaa9 ;  /* 0x3037aaa9ff047424 */ /* 0x001fca00078e00ff */
[----:B------:R0:W-:Y:S01]  /*2f70*/  STG.E.64 desc[UR20][R10.64+0x80], R4 ;  /* 0x000080040a007986 */ /* 0x0001e2000c101b14 */
[----:B-1----:R-:W-:-:S05]  /*2f80*/  IMAD.MOV.U32 R6, RZ, RZ, 0x2a0fb625 ;  /* 0x2a0fb625ff067424 */ /* 0x002fca00078e00ff */
[----:B------:R1:W-:Y:S01]  /*2f90*/  STG.E.64 desc[UR20][R10.64+0x128], R6 ;  /* 0x000128060a007986 */ /* 0x0003e2000c101b14 */
[----:B0-----:R-:W-:-:S05]  /*2fa0*/  HFMA2 R4, -RZ, RZ, 0.01543426513671875, -2.814453125 ;  /* 0x23e7c1a1ff047431 */ /* 0x001fca00000001ff */
[----:B------:R0:W-:Y:S01]  /*2fb0*/  STG.E.64 desc[UR20][R10.64+0xc0], R4 ;  /* 0x0000c0040a007986 */ /* 0x0001e2000c101b14 */
[----:B-1----:R-:W-:-:S05]  /*2fc0*/  IMAD.MOV.U32 R6, RZ, RZ, 0x1ddafce3 ;  /* 0x1ddafce3ff067424 */ /* 0x002fca00078e00ff */
[----:B------:R1:W-:Y:S01]  /*2fd0*/  STG.E.64 desc[UR20][R10.64+0x168], R6 ;  /* 0x000168060a007986 */ /* 0x0003e2000c101b14 */
[----:B0-----:R-:W-:-:S05]  /*2fe0*/  IMAD.MOV.U32 R4, RZ, RZ, 0x60cc4be ;  /* 0x060cc4beff047424 */ /* 0x001fca00078e00ff */
[----:B------:R0:W-:Y:S01]  /*2ff0*/  STG.E.64 desc[UR20][R10.64+0x58], R4 ;  /* 0x000058040a007986 */ /* 0x0001e2000c101b14 */
[----:B-1----:R-:W-:-:S05]  /*3000*/  IMAD.MOV.U32 R6, RZ, RZ, 0x29d95699 ;  /* 0x29d95699ff067424 */ /* 0x002fca00078e00ff */
[----:B------:R1:W-:Y:S01]  /*3010*/  STG.E.64 desc[UR20][R10.64+0x1a8], R6 ;  /* 0x0001a8060a007986 */ /* 0x0003e2000c101b14 */
[----:B0-----:R-:W-:-:S05]  /*3020*/  IMAD.MOV.U32 R4, RZ, RZ, 0x298fab8c ;  /* 0x298fab8cff047424 */ /* 0x001fca00078e00ff */
[----:B------:R0:W-:Y:S01]  /*3030*/  STG.E.64 desc[UR20][R10.64+0x98], R4 ;  /* 0x000098040a007986 */ /* 0x0001e2000c101b14 */
[----:B-1----:R-:W-:-:S05]  /*3040*/  MOV R6, 0x49ab0d ;  /* 0x0049ab0d00067802 */ /* 0x002fca0000000f00 */
        /* <DEDUP_REMOVED lines=9> */
[----:B0-----:R-:W-:Y:S02]  /*30e0*/  HFMA2 R4, -RZ, RZ, 0.003265380859375, -0.014312744140625 ;  /* 0x1ab0a354ff047431 */ /* 0x001fe400000001ff */
[----:B-1----:R-:W-:-:S03]  /*30f0*/  IMAD.MOV.U32 R6, RZ, RZ, 0x396a5e0b ;  /* 0x396a5e0bff067424 */ /* 0x002fc600078e00ff */
[----:B------:R0:W-:Y:S04]  /*3100*/  STG.E.64 desc[UR20][R10.64+0x118], R4 ;  /* 0x000118040a007986 */ /* 0x0001e8000c101b14 */
[----:B------:R1:W-:Y:S01]  /*3110*/  STG.E.64 desc[UR20][R10.64+0xb0], R6 ;  /* 0x0000b0060a007986 */ /* 0x0003e2000c101b14 */
[----:B0-----:R-:W-:Y:S02]  /*3120*/  IMAD.MOV.U32 R4, RZ, RZ, 0x1f117b3e ;  /* 0x1f117b3eff047424 */ /* 0x001fe400078e00ff */
[----:B-1----:R-:W-:-:S03]  /*3130*/  IMAD.MOV.U32 R6, RZ, RZ, 0x1a58e2cd ;  /* 0x1a58e2cdff067424 */ /* 0x002fc600078e00ff */
[----:B------:R0:W-:Y:S04]  /*3140*/  STG.E.64 desc[UR20][R10.64+0x158], R4 ;  /* 0x000158040a007986 */ /* 0x0001e8000c101b14 */
[----:B------:R1:W-:Y:S01]  /*3150*/  STG.E.64 desc[UR20][R10.64+0x48], R6 ;  /* 0x000048060a007986 */ /* 0x0003e2000c101b14 */
[----:B0-----:R-:W-:Y:S01]  /*3160*/  IMAD.MOV.U32 R4, RZ, RZ, 0x4b89871 ;  /* 0x04b89871ff047424 */ /* 0x001fe200078e00ff */
[----:B-1----:R-:W-:-:S04]  /*3170*/  MOV R6, 0x15a04a5c ;  /* 0x15a04a5c00067802 */ /* 0x002fc80000000f00 */
[----:B------:R0:W-:Y:S04]  /*3180*/  STG.E.64 desc[UR20][R10.64+0xf0], R4 ;  /* 0x0000f0040a007986 */ /* 0x0001e8000c101b14 */
[----:B------:R1:W-:Y:S01]  /*3190*/  STG.E.64 desc[UR20][R10.64+0x198], R6 ;  /* 0x000198060a007986 */ /* 0x0003e2000c101b14 */
[----:B0-----:R-:W-:Y:S02]  /*31a0*/  IMAD.MOV.U32 R4, RZ, RZ, 0x2ab31815 ;  /* 0x2ab31815ff047424 */ /* 0x001fe400078e00ff */
[----:B-1----:R-:W-:-:S03]  /*31b0*/  IMAD.MOV.U32 R6, RZ, RZ, 0x2687fc47 ;  /* 0x2687fc47ff067424 */ /* 0x002fc600078e00ff */
[----:B------:R0:W-:Y:S04]  /*31c0*/  STG.E.64 desc[UR20][R10.64+0x88], R4 ;  /* 0x000088040a007986 */ /* 0x0001e8000c101b14 */
[----:B------:R1:W-:Y:S01]  /*31d0*/  STG.E.64 desc[UR20][R10.64+0x130], R6 ;  /* 0x000130060a007986 */ /* 0x0003e2000c101b14 */
[----:B0-----:R-:W-:Y:S02]  /*31e0*/  IMAD.MOV.U32 R4, RZ, RZ, 0x42b1bce ;  /* 0x042b1bceff047424 */ /* 0x001fe400078e00ff */
[----:B-1----:R-:W-:-:S03]  /*31f0*/  IMAD.MOV.U32 R6, RZ, RZ, 0x225ce079 ;  /* 0x225ce079ff067424 */ /* 0x002fc600078e00ff */
[----:B------:R0:W-:Y:S04]  /*3200*/  STG.E.64 desc[UR20][R10.64+0x20], R4 ;  /* 0x000020040a007986 */ /* 0x0001e8000c101b14 */
[----:B------:R1:W-:Y:S01]  /*3210*/  STG.E.64 desc[UR20][R10.64+0xc8], R6 ;  /* 0x0000c8060a007986 */ /* 0x0003e2000c101b14 */
[----:B0-----:R-:W-:Y:S02]  /*3220*/  HFMA2 R4, -RZ, RZ, 0.005283355712890625, 8.1360340118408203125e-05 ;  /* 0x1d690555ff047431 */ /* 0x001fe400000001ff */
        /* <DEDUP_REMOVED lines=19> */
[----:B0-----:R-:W-:Y:S02]  /*3360*/  HFMA2 R4, -RZ, RZ, 0.57470703125, 0.00839996337890625 ;  /* 0x3899204dff047431 */ /* 0x001fe400000001ff */
[----:B-1----:R-:W-:-:S03]  /*3370*/  IMAD.MOV.U32 R6, RZ, RZ, 0x12507bf4 ;  /* 0x12507bf4ff067424 */ /* 0x002fc600078e00ff */
[----:B------:R0:W-:Y:S04]  /*3380*/  STG.E.64 desc[UR20][R10.64+0xb8], R4 ;  /* 0x0000b8040a007986 */ /* 0x0001e8000c101b14 */
[----:B------:R1:W-:Y:S01]  /*3390*/  STG.E.64 desc[UR20][R10.64+0x160], R6 ;  /* 0x000160060a007986 */ /* 0x0003e2000c101b14 */
[----:B0-----:R-:W-:Y:S02]  /*33a0*/  IMAD.MOV.U32 R4, RZ, RZ, 0x2648a459 ;  /* 0x2648a459ff047424 */ /* 0x001fe400078e00ff */
[----:B-1----:R-:W-:-:S03]  /*33b0*/  IMAD.MOV.U32 R6, RZ, RZ, 0x27a2a19b ;  /* 0x27a2a19bff067424 */ /* 0x002fc600078e00ff */
[----:B------:R0:W-:Y:S04]  /*33c0*/  STG.E.64 desc[UR20][R10.64+0x50], R4 ;  /* 0x000050040a007986 */ /* 0x0001e8000c101b14 */
[----:B------:R1:W-:Y:S01]  /*33d0*/  STG.E.64 desc[UR20][R10.64+0xf8], R6 ;  /* 0x0000f8060a007986 */ /* 0x0003e2000c101b14 */
[----:B--2---:R-:W-:Y:S01]  /*33e0*/  IADD3 R0, P0, PT, -R28, R14, RZ ;  /* 0x0000000e1c007210 */ /* 0x004fe20007f1e1ff */
[----:B0-----:R-:W-:Y:S01]  /*33f0*/  IMAD.MOV.U32 R4, RZ, RZ, 0x3a40ccbe ;  /* 0x3a40ccbeff047424 */ /* 0x001fe200078e00ff */
[----:B-1----:R-:W-:-:S04]  /*3400*/  MOV R6, 0x28fc9edd ;  /* 0x28fc9edd00067802 */ /* 0x002fc80000000f00 */
[----:B------:R0:W-:Y:S04]  /*3410*/  STG.E.64 desc[UR20][R10.64+0x1a0], R4 ;  /* 0x0001a0040a007986 */ /* 0x0001e8000c101b14 */
[----:B------:R1:W-:Y:S01]  /*3420*/  STG.E.64 desc[UR20][R10.64+0x90], R6 ;  /* 0x000090060a007986 */ /* 0x0003e2000c101b14 */
[----:B------:R-:W-:Y:S02]  /*3430*/  IMAD.X R21, R15, 0x1, ~R29, P0 ;  /* 0x000000010f157824 */ /* 0x000fe400000e0e1d */
[----:B0-----:R-:W-:Y:S02]  /*3440*/  IMAD.MOV.U32 R4, RZ, RZ, 0x11442de1 ;  /* 0x11442de1ff047424 */ /* 0x001fe400078e00ff */
[----:B-1----:R-:W-:-:S03]  /*3450*/  IMAD.MOV.U32 R6, RZ, RZ, 0x17b870fc ;  /* 0x17b870fcff067424 */ /* 0x002fc600078e00ff */
[----:B------:R0:W-:Y:S04]  /*3460*/  STG.E.64 desc[UR20][R10.64+0x138], R4 ;  /* 0x000138040a007986 */ /* 0x0001e8000c101b14 */
[----:B------:R1:W-:Y:S01]  /*3470*/  STG.E.64 desc[UR20][R10.64+0x28], R6 ;  /* 0x000028060a007986 */ /* 0x0003e2000c101b14 */
[----:B------:R-:W-:Y:S02]  /*3480*/  ISETP.GE.AND P0, PT, R21, RZ, PT ;  /* 0x000000ff1500720c */ /* 0x000fe40003f06270 */
[----:B---3--:R-:W-:Y:S01]  /*3490*/  IADD3 R2, P2, PT, -R26, R16, RZ ;  /* 0x000000101a027210 */ /* 0x008fe20007f5e1ff */
[----:B0-----:R-:W-:Y:S01]  /*34a0*/  IMAD.MOV.U32 R4, RZ, RZ, 0x352686e5 ;  /* 0x352686e5ff047424 */ /* 0x001fe200078e00ff */
[----:B-1----:R-:W-:-:S04]  /*34b0*/  IADD3 R7, P1, PT, R0, 0x3b9aca00, RZ ;  /* 0x3b9aca0000077810 */ /* 0x002fc80007f3e0ff */
[----:B------:R0:W-:Y:S01]  /*34c0*/  STG.E.64 desc[UR20][R10.64+0xd0], R4 ;  /* 0x0000d0040a007986 */ /* 0x0001e2000c101b14 */
[----:B------:R-:W-:Y:S01]  /*34d0*/  IMAD.X R27, R17, 0x1, ~R27, P2 ;  /* 0x00000001111b7824 */ /* 0x000fe200010e0e1b */
[----:B------:R-:W-:Y:S02]  /*34e0*/  SEL R6, R7, R0, !P0 ;  /* 0x0000000007067207 */ /* 0x000fe40004000000 */
[----:B------:R-:W-:Y:S01]  /*34f0*/  IADD3 R17, P2, PT, R2, 0x3b9aca00, RZ ;  /* 0x3b9aca0002117810 */ /* 0x000fe20007f5e0ff */
[----:B0-----:R-:W-:Y:S01]  /*3500*/  IMAD.X R4, RZ, RZ, R21, P1 ;  /* 0x000000ffff047224 */ /* 0x001fe200008e0615 */
[----:B-----5:R-:W-:-:S04]  /*3510*/  IADD3 R13, P1, PT, -R22, R24, RZ ;  /* 0x00000018160d7210 */ /* 0x020fc80007f3e1ff */
[----:B------:R-:W-:Y:S02]  /*3520*/  SEL R7, R4, R21, !P0 ;  /* 0x0000001504077207 */ /* 0x000fe40004000000 */
[----:B------:R-:W-:Y:S02]  /*3530*/  IADD3.X R22, PT, PT, ~R23, R25, RZ, P1, !PT ;  /* 0x0000001917167210 */ /* 0x000fe40000ffe5ff */
[----:B------:R-:W-:Y:S01]  /*3540*/  IADD3 R4, P1, PT, R13, 0x3b9aca00, RZ ;  /* 0x3b9aca000d047810 */ /* 0x000fe20007f3e0ff */
[----:B------:R-:W-:Y:S02]  /*3550*/  HFMA2 R14, -RZ, RZ, 0.0060272216796875, -0.255615234375 ;  /* 0x1e2cb417ff0e7431 */ /* 0x000fe400000001ff */
[----:B------:R-:W-:Y:S01]  /*3560*/  IMAD.MOV.U32 R15, RZ, RZ, 0x0 ;  /* 0x00000000ff0f7424 */ /* 0x000fe200078e00ff */
[----:B------:R-:W-:Y:S01]  /*3570*/  ISETP.GE.AND P0, PT, R22, RZ, PT ;  /* 0x000000ff1600720c */ /* 0x000fe20003f06270 */
[----:B------:R-:W-:Y:S02]  /*3580*/  IMAD.X R0, RZ, RZ, R27, P2 ;  /* 0x000000ffff007224 */ /* 0x000fe400010e061b */
[----:B------:R-:W-:Y:S01]  /*3590*/  IMAD.X R5, RZ, RZ, R22, P1 ;  /* 0x000000ffff057224 */ /* 0x000fe200008e0616 */
[----:B------:R-:W-:Y:S01]  /*35a0*/  ISETP.GE.AND P1, PT, R27, RZ, PT ;  /* 0x000000ff1b00720c */ /* 0x000fe20003f26270 */
[----:B------:R0:W-:Y:S01]  /*35b0*/  STG.E.64 desc[UR20][R10.64+0x178], R14 ;  /* 0x0001780e0a007986 */ /* 0x0001e2000c101b14 */
[----:B------:R-:W-:-:S02]  /*35c0*/  IMAD.MOV.U32 R28, RZ, RZ, 0x16f9d2ce ;  /* 0x16f9d2ceff1c7424 */ /* 0x000fc400078e00ff */
[----:B------:R-:W-:Y:S01]  /*35d0*/  SEL R16, R17, R2, !P1 ;  /* 0x0000000211107207 */ /* 0x000fe20004800000 */
[----:B------:R-:W-:Y:S01]  /*35e0*/  IMAD.MOV.U32 R29, RZ, RZ, 0x0 ;  /* 0x00000000ff1d7424 */ /* 0x000fe200078e00ff */
[----:B------:R-:W-:Y:S01]  /*35f0*/  SEL R17, R0, R27, !P1 ;  /* 0x0000001b00117207 */ /* 0x000fe20004800000 */
[----:B------:R1:W-:Y:S01]  /*3600*/  STG.E.64 desc[UR20][R10.64+0x8], R6 ;  /* 0x000008060a007986 */ /* 0x0003e2000c101b14 */
[----:B0-----:R-:W-:Y:S02]  /*3610*/  SEL R14, R4, R13, !P0 ;  /* 0x0000000d040e7207 */ /* 0x001fe40004000000 */
[----:B------:R-:W-:Y:S01]  /*3620*/  SEL R15, R5, R22, !P0 ;  /* 0x00000016050f7207 */ /* 0x000fe20004000000 */
[----:B------:R1:W-:Y:S01]  /*3630*/  STG.E.64 desc[UR20][R10.64+0x68], R28 ;  /* 0x0000681c0a007986 */ /* 0x0003e2000c101b14 */
[----:B------:R-:W0:Y:S03]  /*3640*/  LDC.64 R4, c[0x4][0x10] ;  /* 0x01000400ff047b82 */ /* 0x000e260000000a00 */
[----:B------:R1:W-:Y:S04]  /*3650*/  STG.E.64 desc[UR20][R10.64+0x10], R14 ;  /* 0x0000100e0a007986 */ /* 0x0003e8000c101b14 */
[----:B------:R1:W-:Y:S01]  /*3660*/  STG.E.64 desc[UR20][R10.64+0x18], R16 ;  /* 0x000018100a007986 */ /* 0x0003e2000c101b14 */
[----:B------:R-:W-:-:S04]  /*3670*/  UIADD3 UR4, UP0, UPT, UR4, 0x8, URZ ;  /* 0x0000000804047890 */ /* 0x000fc8000ff1e0ff */
[----:B------:R-:W-:Y:S01]  /*3680*/  UIADD3.X UR5, UPT, UPT, URZ, UR5, URZ, UP0, !UPT ;  /* 0x00000005ff057290 */ /* 0x000fe200087fe4ff */
[----:B------:R-:W-:Y:S01]  /*3690*/  IMAD.MOV.U32 R0, RZ, RZ, 0x1 ;  /* 0x00000001ff007424 */ /* 0x000fe200078e00ff */
[----:B------:R-:W-:-:S04]  /*36a0*/  MOV R21, UR4 ;  /* 0x0000000400157c02 */ /* 0x000fc80008000f00 */
[----:B------:R-:W-:-:S07]  /*36b0*/  IMAD.U32 R24, RZ, RZ, UR5 ;  /* 0x00000005ff187e24 */ /* 0x000fce000f8e00ff */
.L_x_17:
[C---:B------:R-:W-:Y:S01]  /*36c0*/  ISETP.GE.U32.AND P0, PT, R0.reuse, 0x16, PT ;  /* 0x000000160000780c */ /* 0x040fe20003f06070 */
[C---:B------:R-:W-:Y:S02]  /*36d0*/  VIADD R2, R0.reuse, 0x22 ;  /* 0x0000002200027836 */ /* 0x040fe40000000000 */
[----:B------:R-:W-:Y:S02]  /*36e0*/  VIADD R13, R0, 0x4 ;  /* 0x00000004000d7836 */ /* 0x000fe40000000000 */
[----:B-1----:R-:W-:Y:S02]  /*36f0*/  IMAD.MOV.U32 R7, RZ, RZ, R2 ;  /* 0x000000ffff077224 */ /* 0x002fe400078e0002 */
[----:B------:R-:W-:Y:S02]  /*3700*/  IMAD.MOV.U32 R14, RZ, RZ, R21 ;  /* 0x000000ffff0e7224 */ /* 0x000fe400078e0015 */
[----:B------:R-:W-:-:S04]  /*3710*/  IMAD.MOV.U32 R15, RZ, RZ, R24 ;  /* 0x000000ffff0f7224 */ /* 0x000fc800078e0018 */
[----:B------:R-:W-:-:S05]  /*3720*/  @P0 IADD3 R7, PT, PT, R13, -0x19, RZ ;  /* 0xffffffe70d070810 */ /* 0x000fca0007ffe0ff */
[----:B0-----:R-:W-:Y:S02]  /*3730*/  IMAD.WIDE.U32 R22, R7, 0x8, R4 ;  /* 0x0000000807167825 */ /* 0x001fe400078e0004 */
[----:B------:R-:W2:Y:S04]  /*3740*/  LDG.E.64 R6, desc[UR20][R14.64+0x18] ;  /* 0x000018140e067981 */ /* 0x000ea8000c1e1b00 */
[----:B------:R-:W2:Y:S01]  /*3750*/  LDG.E.64 R16, desc[UR20][R22.64] ;  /* 0x0000001416107981 */ /* 0x000ea2000c1e1b00 */
[----:B------:R-:W-:Y:S02]  /*3760*/  ISETP.GE.U32.AND P0, PT, R13, 0x19, PT ;  /* 0x000000190d00780c */ /* 0x000fe40003f06070 */
[----:B--2---:R-:W-:Y:S01]  /*3770*/  IADD3 R21, P1, PT, -R16, R6, RZ ;  /* 0x0000000610157210 */ /* 0x004fe20007f3e1ff */
[----:B------:R-:W-:-:S10]  /*3780*/  IMAD.MOV.U32 R6, RZ, RZ, R2 ;  /* 0x000000ffff067224 */ /* 0x000fd400078e0002 */
[----:B------:R-:W-:Y:S01]  /*3790*/  @P0 IADD3 R6, PT, PT, R13, -0x19, RZ ;  /* 0xffffffe70d060810 */ /* 0x000fe20007ffe0ff */
[----:B------:R-:W-:Y:S01]  /*37a0*/  IMAD.X R24, R7, 0x1, ~R17, P1 ;  /* 0x0000000107187824 */ /* 0x000fe200008e0e11 */
[----:B------:R-:W-:-:S03]  /*37b0*/  IADD3 R16, P1, PT, R21, 0x3b9aca00, RZ ;  /* 0x3b9aca0015107810 */ /* 0x000fc60007f3e0ff */
[----:B------:R-:W-:Y:S01]  /*37c0*/  VIADD R7, R6, 0x1 ;  /* 0x0000000106077836 */ /* 0x000fe20000000000 */
[----:B------:R-:W-:Y:S01]  /*37d0*/  ISETP.GE.AND P0, PT, R24, RZ, PT ;  /* 0x000000ff1800720c */ /* 0x000fe20003f06270 */
[----:B------:R-:W-:Y:S02]  /*37e0*/  IMAD.X R17, RZ, RZ, R24, P1 ;  /* 0x000000ffff117224 */ /* 0x000fe400008e0618 */
[--C-:B------:R-:W-:Y:S01]  /*37f0*/  IMAD.WIDE.U32 R22, R7, 0x8, R4.reuse ;  /* 0x0000000807167825 */ /* 0x100fe200078e0004 */
[----:B------:R-:W-:Y:S02]  /*3800*/  SEL R16, R16, R21, !P0 ;  /* 0x0000001510107207 */ /* 0x000fe40004000000 */
        /* <DEDUP_REMOVED lines=13> */
[----:B------:R-:W-:Y:S02]  /*38e0*/  ISETP.GE.AND P0, PT, R26, RZ, PT ;  /* 0x000000ff1a00720c */ /* 0x000fe40003f06270 */
[-C--:B------:R-:W-:Y:S02]  /*38f0*/  IADD3.X R25, PT, PT, RZ, R26.reuse, RZ, P1, !PT ;  /* 0x0000001aff197210 */ /* 0x080fe40000ffe4ff */
[----:B------:R-:W-:Y:S02]  /*3900*/  SEL R16, R24, R27, !P0 ;  /* 0x0000001b18107207 */ /* 0x000fe40004000000 */
[----:B------:R-:W-:-:S05]  /*3910*/  SEL R17, R25, R26, !P0 ;  /* 0x0000001a19117207 */ /* 0x000fca0004000000 */
[----:B------:R0:W-:Y:S04]  /*3920*/  STG.E.64 desc[UR20][R6.64], R16 ;  /* 0x0000001006007986 */ /* 0x0001e8000c101b14 */
[----:B------:R-:W3:Y:S01]  /*3930*/  LDG.E.64 R22, desc[UR20][R22.64] ;  /* 0x0000001416167981 */ /* 0x000ee2000c1e1b00 */
[----:B------:R-:W-:Y:S01]  /*3940*/  ISETP.GE.U32.AND P1, PT, R13, 0x17, PT ;  /* 0x000000170d00780c */ /* 0x000fe20003f26070 */
[----:B------:R-:W-:-:S04]  /*3950*/  IMAD.MOV.U32 R2, RZ, RZ, R0 ;  /* 0x000000ffff027224 */ /* 0x000fc800078e0000 */
[----:B------:R-:W-:Y:S01]  /*3960*/  VIADD R0, R2, 0x7 ;  /* 0x0000000702007836 */ /* 0x000fe20000000000 */
[----:B---3--:R-:W-:-:S04]  /*3970*/  IADD3 R21, P0, PT, -R22, R14, RZ ;  /* 0x0000000e16157210 */ /* 0x008fc80007f1e1ff */
[----:B------:R-:W-:Y:S01]  /*3980*/  IADD3 R14, P2, PT, R21, 0x3b9aca00, RZ ;  /* 0x3b9aca00150e7810 */ /* 0x000fe20007f5e0ff */
[----:B------:R-:W-:Y:S01]  /*3990*/  IMAD.X R25, R15, 0x1, ~R23, P0 ;  /* 0x000000010f197824 */ /* 0x000fe200000e0e17 */
[----:B------:R-:W-:Y:S01]  /*39a0*/  IADD3 R15, PT, PT, R2, 0x25, RZ ;  /* 0x00000025020f7810 */ /* 0x000fe20007ffe0ff */
[----:B------:R-:W-:Y:S02]  /*39b0*/  @P1 VIADD R15, R0, 0xffffffe7 ;  /* 0xffffffe7000f1836 */ /* 0x000fe40000000000 */
[----:B------:R-:W-:Y:S01]  /*39c0*/  IMAD.X R2, RZ, RZ, R25, P2 ;  /* 0x000000ffff027224 */ /* 0x000fe200010e0619 */
[----:B------:R-:W-:Y:S01]  /*39d0*/  ISETP.GE.AND P0, PT, R25, RZ, PT ;  /* 0x000000ff1900720c */ /* 0x000fe20003f06270 */
[----:B------:R-:W-:-:S03]  /*39e0*/  IMAD.WIDE.U32 R22, R15, 0x8, R4 ;  /* 0x000000080f167825 */ /* 0x000fc600078e0004 */
[----:B0-----:R-:W-:Y:S02]  /*39f0*/  SEL R16, R14, R21, !P0 ;  /* 0x000000150e107207 */ /* 0x001fe40004000000 */
[----:B------:R-:W-:Y:S01]  /*3a00*/  SEL R17, R2, R25, !P0 ;  /* 0x0000001902117207 */ /* 0x000fe20004000000 */
[----:B------:R-:W2:Y:S04]  /*3a10*/  LDG.E.64 R14, desc[UR20][R6.64+0x10] ;  /* 0x00001014060e7981 */ /* 0x000ea8000c1e1b00 */
        /* <DEDUP_REMOVED lines=14> */
[----:B---3--:R-:W-:Y:S05]  /*3b00*/  @P0 BRA `(.L_x_17) ;  /* 0xfffffff800ec0947 */ /* 0x008fea000383ffff */
        /* <DEDUP_REMOVED lines=11> */
[----:B------:R-:W-:Y:S02]  /*3bc0*/  ISETP.GE.AND P0, PT, R26, RZ, PT ;  /* 0x000000ff1a00720c */ /* 0x000fe40003f06270 */
[----:B------:R-:W-:Y:S02]  /*3bd0*/  IADD3.X R24, PT, PT, ~R23, R25, RZ, P1, !PT ;  /* 0x0000001917187210 */ /* 0x000fe40000ffe5ff */
[----:B----4-:R-:W-:Y:S02]  /*3be0*/  IADD3 R0, P2, PT, -R14, R16, RZ ;  /* 0x000000100e007210 */ /* 0x010fe40007f5e1ff */
[----:B------:R-:W-:Y:S02]  /*3bf0*/  IADD3 R21, P1, PT, R2, 0x3b9aca00, RZ ;  /* 0x3b9aca0002157810 */ /* 0x000fe40007f3e0ff */
[----:B------:R-:W-:Y:S01]  /*3c00*/  SEL R6, R6, R13, !P0 ;  /* 0x0000000d06067207 */ /* 0x000fe20004000000 */
[----:B------:R-:W-:Y:S01]  /*3c10*/  IMAD.X R22, R17, 0x1, ~R15, P2 ;  /* 0x0000000111167824 */ /* 0x000fe200010e0e0f */
[----:B------:R-:W-:Y:S01]  /*3c20*/  IADD3 R17, P2, PT, R0, 0x3b9aca00, RZ ;  /* 0x3b9aca0000117810 */ /* 0x000fe20007f5e0ff */
[----:B------:R-:W-:Y:S01]  /*3c30*/  IMAD.X R15, RZ, RZ, R24, P1 ;  /* 0x000000ffff0f7224 */ /* 0x000fe200008e0618 */
[----:B------:R-:W-:-:S02]  /*3c40*/  SEL R7, R7, R26, !P0 ;  /* 0x0000001a07077207 */ /* 0x000fc40004000000 */
[----:B------:R-:W-:Y:S01]  /*3c50*/  ISETP.GE.AND P1, PT, R22, RZ, PT ;  /* 0x000000ff1600720c */ /* 0x000fe20003f26270 */
[----:B------:R-:W-:Y:S01]  /*3c60*/  IMAD.X R13, RZ, RZ, R22, P2 ;  /* 0x000000ffff0d7224 */ /* 0x000fe200010e0616 */
[----:B------:R-:W-:Y:S01]  /*3c70*/  ISETP.GE.AND P0, PT, R24, RZ, PT ;  /* 0x000000ff1800720c */ /* 0x000fe20003f06270 */
[----:B------:R0:W-:Y:S01]  /*3c80*/  STG.E.64 desc[UR20][R10.64+0x8], R6 ;  /* 0x000008060a007986 */ /* 0x0001e2000c101b14 */
[----:B------:R-:W-:Y:S01]  /*3c90*/  SEL R16, R17, R0, !P1 ;  /* 0x0000000011107207 */ /* 0x000fe20004800000 */
[----:B------:R-:W-:Y:S01]  /*3ca0*/  IMAD.MOV.U32 R0, RZ, RZ, 0x1 ;  /* 0x00000001ff007424 */ /* 0x000fe200078e00ff */
[----:B------:R-:W-:Y:S02]  /*3cb0*/  SEL R14, R21, R2, !P0 ;  /* 0x00000002150e7207 */ /* 0x000fe40004000000 */
[----:B------:R-:W-:Y:S01]  /*3cc0*/  SEL R15, R15, R24, !P0 ;  /* 0x000000180f0f7207 */ /* 0x000fe20004000000 */
[----:B------:R-:W-:Y:S01]  /*3cd0*/  IMAD.U32 R24, RZ, RZ, UR5 ;  /* 0x00000005ff187e24 */ /* 0x000fe2000f8e00ff */
[----:B------:R-:W-:-:S02]  /*3ce0*/  SEL R17, R13, R22, !P1 ;  /* 0x000000160d117207 */ /* 0x000fc40004800000 */
[----:B------:R-:W-:Y:S01]  /*3cf0*/  MOV R21, UR4 ;  /* 0x0000000400157c02 */ /* 0x000fe20008000f00 */
[----:B------:R0:W-:Y:S04]  /*3d00*/  STG.E.64 desc[UR20][R10.64+0x10], R14 ;  /* 0x0000100e0a007986 */ /* 0x0001e8000c101b14 */
[----:B------:R0:W-:Y:S02]  /*3d10*/  STG.E.64 desc[UR20][R10.64+0x18], R16 ;  /* 0x000018100a007986 */ /* 0x0001e4000c101b14 */
.L_x_18:
[C---:B------:R-:W-:Y:S01]  /*3d20*/  ISETP.GE.U32.AND P0, PT, R0.reuse, 0x16, PT ;  /* 0x000000160000780c */ /* 0x040fe20003f06070 */
[C---:B------:R-:W-:Y:S02]  /*3d30*/  VIADD R2, R0.reuse, 0x22 ;  /* 0x0000002200027836 */ /* 0x040fe40000000000 */
[----:B------:R-:W-:Y:S02]  /*3d40*/  VIADD R13, R0, 0x4 ;  /* 0x00000004000d7836 */ /* 0x000fe40000000000 */
[----:B0-----:R-:W-:Y:S02]  /*3d50*/  IMAD.MOV.U32 R7, RZ, RZ, R2 ;  /* 0x000000ffff077224 */ /* 0x001fe400078e0002 */
[----:B------:R-:W-:Y:S02]  /*3d60*/  IMAD.MOV.U32 R14, RZ, RZ, R21 ;  /* 0x000000ffff0e7224 */ /* 0x000fe400078e0015 */
[----:B------:R-:W-:-:S04]  /*3d70*/  IMAD.MOV.U32 R15, RZ, RZ, R24 ;  /* 0x000000ffff0f7224 */ /* 0x000fc800078e0018 */
[----:B------:R-:W-:-:S05]  /*3d80*/  @P0 IADD3 R7, PT, PT, R13, -0x19, RZ ;  /* 0xffffffe70d070810 */ /* 0x000fca0007ffe0ff */
[----:B------:R-:W-:Y:S02]  /*3d90*/  IMAD.WIDE.U32 R22, R7, 0x8, R4 ;  /* 0x0000000807167825 */ /* 0x000fe400078e0004 */
        /* <DEDUP_REMOVED lines=94> */
.L_x_19:
        /* <DEDUP_REMOVED lines=82> */
[----:B----4-:R-:W-:Y:S01]  /*48a0*/  IADD3 R0, P2, PT, -R16, R22, RZ ;  /* 0x0000001610007210 */ /* 0x010fe20007f5e1ff */
[----:B------:R-:W-:Y:S01]  /*48b0*/  IMAD.U32 R16, RZ, RZ, UR5 ;  /* 0x00000005ff107e24 */ /* 0x000fe2000f8e00ff */
        /* <DEDUP_REMOVED lines=10> */
[----:B------:R-:W-:Y:S02]  /*4960*/  SEL R6, R7, R6, !P0 ;  /* 0x0000000607067207 */ /* 0x000fe40004000000 */
[----:B------:R-:W-:Y:S02]  /*4970*/  SEL R7, R13, R14, !P0 ;  /* 0x0000000e0d077207 */ /* 0x000fe40004000000 */
[----:B------:R-:W-:Y:S01]  /*4980*/  SEL R14, R15, R0, !P1 ;  /* 0x000000000f0e7207 */ /* 0x000fe20004800000 */
[----:B------:R-:W-:Y:S01]  /*4990*/  IMAD.MOV.U32 R0, RZ, RZ, 0x1 ;  /* 0x00000001ff007424 */ /* 0x000fe200078e00ff */
[----:B------:R-:W-:Y:S01]  /*49a0*/  SEL R15, R2, R17, !P1 ;  /* 0x00000011020f7207 */ /* 0x000fe20004800000 */
[----:B------:R0:W-:Y:S01]  /*49b0*/  STG.E.64 desc[UR20][R10.64+0x8], R6 ;  /* 0x000008060a007986 */ /* 0x0001e2000c101b14 */
[----:B------:R-:W-:-:S03]  /*49c0*/  MOV R13, UR4 ;  /* 0x00000004000d7c02 */ /* 0x000fc60008000f00 */
[----:B------:R0:W-:Y:S04]  /*49d0*/  STG.E.64 desc[UR20][R10.64+0x10], R14 ;  /* 0x0000100e0a007986 */ /* 0x0001e8000c101b14 */
.L_x_20:
[C---:B------:R-:W-:Y:S01]  /*49e0*/  ISETP.GE.U32.AND P0, PT, R0.reuse, 0x16, PT ;  /* 0x000000160000780c */ /* 0x040fe20003f06070 */
[C---:B------:R-:W-:Y:S02]  /*49f0*/  VIADD R2, R0.reuse, 0x22 ;  /* 0x0000002200027836 */ /* 0x040fe40000000000 */
[----:B0-----:R-:W-:Y:S02]  /*4a00*/  VIADD R11, R0, 0x4 ;  /* 0x00000004000b7836 */ /* 0x001fe40000000000 */
[----:B------:R-:W-:Y:S02]  /*4a10*/  IMAD.MOV.U32 R7, RZ, RZ, R2 ;  /* 0x000000ffff077224 */ /* 0x000fe400078e0002 */
        /* <DEDUP_REMOVED lines=30> */
[----:B------:R-:W-:Y:S02]  /*4c00*/  ISETP.GE.AND P0, PT, R23, RZ, PT ;  /* 0x000000ff1700720c */ /* 0x000fe40003f06270 */
[----:B------:R-:W-:Y:S02]  /*4c10*/  IADD3.X R10, PT, PT, RZ, R23, RZ, P1, !PT ;  /* 0x00000017ff0a7210 */ /* 0x000fe40000ffe4ff */
[----:B------:R-:W-:Y:S02]  /*4c20*/  SEL R22, R22, R21, !P0 ;  /* 0x0000001516167207 */ /* 0x000fe40004000000 */
[----:B------:R-:W-:-:S05]  /*4c30*/  SEL R23, R10, R23, !P0 ;  /* 0x000000170a177207 */ /* 0x000fca0004000000 */
[----:B------:R0:W-:Y:S04]  /*4c40*/  STG.E.64 desc[UR20][R6.64], R22 ;  /* 0x0000001606007986 */ /* 0x0001e8000c101b14 */
[----:B------:R-:W3:Y:S01]  /*4c50*/  LDG.E.64 R16, desc[UR20][R16.64] ;  /* 0x0000001410107981 */ /* 0x000ee2000c1e1b00 */
[----:B------:R-:W-:Y:S01]  /*4c60*/  ISETP.GE.U32.AND P1, PT, R11, 0x17, PT ;  /* 0x000000170b00780c */ /* 0x000fe20003f26070 */
[----:B------:R-:W-:-:S04]  /*4c70*/  IMAD.MOV.U32 R13, RZ, RZ, R0 ;  /* 0x000000ffff0d7224 */ /* 0x000fc800078e0000 */
[C---:B------:R-:W-:Y:S01]  /*4c80*/  VIADD R0, R13.reuse, 0x7 ;  /* 0x000000070d007836 */ /* 0x040fe20000000000 */
[----:B------:R-:W-:-:S07]  /*4c90*/  IADD3 R13, PT, PT, R13, 0x25, RZ ;  /* 0x000000250d0d7810 */ /* 0x000fce0007ffe0ff */
[----:B------:R-:W-:-:S04]  /*4ca0*/  @P1 VIADD R13, R0, 0xffffffe7 ;  /* 0xffffffe7000d1836 */ /* 0x000fc80000000000 */
        /* <DEDUP_REMOVED lines=24> */
[----:B------:R-:W-:Y:S02]  /*4e30*/  IMAD.MOV.U32 R13, RZ, RZ, RZ ;  /* 0x000000ffff0d7224 */ /* 0x000fe400078e00ff */
[----:B------:R-:W-:-:S07]  /*4e40*/  IMAD.MOV.U32 R14, RZ, RZ, 0x1f ;  /* 0x0000001fff0e7424 */ /* 0x000fce00078e00ff */
.L_x_16:
[----:B------:R-:W0:Y:S01]  /*4e50*/  LDC.64 R4, c[0x4][0x10] ;  /* 0x01000400ff047b82 */ /* 0x000e220000000a00 */
[----:B------:R-:W-:Y:S01]  /*4e60*/  IADD3 R14, PT, PT, R14, 0x1, RZ ;  /* 0x000000010e0e7810 */ /* 0x000fe20007ffe0ff */
        /* <DEDUP_REMOVED lines=9> */
[----:B------:R-:W-:Y:S02]  /*4f00*/  VIADD R14, R21, 0x1 ;  /* 0x00000001150e7836 */ /* 0x000fe40000000000 */
[----:B------:R-:W-:-:S03]  /*4f10*/  VIADD R13, R13, 0x1 ;  /* 0x000000010d0d7836 */ /* 0x000fc60000000000 */
[C---:B------:R-:W-:Y:S02]  /*4f20*/  ISETP.NE.AND P4, PT, R14.reuse, 0x38, PT ;  /* 0x000000380e00780c */ /* 0x040fe40003f85270 */
[C---:B------:R-:W-:Y:S02]  /*4f30*/  ISETP.NE.AND P2, PT, R13.reuse, 0x38, PT ;  /* 0x000000380d00780c */ /* 0x040fe40003f45270 */
[----:B------:R-:W-:Y:S02]  /*4f40*/  SEL R14, R14, 0x1, P4 ;  /* 0x000000010e0e7807 */ /* 0x000fe40002000000 */
[----:B------:R-:W-:-:S03]  /*4f50*/  SEL R13, R13, 0x1, P2 ;  /* 0x000000010d0d7807 */ /* 0x000fc60001000000 */
[----:B------:R-:W-:-:S04]  /*4f60*/  IMAD.WIDE R24, R14, 0x8, R4 ;  /* 0x000000080e187825 */ /* 0x000fc800078e0204 */
[----:B------:R-:W-:Y:S01]  /*4f70*/  IMAD.WIDE R4, R13, 0x8, R4 ;  /* 0x000000080d047825 */ /* 0x000fe200078e0204 */
[----:B--2---:R-:W-:-:S04]  /*4f80*/  IADD3 R15, P0, PT, R10, -R6, RZ ;  /* 0x800000060a0f7210 */ /* 0x004fc80007f1e0ff */
[----:B------:R-:W-:Y:S01]  /*4f90*/  IADD3 R10, P1, PT, R15, 0x3b9aca00, RZ ;  /* 0x3b9aca000f0a7810 */ /* 0x000fe20007f3e0ff */
[----:B------:R-:W-:-:S05]  /*4fa0*/  IMAD.X R11, R11, 0x1, ~R7, P0 ;  /* 0x000000010b0b7824 */ /* 0x000fca00000e0e07 */
[----:B------:R-:W-:Y:S02]  /*4fb0*/  ISETP.GE.AND P0, PT, R11, RZ, PT ;  /* 0x000000ff0b00720c */ /* 0x000fe40003f06270 */
[----:B------:R-:W-:Y:S02]  /*4fc0*/  IADD3.X R0, PT, PT, RZ, R11, RZ, P1, !PT ;  /* 0x0000000bff007210 */ /* 0x000fe40000ffe4ff */
[----:B------:R-:W-:Y:S02]  /*4fd0*/  SEL R10, R10, R15, !P0 ;  /* 0x0000000f0a0a7207 */ /* 0x000fe40004000000 */
[----:B------:R-:W-:-:S05]  /*4fe0*/  SEL R11, R0, R11, !P0 ;  /* 0x0000000b000b7207 */ /* 0x000fca0004000000 */
[----:B------:R0:W-:Y:S04]  /*4ff0*/  STG.E.64 desc[UR20][R16.64], R10 ;  /* 0x0000000a10007986 */ /* 0x0001e8000c101b14 */
[----:B------:R-:W2:Y:S04]  /*5000*/  LDG.E.64 R22, desc[UR20][R24.64] ;  /* 0x0000001418167981 */ /* 0x000ea8000c1e1b00 */
[----:B------:R-:W2:Y:S01]  /*5010*/  LDG.E.64 R6, desc[UR20][R4.64] ;  /* 0x0000001404067981 */ /* 0x000ea2000c1e1b00 */
[----:B------:R-:W-:Y:S01]  /*5020*/  UMOV UR4, 0xe826d695 ;  /* 0xe826d69500047882 */ /* 0x000fe20000000000 */
[----:B------:R-:W-:Y:S01]  /*5030*/  UMOV UR5, 0x3e112e0b ;  /* 0x3e112e0b00057882 */ /* 0x000fe20000000000 */
[----:B0-----:R-:W-:Y:S01]  /*5040*/  I2F.F64.S64 R10, R10 ;  /* 0x0000000a000a7312 */ /* 0x001fe20000301c00 */
[----:B--2---:R-:W-:-:S04]  /*5050*/  IADD3 R15, P0, PT, R6, -R22, RZ ;  /* 0x80000016060f7210 */ /* 0x004fc80007f1e0ff */
[----:B------:R-:W-:Y:S01]  /*5060*/  IADD3 R6, P1, PT, R15, 0x3b9aca00, RZ ;  /* 0x3b9aca000f067810 */ /* 0x000fe20007f3e0ff */
[----:B------:R-:W-:-:S04]  /*5070*/  IMAD.X R7, R7, 0x1, ~R23, P0 ;  /* 0x0000000107077824 */ /* 0x000fc800000e0e17 */
[----:B------:R-:W-:Y:S01]  /*5080*/  IMAD.X R0, RZ, RZ, R7, P1 ;  /* 0x000000ffff007224 */ /* 0x000fe200008e0607 */
[----:B------:R-:W-:-:S04]  /*5090*/  ISETP.GE.AND P0, PT, R7, RZ, PT ;  /* 0x000000ff0700720c */ /* 0x000fc80003f06270 */
[----:B------:R-:W-:Y:S02]  /*50a0*/  SEL R6, R6, R15, !P0 ;  /* 0x0000000f06067207 */ /* 0x000fe40004000000 */
[----:B------:R-:W-:Y:S01]  /*50b0*/  SEL R7, R0, R7, !P0 ;  /* 0x0000000700077207 */ /* 0x000fe20004000000 */
[----:B------:R-:W-:Y:S01]  /*50c0*/  IMAD.MOV.U32 R0, RZ, RZ, 0x40000000 ;  /* 0x40000000ff007424 */ /* 0x000fe200078e00ff */
[----:B------:R-:W-:Y:S02]  /*50d0*/  PLOP3.LUT P0, PT, PT, PT, PT, 0x80, 0x8 ;  /* 0x000000000008781c */ /* 0x000fe40003f0f070 */
[----:B------:R-:W0:Y:S01]  /*50e0*/  I2F.F64.S64 R22, R6 ;  /* 0x0000000600167312 */ /* 0x000e220000301c00 */
[----:B------:R1:W-:Y:S01]  /*50f0*/  STG.E.64 desc[UR20][R4.64], R6 ;  /* 0x0000000604007986 */ /* 0x0003e2000c101b14 */
[----:B0-----:R-:W-:Y:S02]  /*5100*/  DMUL R24, R22, UR4 ;  /* 0x0000000416187c28 */ /* 0x001fe40008000000 */
[----:B------:R-:W-:Y:S01]  /*5110*/  DMUL R22, R10, UR4 ;  /* 0x000000040a167c28 */ /* 0x000fe20008000000 */
[----:B------:R-:W-:Y:S01]  /*5120*/  UMOV UR4, 0x7110e454 ;  /* 0x7110e45400047882 */ /* 0x000fe20000000000 */
[----:B------:R-:W-:-:S02]  /*5130*/  UMOV UR5, 0x3ec92a73 ;  /* 0x3ec92a7300057882 */ /* 0x000fc40000000000 */
[----:B------:R-:W0:Y:S08]  /*5140*/  F2F.F32.F64 R15, R24 ;  /* 0x00000018000f7310 */ /* 0x000e300000301000 */
[----:B------:R-:W2:Y:S01]  /*5150*/  F2F.F32.F64 R16, R22 ;  /* 0x0000001600107310 */ /* 0x000ea20000301000 */
[----:B0-----:R-:W-:-:S04]  /*5160*/  FFMA R15, R15, R0, -1 ;  /* 0xbf8000000f0f7423 */ /* 0x001fc80000000000 */
[----:B------:R-:W-:Y:S01]  /*5170*/  FMUL R17, R15, R15 ;  /* 0x0000000f0f117220 */ /* 0x000fe20000400000 */
[----:B--2---:R-:W-:-:S04]  /*5180*/  FFMA R16, R16, R0, -1 ;  /* 0xbf80000010107423 */ /* 0x004fc80000000000 */
[----:B------:R-:W-:-:S04]  /*5190*/  FFMA R2, R16, R16, R17 ;  /* 0x0000001010027223 */ /* 0x000fc80000000011 */
[----:B------:R-:W0:Y:S02]  /*51a0*/  F2F.F64.F32 R10, R2 ;  /* 0x00000002000a7310 */ /* 0x000e240000201800 */
[----:B0-----:R-:W-:-:S06]  /*51b0*/  DSETP.GTU.AND P1, PT, R10, UR4, PT ;  /* 0x000000040a007e2a */ /* 0x001fcc000bf2c000 */
[----:B------:R-:W-:-:S13]  /*51c0*/  FSETP.GE.OR P1, PT, R2, 1, !P1 ;  /* 0x3f8000000200780b */ /* 0x000fda0004f26400 */
[----:B-1----:R-:W-:Y:S05]  /*51d0*/  @P1 BRA `(.L_x_21) ;  /* 0xffffffd800b41947 */ /* 0x002fea000383ffff */
[C---:B------:R-:W-:Y:S01]  /*51e0*/  FMUL R5, R2.reuse, 8388608 ;  /* 0x4b00000002057820 */ /* 0x040fe20000400000 */
[----:B------:R-:W-:-:S04]  /*51f0*/  FSETP.GEU.AND P0, PT, R2, 1.175494350822287508e-38, PT ;  /* 0x008000000200780b */ /* 0x000fc80003f0e000 */
[----:B------:R-:W-:Y:S01]  /*5200*/  FSEL R0, R5, R2, !P0 ;  /* 0x0000000205007208 */ /* 0x000fe20004000000 */
[----:B------:R-:W-:-:S03]  /*5210*/  IMAD.MOV.U32 R5, RZ, RZ, 0x3e055027 ;  /* 0x3e055027ff057424 */ /* 0x000fc600078e00ff */
[----:B------:R-:W-:-:S04]  /*5220*/  IADD3 R11, PT, PT, R0, -0x3f2aaaab, RZ ;  /* 0xc0d55555000b7810 */ /* 0x000fc80007ffe0ff */
[----:B------:R-:W-:-:S04]  /*5230*/  LOP3.LUT R11, R11, 0xff800000, RZ, 0xc0, !PT ;  /* 0xff8000000b0b7812 */ /* 0x000fc800078ec0ff */
[----:B------:R-:W-:Y:S01]  /*5240*/  I2FP.F32.S32 R22, R11 ;  /* 0x0000000b00167245 */ /* 0x000fe20000201400 */
[----:B------:R-:W-:Y:S02]  /*5250*/  IMAD.IADD R10, R0, 0x1, -R11 ;  /* 0x00000001000a7824 */ /* 0x000fe400078e0a0b */
[----:B------:R-:W0:Y:S02]  /*5260*/  MUFU.RCP R11, R2 ;  /* 0x00000002000b7308 */ /* 0x000e240000001000 */
[----:B------:R-:W-:-:S04]  /*5270*/  FADD R10, R10, -1 ;  /* 0xbf8000000a0a7421 */ /* 0x000fc80000000000 */
[----:B------:R-:W-:-:S04]  /*5280*/  FFMA R5, R10, -R5, 0.14084610342979431152 ;  /* 0x3e1039f60a057423 */ /* 0x000fc80000000805 */
[----:B------:R-:W-:-:S04]  /*5290*/  FFMA R5, R10, R5, -0.12148627638816833496 ;  /* 0xbdf8cdcc0a057423 */ /* 0x000fc80000000005 */
[----:B------:R-:W-:-:S04]  /*52a0*/  FFMA R5, R10, R5, 0.13980610668659210205 ;  /* 0x3e0f29550a057423 */ /* 0x000fc80000000005 */
[----:B------:R-:W-:-:S04]  /*52b0*/  FFMA R5, R10, R5, -0.16684235632419586182 ;  /* 0xbe2ad8b90a057423 */ /* 0x000fc80000000005 */
[----:B------:R-:W-:-:S04]  /*52c0*/  FFMA R5, R10, R5, 0.20012299716472625732 ;  /* 0x3e4ced0b0a057423 */ /* 0x000fc80000000005 */
[C---:B------:R-:W-:Y:S02]  /*52d0*/  FFMA R7, R10.reuse, R5, -0.24999669194221496582 ;  /* 0xbe7fff220a077423 */ /* 0x040fe40000000005 */
[----:B------:R-:W1:Y:S02]  /*52e0*/  LDC.64 R4, c[0x4][RZ] ;  /* 0x01000000ff047b82 */ /* 0x000e640000000a00 */
[----:B------:R-:W-:-:S04]  /*52f0*/  FFMA R17, R10, R7, 0.33333182334899902344 ;  /* 0x3eaaaa780a117423 */ /* 0x000fc80000000007 */
[----:B------:R-:W-:Y:S01]  /*5300*/  FFMA R21, R10, R17, -0.5 ;  /* 0xbf0000000a157423 */ /* 0x000fe20000000011 */
[----:B------:R-:W-:Y:S01]  /*5310*/  FSEL R17, RZ, -23, P0 ;  /* 0xc1b80000ff117808 */ /* 0x000fe20000000000 */
[----:B------:R-:W2:Y:S01]  /*5320*/  LDC.64 R6, c[0x4][0x8] ;  /* 0x01000200ff067b82 */ /* 0x000ea20000000a00 */
[----:B------:R-:W-:Y:S01]  /*5330*/  ISETP.GT.U32.AND P0, PT, R0, 0x7f7fffff, PT ;  /* 0x7f7fffff0000780c */ /* 0x000fe20003f04070 */
[----:B------:R-:W-:Y:S02]  /*5340*/  FMUL R21, R10, R21 ;  /* 0x000000150a157220 */ /* 0x000fe40000400000 */
[----:B------:R-:W-:Y:S02]  /*5350*/  FFMA R17, R22, 1.1920928955078125e-07, R17 ;  /* 0x3400000016117823 */ /* 0x000fe40000000011 */
[----:B------:R-:W-:Y:S01]  /*5360*/  FFMA R10, R10, R21, R10 ;  /* 0x000000150a0a7223 */ /* 0x000fe2000000000a */
[----:B------:R-:W-:-:S03]  /*5370*/  IMAD.MOV.U32 R21, RZ, RZ, 0x7f800000 ;  /* 0x7f800000ff157424 */ /* 0x000fc600078e00ff */
[----:B------:R-:W-:-:S04]  /*5380*/  FFMA R10, R17, 0.69314718246459960938, R10 ;  /* 0x3f317218110a7823 */ /* 0x000fc8000000000a */
[C---:B------:R-:W-:Y:S01]  /*5390*/  @P0 FFMA R10, R0.reuse, R21, +INF ;  /* 0x7f800000000a0423 */ /* 0x040fe20000000015 */
[----:B------:R-:W-:Y:S01]  /*53a0*/  FSETP.NEU.AND P0, PT, R0, RZ, PT ;  /* 0x000000ff0000720b */ /* 0x000fe20003f0d000 */
[----:B-1----:R1:W-:Y:S02]  /*53b0*/  STG.E desc[UR20][R4.64], R13 ;  /* 0x0000000d04007986 */ /* 0x0023e4000c101914 */
[----:B------:R-:W-:Y:S01]  /*53c0*/  FMUL R0, R10, -2 ;  /* 0xc00000000a007820 */ /* 0x000fe20000400000 */
[----:B0-----:R-:W-:-:S04]  /*53d0*/  FFMA R10, -R2, R11, 1 ;  /* 0x3f800000020a7423 */ /* 0x001fc8000000010b */
[----:B------:R-:W-:Y:S01]  /*53e0*/  FSEL R0, R0, +INF , P0 ;  /* 0x7f80000000007808 */ /* 0x000fe20000000000 */
[----:B--2---:R1:W-:Y:S01]  /*53f0*/  STG.E desc[UR20][R6.64], R14 ;  /* 0x0000000e06007986 */ /* 0x0043e2000c101914 */
[----:B------:R-:W-:Y:S02]  /*5400*/  FFMA R11, R11, R10, R11 ;  /* 0x0000000a0b0b7223 */ /* 0x000fe4000000000b */
[----:B------:R-:W0:Y:S02]  /*5410*/  FCHK P0, R0, R2 ;  /* 0x0000000200007302 */ /* 0x000e240000000000 */
[----:B------:R-:W-:-:S04]  /*5420*/  FFMA R10, R0, R11, RZ ;  /* 0x0000000b000a7223 */ /* 0x000fc800000000ff */
[----:B------:R-:W-:-:S04]  /*5430*/  FFMA R17, -R2, R10, R0 ;  /* 0x0000000a02117223 */ /* 0x000fc80000000100 */
[----:B------:R-:W-:Y:S01]  /*5440*/  FFMA R10, R11, R17, R10 ;  /* 0x000000110b0a7223 */ /* 0x000fe2000000000a */
[----:B01----:R-:W-:Y:S06]  /*5450*/  @!P0 BRA `(.L_x_22) ;  /* 0x0000000000088947 */ /* 0x003fec0003800000 */
[----:B------:R-:W-:-:S07]  /*5460*/  MOV R4, 0x5480 ;  /* 0x0000548000047802 */ /* 0x000fce0000000f00 */
[----:B------:R-:W-:Y:S05]  /*5470*/  CALL.REL.NOINC `($__internal_1_$__cuda_sm3x_div_rn_noftz_f32_slowpath) ;  /* 0x000000a400807944 */ /* 0x000fea0003c00000 */
.L_x_22:
[----:B------:R-:W-:Y:S01]  /*5480*/  IADD3 R0, PT, PT, R10, -0xd000000, RZ ;  /* 0xf30000000a007810 */ /* 0x000fe20007ffe0ff */
[----:B------:R0:W1:Y:S01]  /*5490*/  MUFU.RSQ R5, R10 ;  /* 0x0000000a00057308 */ /* 0x0000620000001400 */
[----:B------:R-:W-:Y:S02]  /*54a0*/  BSSY.RECONVERGENT B1, `(.L_x_23) ;  /* 0x000000c000017945 */ /* 0x000fe40003800200 */
[----:B------:R-:W-:-:S13]  /*54b0*/  ISETP.GT.U32.AND P0, PT, R0, 0x727fffff, PT ;  /* 0x727fffff0000780c */ /* 0x000fda0003f04070 */
[----:B0-----:R-:W-:Y:S05]  /*54c0*/  @!P0 BRA `(.L_x_24) ;  /* 0x0000000000148947 */ /* 0x001fea0003800000 */
[----:B------:R-:W-:Y:S01]  /*54d0*/  IMAD.MOV.U32 R0, RZ, RZ, R10 ;  /* 0x000000ffff007224 */ /* 0x000fe200078e000a */
[----:B------:R-:W-:-:S07]  /*54e0*/  MOV R4, 0x5500 ;  /* 0x0000550000047802 */ /* 0x000fce0000000f00 */
[----:B-1----:R-:W-:Y:S05]  /*54f0*/  CALL.REL.NOINC `($__internal_0_$__cuda_sm20_sqrt_rn_f32_slowpath) ;  /* 0x000000a400087944 */ /* 0x002fea0003c00000 */
[----:B------:R-:W-:Y:S01]  /*5500*/  IMAD.MOV.U32 R11, RZ, RZ, R0 ;  /* 0x000000ffff0b7224 */ /* 0x000fe200078e0000 */
[----:B------:R-:W-:Y:S06]  /*5510*/  BRA `(.L_x_25) ;  /* 0x0000000000107947 */ /* 0x000fec0003800000 */
.L_x_24:
[C---:B-1----:R-:W-:Y:S01]  /*5520*/  FMUL.FTZ R11, R5.reuse, R10 ;  /* 0x0000000a050b7220 */ /* 0x042fe20000410000 */
[----:B------:R-:W-:-:S03]  /*5530*/  FMUL.FTZ R0, R5, 0.5 ;  /* 0x3f00000005007820 */ /* 0x000fc60000410000 */
[----:B------:R-:W-:-:S04]  /*5540*/  FFMA R10, -R11, R11, R10 ;  /* 0x0000000b0b0a7223 */ /* 0x000fc8000000010a */
[----:B------:R-:W-:-:S07]  /*5550*/  FFMA R11, R10, R0, R11 ;  /* 0x000000000a0b7223 */ /* 0x000fce000000000b */
.L_x_25:
[----:B------:R-:W-:Y:S05]  /*5560*/  BSYNC.RECONVERGENT B1 ;  /* 0x0000000000017941 */ /* 0x000fea0003800200 */
.L_x_23:
[----:B------:R-:W-:Y:S01]  /*5570*/  FMUL R10, R16, 0.00019999999494757503271 ;  /* 0x3951b717100a7820 */ /* 0x000fe20000400000 */
[----:B------:R-:W-:Y:S01]  /*5580*/  FMUL R0, R15, 0.00019999999494757503271 ;  /* 0x3951b7170f007820 */ /* 0x000fe20000400000 */
[----:B------:R-:W-:-:S04]  /*5590*/  IMAD.WIDE R12, R12, 0x10, R18 ;  /* 0x000000100c0c7825 */ /* 0x000fc800078e0212 */
[-C--:B------:R-:W-:Y:S01]  /*55a0*/  FMUL R10, R10, R11.reuse ;  /* 0x0000000b0a0a7220 */ /* 0x080fe20000400000 */
[----:B------:R-:W-:-:S05]  /*55b0*/  FMUL R11, R0, R11 ;  /* 0x0000000b000b7220 */ /* 0x000fca0000400000 */
[----:B------:R0:W-:Y:S02]  /*55c0*/  STG.E.128 desc[UR20][R12.64], R8 ;  /* 0x000000080c007986 */ /* 0x0001e4000c101d14 */
.L_x_5:
[----:B------:R-:W-:Y:S05]  /*55d0*/  BSYNC.RECONVERGENT B0 ;  /* 0x0000000000007941 */ /* 0x000fea0003800200 */
.L_x_4:
[----:B------:R-:W-:Y:S05]  /*55e0*/  @P3 BRA `(.L_x_26) ;  /* 0xffffffac00203947 */ /* 0x000fea000383ffff */
[----:B------:R-:W-:Y:S05]  /*55f0*/  EXIT ;  /* 0x000000000000794d */ /* 0x000fea0003800000 */
.L_x_3:
[----:B------:R-:W-:-:S13]  /*5600*/  ISETP.GE.AND P0, PT, R6, 0x1, PT ;  /* 0x000000010600780c */ /* 0x000fda0003f06270 */
[----:B------:R-:W-:Y:S05]  /*5610*/  @!P0 EXIT ;  /* 0x000000000000894d */ /* 0x000fea0003800000 */
[----:B------:R-:W0:Y:S08]  /*5620*/  LDC.64 R4, c[0x4][0x18] ;  /* 0x01000600ff047b82 */ /* 0x000e300000000a00 */
[----:B------:R-:W1:Y:S08]  /*5630*/  LDC.64 R2, c[0x4][RZ] ;  /* 0x01000000ff027b82 */ /* 0x000e700000000a00 */
[----:B------:R-:W2:Y:S01]  /*5640*/  LDC.64 R6, c[0x4][0x8] ;  /* 0x01000200ff067b82 */ /* 0x000ea20000000a00 */
[----:B0-----:R-:W3:Y:S04]  /*5650*/  LDG.E.U8 R4, desc[UR20][R4.64] ;  /* 0x0000001404047981 */ /* 0x001ee8000c1e1100 */
[----:B-1----:R0:W5:Y:S04]  /*5660*/  LDG.E R3, desc[UR20][R2.64] ;  /* 0x0000001402037981 */ /* 0x002168000c1e1900 */
[----:B--2---:R0:W5:Y:S01]  /*5670*/  LDG.E R12, desc[UR20][R6.64] ;  /* 0x00000014060c7981 */ /* 0x004162000c1e1900 */
[----:B------:R-:W-:Y:S01]  /*5680*/  IMAD.MOV.U32 R13, RZ, RZ, RZ ;  /* 0x000000ffff0d7224 */ /* 0x000fe200078e00ff */
[----:B---3--:R-:W-:-:S04]  /*5690*/  LOP3.LUT R0, R4, 0x1, RZ, 0xc0, !PT ;  /* 0x0000000104007812 */ /* 0x008fc800078ec0ff */
[----:B0-----:R-:W-:-:S13]  /*56a0*/  ISETP.EQ.U32.AND P0, PT, R0, 0x1, PT ;  /* 0x000000010000780c */ /* 0x001fda0003f02070 */
.L_x_47:
[----:B0-----:R-:W-:-:S13]  /*56b0*/  PLOP3.LUT P1, PT, P0, PT, PT, 0x80, 0x8 ;  /* 0x000000000008781c */ /* 0x001fda000072f070 */
.L_x_32:
[----:B------:R-:W-:Y:S05]  /*56c0*/  @P1 BRA `(.L_x_27) ;  /* 0x0000007000781947 */ /* 0x000fea0003800000 */
[----:B------:R-:W0:Y:S01]  /*56d0*/  LDCU.64 UR22, c[0x4][0x10] ;  /* 0x01000200ff1677ac */ /* 0x000e220008000a00 */
[----:B------:R-:W1:Y:S01]  /*56e0*/  LDC.64 R26, c[0x4][0x18] ;  /* 0x01000600ff1a7b82 */ /* 0x000e620000000a00 */
[----:B------:R-:W-:Y:S01]  /*56f0*/  IMAD.MOV.U32 R0, RZ, RZ, 0x1 ;  /* 0x00000001ff007424 */ /* 0x000fe200078e00ff */
[----:B------:R-:W-:Y:S01]  /*5700*/  UMOV UR18, 0x6fb586f6 ;  /* 0x6fb586f600127882 */ /* 0x000fe20000000000 */
[----:B------:R-:W-:Y:S01]  /*5710*/  UMOV UR19, 0x3 ;  /* 0x0000000300137882 */ /* 0x000fe20000000000 */
[----:B------:R-:W-:Y:S01]  /*5720*/  UMOV UR4, 0xdf6b0dec ;  /* 0xdf6b0dec00047882 */ /* 0x000fe20000000000 */
[----:B------:R-:W-:Y:S01]  /*5730*/  UIMAD.WIDE.U32 UR18, UP2, URZ, 0x4129e413, UR18 ;  /* 0x4129e413ff1278a5 */ /* 0x000fe2000f840012 */
[----:B------:R-:W-:Y:S01]  /*5740*/  IMAD.MOV.U32 R28, RZ, RZ, 0x9a4bbbc ;  /* 0x09a4bbbcff1c7424 */ /* 0x000fe200078e00ff */
[----:B------:R-:W-:Y:S01]  /*5750*/  UMOV UR5, 0x6 ;  /* 0x0000000600057882 */ /* 0x000fe20000000000 */
[----:B------:R-:W-:Y:S01]  /*5760*/  UMOV UR6, 0x4f2094e2 ;  /* 0x4f2094e200067882 */ /* 0x000fe20000000000 */
[----:B------:R-:W-:Y:S01]  /*5770*/  UIMAD.WIDE.U32 UR4, UP1, URZ, 0x4129e413, UR4 ;  /* 0x4129e413ff0478a5 */ /* 0x000fe2000f820004 */
[----:B------:R-:W2:Y:S01]  /*5780*/  LDC.64 R4, c[0x4][0x10] ;  /* 0x01000400ff047b82 */ /* 0x000ea20000000a00 */
[----:B------:R-:W-:Y:S01]  /*5790*/  UIADD3.X UR51, UPT, UPT, URZ, URZ, URZ, UP2, !UPT ;  /* 0x000000ffff337290 */ /* 0x000fe200097fe4ff */
[----:B------:R-:W-:Y:S01]  /*57a0*/  IMAD.MOV.U32 R29, RZ, RZ, 0x0 ;  /* 0x00000000ff1d7424 */ /* 0x000fe200078e00ff */
[----:B------:R-:W-:Y:S01]  /*57b0*/  UIADD3 URZ, UP2, UPT, UR18, 0x5, URZ ;  /* 0x0000000512ff7890 */ /* 0x000fe2000ff5e0ff */
[----:B------:R-:W-:Y:S01]  /*57c0*/  UMOV UR50, UR19 ;  /* 0x0000001300327c82 */ /* 0x000fe20008000000 */
[----:B0-----:R-:W-:-:S02]  /*57d0*/  UIADD3 UR10, UP0, UPT, UR22, 0xa8, URZ ;  /* 0x000000a8160a7890 */ /* 0x001fc4000ff1e0ff */
[----:B-----5:R-:W-:Y:S01]  /*57e0*/  MOV.SPILL R3, UR22 ;  /* 0x0000001600037c02 */ /* 0x020fe20009000f00 */
[----:B------:R-:W-:Y:S01]  /*57f0*/  UIADD3.X UR37, UPT, UPT, URZ, URZ, URZ, UP1, !UPT ;  /* 0x000000ffff257290 */ /* 0x000fe20008ffe4ff */
[----:B------:R-:W-:Y:S01]  /*5800*/  MOV.SPILL R2, UR23 ;  /* 0x0000001700027c02 */ /* 0x000fe20009000f00 */
[----:B------:R-:W-:Y:S02]  /*5810*/  UIADD3.X UR11, UPT, UPT, URZ, UR23, URZ, UP0, !UPT ;  /* 0x00000017ff0b7290 */ /* 0x000fe400087fe4ff */
[----:B------:R-:W-:Y:S01]  /*5820*/  UIADD3 URZ, UP0, UPT, UR4, 0xa, URZ ;  /* 0x0000000a04ff7890 */ /* 0x000fe2000ff1e0ff */
[----:B-1----:R0:W-:Y:S01]  /*5830*/  STG.E.U8 desc[UR20][R26.64], R0 ;  /* 0x000000001a007986 */ /* 0x0021e2000c101114 */
[----:B------:R-:W-:Y:S01]  /*5840*/  UIMAD.WIDE.U32.X UR18, URZ, 0x29e4129e, UR50, UP2 ;  /* 0x29e4129eff1278a5 */ /* 0x000fe200090e0432 */
[----:B------:R-:W-:Y:S01]  /*5850*/  UMOV UR7, 0xa ;  /* 0x0000000a00077882 */ /* 0x000fe20000000000 */
[----:B------:R-:W-:Y:S01]  /*5860*/  UMOV UR36, UR5 ;  /* 0x0000000500247c82 */ /* 0x000fe20008000000 */
[----:B------:R-:W-:-:S02]  /*5870*/  UIMAD.WIDE.U32 UR6, UP3, URZ, 0x4129e413, UR6 ;  /* 0x4129e413ff0678a5 */ /* 0x000fc4000f860006 */
[----:B------:R-:W-:Y:S02]  /*5880*/  UIMAD.WIDE.U32.X UR36, URZ, 0x29e4129e, UR36, UP0 ;  /* 0x29e4129eff2478a5 */ /* 0x000fe400080e0424 */
[----:B------:R-:W-:Y:S02]  /*5890*/  UIADD3 UR4, UP1, UPT, -UR18, 0x15, URZ ;  /* 0x0000001512047890 */ /* 0x000fe4000ff3e1ff */
[----:B------:R-:W-:Y:S01]  /*58a0*/  UIADD3 URZ, UP2, UPT, UR6, 0x10, URZ ;  /* 0x0000001006ff7890 */ /* 0x000fe2000ff5e0ff */
[----:B0-----:R-:W-:Y:S01]  /*58b0*/  IMAD.MOV.U32 R26, RZ, RZ, 0x9a4bbbd ;  /* 0x09a4bbbdff1a7424 */ /* 0x001fe200078e00ff */
[----:B------:R-:W-:Y:S01]  /*58c0*/  UIADD3 UR5, UP0, UPT, -UR36, 0x2a, URZ ;  /* 0x0000002a24057890 */ /* 0x000fe2000ff1e1ff */
[----:B------:R-:W-:Y:S01]  /*58d0*/  IMAD.MOV.U32 R27, RZ, RZ, 0x0 ;  /* 0x00000000ff1b7424 */ /* 0x000fe200078e00ff */
[----:B------:R-:W-:Y:S01]  /*58e0*/  UIADD3.X UR6, UPT, UPT, URZ, ~UR19, URZ, UP1, !UPT ;  /* 0x80000013ff067290 */ /* 0x000fe20008ffe4ff */
[----:B------:R-:W-:Y:S01]  /*58f0*/  UMOV UR50, UR7 ;  /* 0x0000000700327c82 */ /* 0x000fe20008000000 */
[----:B------:R-:W-:-:S02]  /*5900*/  UIADD3.X UR7, UPT, UPT, URZ, ~UR37, URZ, UP0, !UPT ;  /* 0x80000025ff077290 */ /* 0x000fc400087fe4ff */
[----:B--2---:R0:W-:Y:S01]  /*5910*/  STG.E.64 desc[UR20][R4.64+0x1b8], R26 ;  /* 0x0001b81a04007986 */ /* 0x0041e2000c101b14 */
[----:B------:R-:W-:Y:S02]  /*5920*/  USHF.R.U64 UR74, UR4, 0x1, UR6 ;  /* 0x00000001044a7899 */ /* 0x000fe40008001206 */
[----:B------:R-:W-:Y:S02]  /*5930*/  USHF.R.U64 UR75, UR5, 0x1, UR7 ;  /* 0x00000001054b7899 */ /* 0x000fe40008001207 */
[----:B------:R-:W-:Y:S02]  /*5940*/  USHF.R.U32.HI UR4, URZ, 0x1, UR6 ;  /* 0x00000001ff047899 */ /* 0x000fe40008011606 */
[----:B------:R-:W-:Y:S02]  /*5950*/  UIADD3 UR5, UP1, UPT, UR74, UR18, URZ ;  /* 0x000000124a057290 */ /* 0x000fe4000ff3e0ff */
[----:B------:R-:W-:Y:S02]  /*5960*/  USHF.R.U32.HI UR6, URZ, 0x1, UR7 ;  /* 0x00000001ff067899 */ /* 0x000fe40008011607 */
[----:B------:R-:W-:-:S02]  /*5970*/  UIADD3 UR36, UP0, UPT, UR75, UR36, URZ ;  /* 0x000000244b247290 */ /* 0x000fc4000ff1e0ff */
[----:B------:R-:W-:Y:S01]  /*5980*/  UIADD3.X UR18, UPT, UPT, UR4, UR19, URZ, UP1, !UPT ;  /* 0x0000001304127290 */ /* 0x000fe20008ffe4ff */
[----:B0-----:R-:W-:Y:S01]  /*5990*/  IMAD.MOV.U32 R4, RZ, RZ, 0x1 ;  /* 0x00000001ff047424 */ /* 0x001fe200078e00ff */
[----:B------:R-:W-:Y:S01]  /*59a0*/  UIADD3.X UR51, UPT, UPT, URZ, URZ, URZ, UP3, !UPT ;  /* 0x000000ffff337290 */ /* 0x000fe20009ffe4ff */
[----:B------:R-:W-:Y:S01]  /*59b0*/  IMAD.MOV.U32 R5, RZ, RZ, 0x0 ;  /* 0x00000000ff057424 */ /* 0x000fe200078e00ff */
[----:B------:R-:W-:Y:S01]  /*59c0*/  UMOV UR58, 0x150 ;  /* 0x00000150003a7882 */ /* 0x000fe20000000000 */
[----:B------:R-:W-:Y:S01]  /*59d0*/  UMOV UR59, 0x0 ;  /* 0x00000000003b7882 */ /* 0x000fe20000000000 */
[----:B------:R-:W-:Y:S02]  /*59e0*/  UIADD3.X UR6, UPT, UPT, UR6, UR37, URZ, UP0, !UPT ;  /* 0x0000002506067290 */ /* 0x000fe400087fe4ff */
[----:B------:R-:W-:Y:S02]  /*59f0*/  USHF.R.U64 UR5, UR5, 0x5, UR18 ;  /* 0x0000000505057899 */ /* 0x000fe40008001212 */
[----:B------:R-:W-:-:S02]  /*5a00*/  USHF.R.U32.HI UR37, URZ, 0x5, UR18 ;  /* 0x00000005ff257899 */ /* 0x000fc40008011612 */
[----:B------:R-:W-:Y:S02]  /*5a10*/  UIMAD.WIDE.U32 UR58, UR22, 0x1, UR58 ;  /* 0x00000001163a78a5 */ /* 0x000fe4000f8e003a */
[----:B------:R-:W-:Y:S02]  /*5a20*/  UIMAD.WIDE.U32.X UR50, URZ, 0x29e4129e, UR50, UP2 ;  /* 0x29e4129eff3278a5 */ /* 0x000fe400090e0432 */
[----:B------:R-:W-:Y:S02]  /*5a30*/  USHF.R.U64 UR36, UR36, 0x5, UR6 ;  /* 0x0000000524247899 */ /* 0x000fe40008001206 */
[----:B------:R-:W-:Y:S02]  /*5a40*/  UIMAD UR37, UR37, -0x1b8, URZ ;  /* 0xfffffe48252578a4 */ /* 0x000fe4000f8e02ff */
[----:B------:R-:W-:Y:S02]  /*5a50*/  UIMAD.WIDE.U32 UR74, UR5, -0x1b8, UR10 ;  /* 0xfffffe48054a78a5 */ /* 0x000fe4000f8e000a */
[----:B------:R-:W-:-:S02]  /*5a60*/  UIADD3 UR4, UP1, UPT, -UR50, 0x3f, URZ ;  /* 0x0000003f32047890 */ /* 0x000fc4000ff3e1ff */
[----:B------:R-:W-:Y:S02]  /*5a70*/  USHF.R.U32.HI UR6, URZ, 0x5, UR6 ;  /* 0x00000005ff067899 */ /* 0x000fe40008011606 */
[----:B------:R-:W-:Y:S01]  /*5a80*/  UIADD3 UR19, UPT, UPT, UR23, UR59, URZ ;  /* 0x0000003b17137290 */ /* 0x000fe2000fffe0ff */
[----:B------:R-:W-:Y:S01]  /*5a90*/  IMAD.U32 R17, RZ, RZ, UR75 ;  /* 0x0000004bff117e24 */ /* 0x000fe2000f8e00ff */
[----:B------:R-:W-:Y:S01]  /*5aa0*/  UMOV UR18, UR58 ;  /* 0x0000003a00127c82 */ /* 0x000fe20008000000 */
[----:B------:R-:W-:Y:S01]  /*5ab0*/  UIADD3 UR11, UPT, UPT, UR75, -UR5, UR37 ;  /* 0x800000054b0b7290 */ /* 0x000fe2000fffe025 */
[----:B------:R-:W-:Y:S01]  /*5ac0*/  MOV R16, UR74 ;  /* 0x0000004a00107c02 */ /* 0x000fe20008000f00 */
[----:B------:R-:W-:Y:S02]  /*5ad0*/  UIMAD UR10, UR6, -0x1b8, URZ ;  /* 0xfffffe48060a78a4 */ /* 0x000fe4000f8e02ff */
[----:B------:R-:W-:Y:S02]  /*5ae0*/  UIADD3.X UR5, UPT, UPT, URZ, ~UR51, URZ, UP1, !UPT ;  /* 0x80000033ff057290 */ /* 0x000fe40008ffe4ff */
[----:B------:R-:W-:Y:S01]  /*5af0*/  UIMAD.WIDE.U32 UR6, UR36, -0x1b8, UR18 ;  /* 0xfffffe48240678a5 */ /* 0x000fe2000f8e0012 */
[----:B------:R-:W-:Y:S01]  /*5b00*/  IMAD.U32 R17, RZ, RZ, UR11 ;  /* 0x0000000bff117e24 */ /* 0x000fe2000f8e00ff */
[----:B------:R-:W-:Y:S01]  /*5b10*/  USHF.R.U64 UR4, UR4, 0x1, UR5 ;  /* 0x0000000104047899 */ /* 0x000fe20008001205 */
[----:B------:R-:W-:Y:S01]  /*5b20*/  UMOV UR66, 0xbed61bd8 ;  /* 0xbed61bd800427882 */ /* 0x000fe20000000000 */
[----:B------:R-:W-:Y:S01]  /*5b30*/  UMOV UR67, 0xd ;  /* 0x0000000d00437882 */ /* 0x000fe20000000000 */
[----:B------:R-:W-:-:S02]  /*5b40*/  UIADD3 UR36, UPT, UPT, UR7, -UR36, UR10 ;  /* 0x8000002407247290 */ /* 0x000fc4000fffe00a */
[----:B------:R-:W-:Y:S01]  /*5b50*/  IMAD.U32 R25, RZ, RZ, UR7 ;  /* 0x00000007ff197e24 */ /* 0x000fe2000f8e00ff */
[----:B------:R-:W-:Y:S01]  /*5b60*/  UIMAD.WIDE.U32 UR66, UP1, URZ, 0x4129e413, UR66 ;  /* 0x4129e413ff4278a5 */ /* 0x000fe2000f820042 */
[----:B------:R-:W-:Y:S01]  /*5b70*/  IMAD.U32 R24, RZ, RZ, UR6 ;  /* 0x00000006ff187e24 */ /* 0x000fe2000f8e00ff */
[----:B------:R-:W-:Y:S01]  /*5b80*/  USHF.R.U32.HI UR5, URZ, 0x1, UR5 ;  /* 0x00000001ff057899 */ /* 0x000fe20008011605 */
[----:B------:R0:W-:Y:S01]  /*5b90*/  STG.E.64 desc[UR20][R16.64], R4 ;  /* 0x0000000410007986 */ /* 0x0001e2000c101b14 */
[----:B------:R-:W-:Y:S01]  /*5ba0*/  UIADD3 UR7, UP2, UPT, UR4, UR50, URZ ;  /* 0x0000003204077290 */ /* 0x000fe2000ff5e0ff */
[----:B------:R-:W-:Y:S01]  /*5bb0*/  MOV R25, UR36 ;  /* 0x0000002400197c02 */ /* 0x000fe20008000f00 */
[----:B------:R-:W-:Y:S02]  /*5bc0*/  UIADD3.X UR75, UPT, UPT, URZ, URZ, URZ, UP1, !UPT ;  /* 0x000000ffff4b7290 */ /* 0x000fe40008ffe4ff */
[----:B------:R-:W-:Y:S02]  /*5bd0*/  UIADD3.X UR6, UPT, UPT, UR5, UR51, URZ, UP2, !UPT ;  /* 0x0000003305067290 */ /* 0x000fe400097fe4ff */
[----:B------:R-:W-:Y:S01]  /*5be0*/  UIADD3 UR4, UP1, UPT, UR58, 0xa8, URZ ;  /* 0x000000a83a047890 */ /* 0x000fe2000ff3e0ff */
[----:B------:R1:W-:Y:S01]  /*5bf0*/  STG.E.64 desc[UR20][R24.64], R28 ;  /* 0x0000001c18007986 */ /* 0x0003e2000c101b14 */
[----:B------:R-:W-:Y:S01]  /*5c00*/  UIADD3 URZ, UP2, UPT, UR66, 0x15, URZ ;  /* 0x0000001542ff7890 */ /* 0x000fe2000ff5e0ff */
[----:B------:R-:W-:Y:S01]  /*5c10*/  UMOV UR74, UR67 ;  /* 0x00000043004a7c82 */ /* 0x000fe20008000000 */
[----:B------:R-:W-:-:S02]  /*5c20*/  UIADD3.X UR5, UPT, UPT, URZ, UR19, URZ, UP1, !UPT ;  /* 0x00000013ff057290 */ /* 0x000fc40008ffe4ff */
[----:B------:R-:W-:Y:S01]  /*5c30*/  USHF.R.U64 UR7, UR7, 0x5, UR6 ;  /* 0x0000000507077899 */ /* 0x000fe20008001206 */
[----:B0-----:R-:W-:Y:S01]  /*5c40*/  HFMA2 R4, -RZ, RZ, 0.186279296875, 0.0003826618194580078125 ;  /* 0x31f60e45ff047431 */ /* 0x001fe200000001ff */
[----:B------:R-:W-:Y:S02]  /*5c50*/  UIMAD.WIDE.U32.X UR50, URZ, 0x29e4129e, UR74, UP2 ;  /* 0x29e4129eff3278a5 */ /* 0x000fe400090e044a */
[----:B------:R-:W-:Y:S02]  /*5c60*/  UIMAD.WIDE.U32 UR66, UR7, -0x1b8, UR4 ;  /* 0xfffffe48074278a5 */ /* 0x000fe4000f8e0004 */
[----:B------:R-:W-:Y:S02]  /*5c70*/  UIADD3 UR5, UP2, UPT, -UR50, 0x54, URZ ;  /* 0x0000005432057890 */ /* 0x000fe4000ff5e1ff */
[----:B------:R-:W-:Y:S01]  /*5c80*/  USHF.R.U32.HI UR10, URZ, 0x5, UR6 ;  /* 0x00000005ff0a7899 */ /* 0x000fe20008011606 */
[----:B-1----:R-:W-:Y:S01]  /*5c90*/  IMAD.MOV.U32 R28, RZ, RZ, 0x23e7c1a1 ;  /* 0x23e7c1a1ff1c7424 */ /* 0x002fe200078e00ff */
[----:B------:R-:W-:Y:S01]  /*5ca0*/  UIADD3.X UR4, UPT, UPT, URZ, ~UR51, URZ, UP2, !UPT ;  /* 0x80000033ff047290 */ /* 0x000fe200097fe4ff */
[----:B------:R-:W-:Y:S01]  /*5cb0*/  IMAD.U32 R15, RZ, RZ, UR67 ;  /* 0x00000043ff0f7e24 */ /* 0x000fe2000f8e00ff */
[----:B------:R-:W-:Y:S01]  /*5cc0*/  UMOV UR30, 0x2e8ba2ce ;  /* 0x2e8ba2ce001e7882 */ /* 0x000fe20000000000 */
[----:B------:R-:W-:Y:S01]  /*5cd0*/  UMOV UR31, 0x11 ;  /* 0x00000011001f7882 */ /* 0x000fe20000000000 */
[----:B------:R-:W-:Y:S01]  /*5ce0*/  USHF.R.U64 UR5, UR5, 0x1, UR4 ;  /* 0x0000000105057899 */ /* 0x000fe20008001204 */
[----:B------:R-:W-:Y:S01]  /*5cf0*/  MOV R14, UR66 ;  /* 0x00000042000e7c02 */ /* 0x000fe20008000f00 */
[----:B------:R-:W-:-:S02]  /*5d00*/  USHF.R.U32.HI UR4, URZ, 0x1, UR4 ;  /* 0x00000001ff047899 */ /* 0x000fc40008011604 */
[----:B------:R-:W-:Y:S02]  /*5d10*/  UIADD3 UR5, UP6, UPT, UR5, UR50, URZ ;  /* 0x0000003205057290 */ /* 0x000fe4000ffde0ff */
[----:B------:R-:W-:Y:S02]  /*5d20*/  UIMAD.WIDE.U32 UR30, UP0, URZ, 0x4129e413, UR30 ;  /* 0x4129e413ff1e78a5 */ /* 0x000fe4000f80001e */
[----:B------:R-:W-:Y:S02]  /*5d30*/  UIMAD UR6, UR10, -0x1b8, URZ ;  /* 0xfffffe480a0678a4 */ /* 0x000fe4000f8e02ff */
[----:B------:R-:W-:Y:S02]  /*5d40*/  UIADD3 UR74, UP4, UPT, UR58, 0x150, URZ ;  /* 0x000001503a4a7890 */ /* 0x000fe4000ff9e0ff */
[----:B------:R-:W-:Y:S01]  /*5d50*/  UIADD3.X UR50, UPT, UPT, UR4, UR51, URZ, UP6, !UPT ;  /* 0x0000003304327290 */ /* 0x000fe2000b7fe4ff */
[----:B------:R-:W-:Y:S01]  /*5d60*/  UMOV UR72, 0x9e4129c4 ;  /* 0x9e4129c400487882 */ /* 0x000fe20000000000 */
[----:B------:R-:W-:Y:S01]  /*5d70*/  UMOV UR73, 0x14 ;  /* 0x0000001400497882 */ /* 0x000fe20000000000 */
[----:B------:R-:W-:-:S02]  /*5d80*/  UIADD3 UR7, UPT, UPT, UR67, -UR7, UR6 ;  /* 0x8000000743077290 */ /* 0x000fc4000fffe006 */
[----:B------:R-:W-:Y:S02]  /*5d90*/  UIMAD.WIDE.U32 UR72, UP1, URZ, 0x4129e413, UR72 ;  /* 0x4129e413ff4878a5 */ /* 0x000fe4000f820048 */
[----:B------:R-:W-:Y:S02]  /*5da0*/  UIADD3.X UR75, UPT, UPT, URZ, UR19, URZ, UP4, !UPT ;  /* 0x00000013ff4b7290 */ /* 0x000fe4000a7fe4ff */
[----:B------:R-:W-:Y:S01]  /*5db0*/  USHF.R.U64 UR5, UR5, 0x5, UR50 ;  /* 0x0000000505057899 */ /* 0x000fe20008001232 */
[----:B------:R-:W-:Y:S01]  /*5dc0*/  IMAD.U32 R15, RZ, RZ, UR7 ;  /* 0x00000007ff0f7e24 */ /* 0x000fe2000f8e00ff */
[----:B------:R-:W-:Y:S02]  /*5dd0*/  USHF.R.U32.HI UR4, URZ, 0x5, UR50 ;  /* 0x00000005ff047899 */ /* 0x000fe40008011632 */
[----:B------:R-:W-:Y:S02]  /*5de0*/  UIADD3.X UR67, UPT, UPT, URZ, URZ, URZ, UP0, !UPT ;  /* 0x000000ffff437290 */ /* 0x000fe400087fe4ff */
[----:B------:R-:W-:Y:S01]  /*5df0*/  UIADD3 URZ, UP5, UPT, UR30, 0x1a, URZ ;  /* 0x0000001a1eff7890 */ /* 0x000fe2000ffbe0ff */
[----:B------:R0:W-:Y:S01]  /*5e00*/  STG.E.64 desc[UR20][R14.64], R4 ;  /* 0x000000040e007986 */ /* 0x0001e2000c101b14 */
[----:B------:R-:W-:Y:S01]  /*5e10*/  UMOV UR56, 0xdf6b0ba ;  /* 0x0df6b0ba00387882 */ /* 0x000fe20000000000 */
[----:B------:R-:W-:Y:S01]  /*5e20*/  UMOV UR57, 0x18 ;  /* 0x0000001800397882 */ /* 0x000fe20000000000 */
[----:B------:R-:W-:Y:S01]  /*5e30*/  UMOV UR66, UR31 ;  /* 0x0000001f00427c82 */ /* 0x000fe20008000000 */
[----:B------:R-:W-:-:S02]  /*5e40*/  UIMAD.WIDE.U32 UR56, UP3, URZ, 0x4129e413, UR56 ;  /* 0x4129e413ff3878a5 */ /* 0x000fc4000f860038 */
[----:B------:R-:W-:Y:S02]  /*5e50*/  UIADD3.X UR51, UPT, UPT, URZ, URZ, URZ, UP1, !UPT ;  /* 0x000000ffff337290 */ /* 0x000fe40008ffe4ff */
[----:B------:R-:W-:Y:S02]  /*5e60*/  UIMAD UR4, UR4, -0x1b8, URZ ;  /* 0xfffffe48040478a4 */ /* 0x000fe4000f8e02ff */
[----:B------:R-:W-:Y:S02]  /*5e70*/  UIMAD.WIDE.U32 UR74, UR5, -0x1b8, UR74 ;  /* 0xfffffe48054a78a5 */ /* 0x000fe4000f8e004a */
[----:B------:R-:W-:Y:S02]  /*5e80*/  UIADD3 URZ, UP1, UPT, UR72, 0x20, URZ ;  /* 0x0000002048ff7890 */ /* 0x000fe4000ff3e0ff */
[----:B------:R-:W-:Y:S01]  /*5e90*/  UIMAD.WIDE.U32.X UR66, URZ, 0x29e4129e, UR66, UP5 ;  /* 0x29e4129eff4278a5 */ /* 0x000fe2000a8e0442 */
[----:B0-----:R-:W-:Y:S01]  /*5ea0*/  HFMA2 R4, -RZ, RZ, 0.000889301300048828125, 30576 ;  /* 0x13497777ff047431 */ /* 0x001fe200000001ff */
[----:B------:R-:W-:Y:S01]  /*5eb0*/  UMOV UR50, UR73 ;  /* 0x0000004900327c82 */ /* 0x000fe20008000000 */
[----:B------:R-:W-:Y:S01]  /*5ec0*/  UIADD3.X UR73, UPT, UPT, URZ, URZ, URZ, UP3, !UPT ;  /* 0x000000ffff497290 */ /* 0x000fe20009ffe4ff */
[----:B------:R-:W-:Y:S01]  /*5ed0*/  IMAD.U32 R11, RZ, RZ, UR75 ;  /* 0x0000004bff0b7e24 */ /* 0x000fe2000f8e00ff */
[----:B------:R-:W-:Y:S01]  /*5ee0*/  UIADD3 UR5, UPT, UPT, UR75, -UR5, UR4 ;  /* 0x800000054b057290 */ /* 0x000fe2000fffe004 */
[----:B------:R-:W-:Y:S01]  /*5ef0*/  IMAD.U32 R10, RZ, RZ, UR74 ;  /* 0x0000004aff0a7e24 */ /* 0x000fe2000f8e00ff */
[----:B------:R-:W-:-:S02]  /*5f00*/  UIMAD.WIDE.U32.X UR50, URZ, 0x29e4129e, UR50, UP1 ;  /* 0x29e4129eff3278a5 */ /* 0x000fc400088e0432 */
[----:B------:R-:W-:Y:S02]  /*5f10*/  UIADD3 UR4, UP3, UPT, -UR66, 0x69, URZ ;  /* 0x0000006942047890 */ /* 0x000fe4000ff7e1ff */
[----:B------:R-:W-:Y:S01]  /*5f20*/  UIADD3 UR6, UP1, UPT, -UR50, 0x7e, URZ ;  /* 0x0000007e32067890 */ /* 0x000fe2000ff3e1ff */
[----:B------:R-:W-:Y:S01]  /*5f30*/  IMAD.U32 R11, RZ, RZ, UR5 ;  /* 0x00000005ff0b7e24 */ /* 0x000fe2000f8e00ff */
[----:B------:R-:W-:Y:S02]  /*5f40*/  UIADD3.X UR10, UPT, UPT, URZ, ~UR67, URZ, UP3, !UPT ;  /* 0x80000043ff0a7290 */ /* 0x000fe40009ffe4ff */
[----:B------:R-:W-:Y:S02]  /*5f50*/  UIADD3.X UR59, UPT, UPT, URZ, ~UR51, URZ, UP1, !UPT ;  /* 0x80000033ff3b7290 */ /* 0x000fe40008ffe4ff */
[----:B------:R-:W-:Y:S01]  /*5f60*/  USHF.R.U64 UR4, UR4, 0x1, UR10 ;  /* 0x0000000104047899 */ /* 0x000fe2000800120a */
[----:B------:R0:W-:Y:S01]  /*5f70*/  STG.E.64 desc[UR20][R10.64], R4 ;  /* 0x000000040a007986 */ /* 0x0001e2000c101b14 */
[----:B------:R-:W-:Y:S01]  /*5f80*/  UIADD3 URZ, UP4, UPT, UR56, 0x25, URZ ;  /* 0x0000002538ff7890 */ /* 0x000fe2000ff9e0ff */
[----:B------:R-:W-:Y:S01]  /*5f90*/  UMOV UR72, UR57 ;  /* 0x0000003900487c82 */ /* 0x000fe20008000000 */
[----:B------:R-:W-:-:S02]  /*5fa0*/  USHF.R.U32.HI UR37, URZ, 0x1, UR10 ;  /* 0x00000001ff257899 */ /* 0x000fc4000801160a */
[----:B------:R-:W-:Y:S02]  /*5fb0*/  USHF.R.U64 UR6, UR6, 0x1, UR59 ;  /* 0x0000000106067899 */ /* 0x000fe4000800123b */
[----:B------:R-:W-:Y:S02]  /*5fc0*/  UIADD3 UR4, UP3, UPT, UR4, UR66, URZ ;  /* 0x0000004204047290 */ /* 0x000fe4000ff7e0ff */
[----:B------:R-:W-:Y:S02]  /*5fd0*/  UIMAD.WIDE.U32.X UR56, URZ, 0x29e4129e, UR72, UP4 ;  /* 0x29e4129eff3878a5 */ /* 0x000fe4000a0e0448 */
[----:B------:R-:W-:Y:S02]  /*5fe0*/  UIADD3 UR18, UP1, UPT, UR6, UR50, URZ ;  /* 0x0000003206127290 */ /* 0x000fe4000ff3e0ff */
[----:B------:R-:W-:Y:S01]  /*5ff0*/  UIADD3.X UR37, UPT, UPT, UR37, UR67, URZ, UP3, !UPT ;  /* 0x0000004325257290 */ /* 0x000fe20009ffe4ff */
[----:B0-----:R-:W-:Y:S01]  /*6000*/  HFMA2 R4, -RZ, RZ, 0.0065155029296875, -0.0016613006591796875 ;  /* 0x1eac96ceff047431 */ /* 0x001fe200000001ff */
[----:B------:R-:W-:-:S02]  /*6010*/  UIADD3 UR6, UP3, UPT, -UR56, 0x93, URZ ;  /* 0x0000009338067890 */ /* 0x000fc4000ff7e1ff */
[----:B------:R-:W-:Y:S02]  /*6020*/  USHF.R.U32.HI UR59, URZ, 0x1, UR59 ;  /* 0x00000001ff3b7899 */ /* 0x000fe4000801163b */
[----:B------:R-:W-:Y:S01]  /*6030*/  UIADD3.X UR10, UPT, UPT, URZ, ~UR57, URZ, UP3, !UPT ;  /* 0x80000039ff0a7290 */ /* 0x000fe20009ffe4ff */
[----:B------:R-:W-:Y:S01]  /*6040*/  UMOV UR70, 0x7dac37b0 ;  /* 0x7dac37b000467882 */ /* 0x000fe20000000000 */
[----:B------:R-:W-:Y:S01]  /*6050*/  UMOV UR71, 0x1b ;  /* 0x0000001b00477882 */ /* 0x000fe20000000000 */
[----:B------:R-:W-:Y:S02]  /*6060*/  UIADD3 UR30, UP0, UPT, UR58, 0x1f8, URZ ;  /* 0x000001f83a1e7890 */ /* 0x000fe4000ff1e0ff */
[----:B------:R-:W-:Y:S02]  /*6070*/  USHF.R.U64 UR6, UR6, 0x1, UR10 ;  /* 0x0000000106067899 */ /* 0x000fe4000800120a */
[----:B------:R-:W-:Y:S02]  /*6080*/  UIMAD.WIDE.U32 UR70, UP2, URZ, 0x4129e413, UR70 ;  /* 0x4129e413ff4678a5 */ /* 0x000fe4000f840046 */
[----:B------:R-:W-:-:S02]  /*6090*/  UIADD3.X UR59, UPT, UPT, UR59, UR51, URZ, UP1, !UPT ;  /* 0x000000333b3b7290 */ /* 0x000fc40008ffe4ff */
[----:B------:R-:W-:Y:S02]  /*60a0*/  UIADD3.X UR31, UPT, UPT, URZ, UR19, URZ, UP0, !UPT ;  /* 0x00000013ff1f7290 */ /* 0x000fe400087fe4ff */
[----:B------:R-:W-:Y:S02]  /*60b0*/  USHF.R.U32.HI UR51, URZ, 0x1, UR10 ;  /* 0x00000001ff337899 */ /* 0x000fe4000801160a */
[----:B------:R-:W-:Y:S02]  /*60c0*/  UIADD3 UR10, UP0, UPT, UR6, UR56, URZ ;  /* 0x00000038060a7290 */ /* 0x000fe4000ff1e0ff */
[----:B------:R-:W-:Y:S02]  /*60d0*/  UIADD3.X UR67, UPT, UPT, URZ, URZ, URZ, UP2, !UPT ;  /* 0x000000ffff437290 */ /* 0x000fe400097fe4ff */
[----:B------:R-:W-:Y:S01]  /*60e0*/  UIADD3 URZ, UP2, UPT, UR70, 0x2a, URZ ;  /* 0x0000002a46ff7890 */ /* 0x000fe2000ff5e0ff */
[----:B------:R-:W-:Y:S01]  /*60f0*/  UMOV UR66, UR71 ;  /* 0x0000004700427c82 */ /* 0x000fe20008000000 */
[----:B------:R-:W-:-:S02]  /*6100*/  UIADD3.X UR56, UPT, UPT, UR51, UR57, URZ, UP0, !UPT ;  /* 0x0000003933387290 */ /* 0x000fc400087fe4ff */
[----:B------:R-:W-:Y:S02]  /*6110*/  USHF.R.U64 UR4, UR4, 0x5, UR37 ;  /* 0x0000000504047899 */ /* 0x000fe40008001225 */
[----:B------:R-:W-:Y:S02]  /*6120*/  USHF.R.U32.HI UR57, URZ, 0x5, UR37 ;  /* 0x00000005ff397899 */ /* 0x000fe40008011625 */
[----:B------:R-:W-:Y:S02]  /*6130*/  UIMAD.WIDE.U32.X UR66, URZ, 0x29e4129e, UR66, UP2 ;  /* 0x29e4129eff4278a5 */ /* 0x000fe400090e0442 */
[----:B------:R-:W-:Y:S02]  /*6140*/  UIADD3 UR50, UP1, UPT, UR58, 0x2a0, URZ ;  /* 0x000002a03a327890 */ /* 0x000fe4000ff3e0ff */
[----:B------:R-:W-:Y:S02]  /*6150*/  UIMAD UR57, UR57, -0x1b8, URZ ;  /* 0xfffffe48393978a4 */ /* 0x000fe4000f8e02ff */
[----:B------:R-:W-:-:S02]  /*6160*/  UIMAD.WIDE.U32 UR70, UR4, -0x1b8, UR30 ;  /* 0xfffffe48044678a5 */ /* 0x000fc4000f8e001e */
[----:B------:R-:W-:Y:S02]  /*6170*/  UIADD3 UR6, UP0, UPT, -UR66, 0xa8, URZ ;  /* 0x000000a842067890 */ /* 0x000fe4000ff1e1ff */
[----:B------:R-:W-:Y:S02]  /*6180*/  UIADD3.X UR51, UPT, UPT, URZ, UR19, URZ, UP1, !UPT ;  /* 0x00000013ff337290 */ /* 0x000fe40008ffe4ff */
[----:B------:R-:W-:Y:S01]  /*6190*/  USHF.R.U64 UR18, UR18, 0x5, UR59 ;  /* 0x0000000512127899 */ /* 0x000fe2000800123b */
[----:B------:R-:W-:Y:S01]  /*61a0*/  IMAD.U32 R23, RZ, RZ, UR71 ;  /* 0x00000047ff177e24 */ /* 0x000fe2000f8e00ff */
[----:B------:R-:W-:Y:S01]  /*61b0*/  USHF.R.U32.HI UR37, URZ, 0x5, UR59 ;  /* 0x00000005ff257899 */ /* 0x000fe2000801163b */
[----:B------:R-:W-:Y:S01]  /*61c0*/  MOV R22, UR70 ;  /* 0x0000004600167c02 */ /* 0x000fe20008000f00 */
[----:B------:R-:W-:Y:S02]  /*61d0*/  UIADD3 UR4, UPT, UPT, UR71, -UR4, UR57 ;  /* 0x8000000447047290 */ /* 0x000fe4000fffe039 */
[----:B------:R-:W-:-:S02]  /*61e0*/  UIADD3.X UR57, UPT, UPT, URZ, ~UR67, URZ, UP0, !UPT ;  /* 0x80000043ff397290 */ /* 0x000fc400087fe4ff */
[----:B------:R-:W-:Y:S02]  /*61f0*/  UIMAD UR37, UR37, -0x1b8, URZ ;  /* 0xfffffe48252578a4 */ /* 0x000fe4000f8e02ff */
[----:B------:R-:W-:Y:S01]  /*6200*/  UIMAD.WIDE.U32 UR30, UR18, -0x1b8, UR50 ;  /* 0xfffffe48121e78a5 */ /* 0x000fe2000f8e0032 */
[----:B------:R-:W-:Y:S01]  /*6210*/  IMAD.U32 R23, RZ, RZ, UR4 ;  /* 0x00000004ff177e24 */ /* 0x000fe2000f8e00ff */
[----:B------:R-:W-:Y:S01]  /*6220*/  USHF.R.U64 UR6, UR6, 0x1, UR57 ;  /* 0x0000000106067899 */ /* 0x000fe20008001239 */
[----:B------:R-:W-:Y:S01]  /*6230*/  UMOV UR68, 0xed61bea6 ;  /* 0xed61bea600447882 */ /* 0x000fe20000000000 */
[----:B------:R-:W-:Y:S01]  /*6240*/  UMOV UR69, 0x1e ;  /* 0x0000001e00457882 */ /* 0x000fe20000000000 */
[----:B------:R-:W-:Y:S01]  /*6250*/  UIADD3 UR18, UPT, UPT, UR31, -UR18, UR37 ;  /* 0x800000121f127290 */ /* 0x000fe2000fffe025 */
[----:B------:R0:W-:Y:S01]  /*6260*/  STG.E.64 desc[UR20][R22.64], R4 ;  /* 0x0000000416007986 */ /* 0x0001e2000c101b14 */
[----:B------:R-:W-:Y:S01]  /*6270*/  USHF.R.U32.HI UR37, URZ, 0x1, UR57 ;  /* 0x00000001ff257899 */ /* 0x000fe20008011639 */
[----:B------:R-:W-:Y:S01]  /*6280*/  IMAD.U32 R21, RZ, RZ, UR31 ;  /* 0x0000001fff157e24 */ /* 0x000fe2000f8e00ff */
[----:B------:R-:W-:Y:S01]  /*6290*/  UIADD3 UR6, UP1, UPT, UR6, UR66, URZ ;  /* 0x0000004206067290 */ /* 0x000fe2000ff3e0ff */
[----:B------:R-:W-:Y:S01]  /*62a0*/  IMAD.U32 R20, RZ, RZ, UR30 ;  /* 0x0000001eff147e24 */ /* 0x000fe2000f8e00ff */
[----:B------:R-:W-:Y:S01]  /*62b0*/  UIMAD.WIDE.U32 UR68, UP2, URZ, 0x4129e413, UR68 ;  /* 0x4129e413ff4478a5 */ /* 0x000fe2000f840044 */
[----:B------:R-:W-:Y:S01]  /*62c0*/  IMAD.U32 R21, RZ, RZ, UR18 ;  /* 0x00000012ff157e24 */ /* 0x000fe2000f8e00ff */
[----:B------:R-:W-:-:S02]  /*62d0*/  UIADD3 UR66, UP0, UPT, UR58, 0x348, URZ ;  /* 0x000003483a427890 */ /* 0x000fc4000ff1e0ff */
[----:B------:R-:W-:Y:S02]  /*62e0*/  UIADD3.X UR37, UPT, UPT, UR37, UR67, URZ, UP1, !UPT ;  /* 0x0000004325257290 */ /* 0x000fe40008ffe4ff */
[----:B------:R-:W-:Y:S02]  /*62f0*/  UIADD3.X UR67, UPT, UPT, URZ, UR19, URZ, UP0, !UPT ;  /* 0x00000013ff437290 */ /* 0x000fe400087fe4ff */
[----:B------:R-:W-:Y:S01]  /*6300*/  USHF.R.U64 UR10, UR10, 0x5, UR56 ;  /* 0x000000050a0a7899 */ /* 0x000fe20008001238 */
[----:B0-----:R-:W-:Y:S01]  /*6310*/  HFMA2 R4, -RZ, RZ, 0.1317138671875, -0.052032470703125 ;  /* 0x3037aaa9ff047431 */ /* 0x001fe200000001ff */
[----:B------:R-:W-:Y:S02]  /*6320*/  USHF.R.U32.HI UR59, URZ, 0x5, UR56 ;  /* 0x00000005ff3b7899 */ /* 0x000fe40008011638 */
[----:B------:R-:W-:Y:S02]  /*6330*/  UIADD3.X UR57, UPT, UPT, URZ, URZ, URZ, UP2, !UPT ;  /* 0x000000ffff397290 */ /* 0x000fe400097fe4ff */
[----:B------:R-:W-:Y:S01]  /*6340*/  UIADD3 URZ, UP1, UPT, UR68, 0x30, URZ ;  /* 0x0000003044ff7890 */ /* 0x000fe2000ff3e0ff */
[----:B------:R-:W-:Y:S01]  /*6350*/  UMOV UR56, UR69 ;  /* 0x0000004500387c82 */ /* 0x000fe20008000000 */
[----:B------:R-:W-:Y:S01]  /*6360*/  UIMAD.WIDE.U32 UR66, UR10, -0x1b8, UR66 ;  /* 0xfffffe480a4278a5 */ /* 0x000fe2000f8e0042 */
[----:B------:R0:W-:Y:S01]  /*6370*/  STG.E.64 desc[UR20][R20.64], R4 ;  /* 0x0000000414007986 */ /* 0x0001e2000c101b14 */
[----:B------:R-:W-:-:S02]  /*6380*/  UIMAD UR59, UR59, -0x1b8, URZ ;  /* 0xfffffe483b3b78a4 */ /* 0x000fc4000f8e02ff */
[----:B------:R-:W-:Y:S02]  /*6390*/  UIADD3 UR68, UP0, UPT, UR58, 0x3f0, URZ ;  /* 0x000003f03a447890 */ /* 0x000fe4000ff1e0ff */
[----:B------:R-:W-:Y:S01]  /*63a0*/  UIMAD.WIDE.U32.X UR56, URZ, 0x29e4129e, UR56, UP1 ;  /* 0x29e4129eff3878a5 */ /* 0x000fe200088e0438 */
[----:B------:R-:W-:Y:S01]  /*63b0*/  MOV R8, UR66 ;  /* 0x0000004200087c02 */ /* 0x000fe20008000f00 */
[----:B------:R-:W-:Y:S01]  /*63c0*/  USHF.R.U64 UR6, UR6, 0x5, UR37 ;  /* 0x0000000506067899 */ /* 0x000fe20008001225 */
[----:B------:R-:W-:Y:S01]  /*63d0*/  IMAD.U32 R9, RZ, RZ, UR67 ;  /* 0x00000043ff097e24 */ /* 0x000fe2000f8e00ff */
[----:B------:R-:W-:Y:S02]  /*63e0*/  UIADD3 UR10, UPT, UPT, UR67, -UR10, UR59 ;  /* 0x8000000a430a7290 */ /* 0x000fe4000fffe03b */
[----:B------:R-:W-:Y:S02]  /*63f0*/  UIADD3.X UR69, UPT, UPT, URZ, UR19, URZ, UP0, !UPT ;  /* 0x00000013ff457290 */ /* 0x000fe400087fe4ff */
[----:B------:R-:W-:Y:S01]  /*6400*/  USHF.R.U32.HI UR37, URZ, 0x5, UR37 ;  /* 0x00000005ff257899 */ /* 0x000fe20008011625 */
[----:B0-----:R-:W-:Y:S01]  /*6410*/  HFMA2 R4, -RZ, RZ, 0.047332763671875, -0.384033203125 ;  /* 0x2a0fb625ff047431 */ /* 0x001fe200000001ff */
[----:B------:R-:W-:Y:S01]  /*6420*/  UIADD3 UR59, UP0, UPT, -UR56, 0xbd, URZ ;  /* 0x000000bd383b7890 */ /* 0x000fe2000ff1e1ff */
[----:B------:R-:W-:Y:S01]  /*6430*/  IMAD.U32 R9, RZ, RZ, UR10 ;  /* 0x0000000aff097e24 */ /* 0x000fe2000f8e00ff */
[----:B------:R-:W-:-:S02]  /*6440*/  UIMAD.WIDE.U32 UR68, UR6, -0x1b8, UR68 ;  /* 0xfffffe48064478a5 */ /* 0x000fc4000f8e0044 */
[----:B------:R-:W-:Y:S02]  /*6450*/  UIMAD UR66, UR37, -0x1b8, URZ ;  /* 0xfffffe48254278a4 */ /* 0x000fe4000f8e02ff */
[----:B------:R-:W-:Y:S01]  /*6460*/  UIADD3.X UR37, UPT, UPT, URZ, ~UR57, URZ, UP0, !UPT ;  /* 0x80000039ff257290 */ /* 0x000fe200087fe4ff */
[----:B------:R0:W-:Y:S01]  /*6470*/  STG.E.64 desc[UR20][R8.64], R4 ;  /* 0x0000000408007986 */ /* 0x0001e2000c101b14 */
[----:B------:R-:W-:Y:S02]  /*6480*/  UIADD3 UR6, UPT, UPT, UR69, -UR6, UR66 ;  /* 0x8000000645067290 */ /* 0x000fe4000fffe042 */
[----:B------:R-:W-:Y:S01]  /*6490*/  MOV R7, UR69 ;  /* 0x0000004500077c02 */ /* 0x000fe20008000f00 */
[----:B------:R-:W-:Y:S01]  /*64a0*/  USHF.R.U64 UR66, UR59, 0x1, UR37 ;  /* 0x000000013b427899 */ /* 0x000fe20008001225 */
[----:B------:R-:W-:Y:S01]  /*64b0*/  IMAD.U32 R6, RZ, RZ, UR68 ;  /* 0x00000044ff067e24 */ /* 0x000fe2000f8e00ff */
[----:B------:R-:W-:Y:S01]  /*64c0*/  UMOV UR32, 0x5d17459c ;  /* 0x5d17459c00207882 */ /* 0x000fe20000000000 */
[----:B------:R-:W-:Y:S01]  /*64d0*/  UMOV UR33, 0x22 ;  /* 0x0000002200217882 */ /* 0x000fe20000000000 */
[----:B------:R-:W-:Y:S01]  /*64e0*/  USHF.R.U32.HI UR59, URZ, 0x1, UR37 ;  /* 0x00000001ff3b7899 */ /* 0x000fe20008011625 */
[----:B------:R-:W-:Y:S01]  /*64f0*/  IMAD.U32 R7, RZ, RZ, UR6 ;  /* 0x00000006ff077e24 */ /* 0x000fe2000f8e00ff */
[----:B------:R-:W-:Y:S01]  /*6500*/  UIMAD.WIDE.U32 UR32, UP0, URZ, 0x4129e413, UR32 ;  /* 0x4129e413ff2078a5 */ /* 0x000fe2000f800020 */
[----:B------:R-:W-:Y:S01]  /*6510*/  UMOV UR12, 0xcccccc92 ;  /* 0xcccccc92000c7882 */ /* 0x000fe20000000000 */
[----:B------:R-:W-:Y:S01]  /*6520*/  UMOV UR13, 0x25 ;  /* 0x00000025000d7882 */ /* 0x000fe20000000000 */
[----:B------:R-:W-:Y:S01]  /*6530*/  UIADD3 UR37, UP1, UPT, UR66, UR56, URZ ;  /* 0x0000003842257290 */ /* 0x000fe2000ff3e0ff */
[----:B0-----:R-:W-:Y:S01]  /*6540*/  HFMA2 R8, -RZ, RZ, 9.3877315521240234375e-05, -18496 ;  /* 0x0627f484ff087431 */ /* 0x001fe200000001ff */
[----:B------:R-:W-:Y:S01]  /*6550*/  UIMAD.WIDE.U32 UR12, UP2, URZ, 0x4129e413, UR12 ;  /* 0x4129e413ff0c78a5 */ /* 0x000fe2000f84000c */
[----:B------:R-:W-:Y:S01]  /*6560*/  IMAD.MOV.U32 R9, RZ, RZ, 0x0 ;  /* 0x00000000ff097424 */ /* 0x000fe200078e00ff */
[----:B------:R-:W-:-:S02]  /*6570*/  UIADD3.X UR69, UPT, UPT, URZ, URZ, URZ, UP0, !UPT ;  /* 0x000000ffff457290 */ /* 0x000fc400087fe4ff */
[----:B------:R-:W-:Y:S02]  /*6580*/  UIADD3.X UR59, UPT, UPT, UR59, UR57, URZ, UP1, !UPT ;  /* 0x000000393b3b7290 */ /* 0x000fe40008ffe4ff */
[----:B------:R-:W-:Y:S01]  /*6590*/  UIADD3 UR56, UP0, UPT, UR58, 0x498, URZ ;  /* 0x000004983a387890 */ /* 0x000fe2000ff1e0ff */
[----:B------:R-:W-:Y:S01]  /*65a0*/  STG.E.64 desc[UR20][R6.64], R8 ;  /* 0x0000000806007986 */ /* 0x000fe2000c101b14 */
[----:B------:R-:W-:Y:S02]  /*65b0*/  UIADD3.X UR67, UPT, UPT, URZ, URZ, URZ, UP2, !UPT ;  /* 0x000000ffff437290 */ /* 0x000fe400097fe4ff */
[----:B------:R-:W-:Y:S02]  /*65c0*/  UIADD3 URZ, UP2, UPT, UR12, 0x3a, URZ ;  /* 0x0000003a0cff7890 */ /* 0x000fe4000ff5e0ff */
[----:B------:R-:W-:Y:S02]  /*65d0*/  UIADD3.X UR57, UPT, UPT, URZ, UR19, URZ, UP0, !UPT ;  /* 0x00000013ff397290 */ /* 0x000fe400087fe4ff */
[----:B------:R-:W-:-:S02]  /*65e0*/  USHF.R.U64 UR37, UR37, 0x5, UR59 ;  /* 0x0000000525257899 */ /* 0x000fc4000800123b */
[----:B------:R-:W-:Y:S01]  /*65f0*/  USHF.R.U32.HI UR12, URZ, 0x5, UR59 ;  /* 0x00000005ff0c7899 */ /* 0x000fe2000801163b */
[----:B------:R-:W-:Y:S01]  /*6600*/  UMOV UR66, UR13 ;  /* 0x0000000d00427c82 */ /* 0x000fe20008000000 */
[----:B------:R-:W-:Y:S02]  /*6610*/  UIADD3 URZ, UP1, UPT, UR32, 0x35, URZ ;  /* 0x0000003520ff7890 */ /* 0x000fe4000ff3e0ff */
[----:B------:R-:W-:Y:S02]  /*6620*/  UIMAD UR12, UR12, -0x1b8, URZ ;  /* 0xfffffe480c0c78a4 */ /* 0x000fe4000f8e02ff */
[----:B------:R-:W-:Y:S02]  /*6630*/  UIMAD.WIDE.U32 UR56, UR37, -0x1b8, UR56 ;  /* 0xfffffe48253878a5 */ /* 0x000fe4000f8e0038 */
[----:B------:R-:W-:Y:S01]  /*6640*/  UIMAD.WIDE.U32.X UR66, URZ, 0x29e4129e, UR66, UP2 ;  /* 0x29e4129eff4278a5 */ /* 0x000fe200090e0442 */
[----:B------:R-:W-:Y:S01]  /*6650*/  UMOV UR68, UR33 ;  /* 0x0000002100447c82 */ /* 0x000fe20008000000 */
[----:B------:R-:W-:-:S02]  /*6660*/  UIADD3 UR13, UPT, UPT, UR57, -UR37, UR12 ;  /* 0x80000025390d7290 */ /* 0x000fc4000fffe00c */
[----:B------:R-:W-:Y:S01]  /*6670*/  MOV R27, UR57 ;  /* 0x00000039001b7c02 */ /* 0x000fe20008000f00 */
[----:B------:R-:W-:Y:S01]  /*6680*/  UIMAD.WIDE.U32.X UR32, URZ, 0x29e4129e, UR68, UP1 ;  /* 0x29e4129eff2078a5 */ /* 0x000fe200088e0444 */
[----:B------:R-:W-:Y:S01]  /*6690*/  IMAD.U32 R26, RZ, RZ, UR56 ;  /* 0x00000038ff1a7e24 */ /* 0x000fe2000f8e00ff */
[----:B------:R-:W-:Y:S02]  /*66a0*/  UIADD3 UR12, UP2, UPT, -UR66, 0xe7, URZ ;  /* 0x000000e7420c7890 */ /* 0x000fe4000ff5e1ff */
[----:B------:R-:W-:Y:S01]  /*66b0*/  UIADD3 UR59, UP0, UPT, -UR32, 0xd2, URZ ;  /* 0x000000d2203b7890 */ /* 0x000fe2000ff1e1ff */
[----:B------:R-:W-:Y:S01]  /*66c0*/  IMAD.U32 R27, RZ, RZ, UR13 ;  /* 0x0000000dff1b7e24 */ /* 0x000fe2000f8e00ff */
[----:B------:R-:W-:Y:S02]  /*66d0*/  UIADD3.X UR69, UPT, UPT, URZ, ~UR67, URZ, UP2, !UPT ;  /* 0x80000043ff457290 */ /* 0x000fe400097fe4ff */
[----:B------:R-:W-:Y:S02]  /*66e0*/  UIADD3.X UR68, UPT, UPT, URZ, ~UR33, URZ, UP0, !UPT ;  /* 0x80000021ff447290 */ /* 0x000fe400087fe4ff */
[----:B------:R-:W-:Y:S01]  /*66f0*/  USHF.R.U64 UR37, UR12, 0x1, UR69 ;  /* 0x000000010c257899 */ /* 0x000fe20008001245 */
[----:B------:R0:W-:Y:S01]  /*6700*/  STG.E.64 desc[UR20][R26.64], R28 ;  /* 0x0000001c1a007986 */ /* 0x0001e2000c101b14 */
[----:B------:R-:W-:Y:S01]  /*6710*/  UMOV UR24, 0x3c825388 ;  /* 0x3c82538800187882 */ /* 0x000fe20000000000 */
[----:B------:R-:W-:Y:S01]  /*6720*/  UMOV UR25, 0x29 ;  /* 0x0000002900197882 */ /* 0x000fe20000000000 */
[----:B------:R-:W-:-:S02]  /*6730*/  USHF.R.U64 UR59, UR59, 0x1, UR68 ;  /* 0x000000013b3b7899 */ /* 0x000fc40008001244 */
[----:B------:R-:W-:Y:S02]  /*6740*/  UIMAD.WIDE.U32 UR24, UP1, URZ, 0x4129e413, UR24 ;  /* 0x4129e413ff1878a5 */ /* 0x000fe4000f820018 */
[----:B------:R-:W-:Y:S02]  /*6750*/  USHF.R.U32.HI UR69, URZ, 0x1, UR69 ;  /* 0x00000001ff457899 */ /* 0x000fe40008011645 */
[----:B------:R-:W-:Y:S02]  /*6760*/  UIADD3 UR37, UP2, UPT, UR37, UR66, URZ ;  /* 0x0000004225257290 */ /* 0x000fe4000ff5e0ff */
[----:B------:R-:W-:Y:S02]  /*6770*/  USHF.R.U32.HI UR68, URZ, 0x1, UR68 ;  /* 0x00000001ff447899 */ /* 0x000fe40008011644 */
[----:B------:R-:W-:Y:S01]  /*6780*/  UIADD3 UR12, UP0, UPT, UR59, UR32, URZ ;  /* 0x000000203b0c7290 */ /* 0x000fe2000ff1e0ff */
[----:B0-----:R-:W-:Y:S01]  /*6790*/  IMAD.MOV.U32 R26, RZ, RZ, 0x1ddafce3 ;  /* 0x1ddafce3ff1a7424 */ /* 0x001fe200078e00ff */
[----:B------:R-:W-:Y:S01]  /*67a0*/  UIADD3.X UR69, UPT, UPT, UR69, UR67, URZ, UP2, !UPT ;  /* 0x0000004345457290 */ /* 0x000fe200097fe4ff */
[----:B------:R-:W-:Y:S01]  /*67b0*/  IMAD.MOV.U32 R27, RZ, RZ, 0x0 ;  /* 0x00000000ff1b7424 */ /* 0x000fe200078e00ff */
[----:B------:R-:W-:-:S02]  /*67c0*/  UIADD3.X UR57, UPT, UPT, URZ, URZ, URZ, UP1, !UPT ;  /* 0x000000ffff397290 */ /* 0x000fc40008ffe4ff */
[----:B------:R-:W-:Y:S02]  /*67d0*/  UIADD3 URZ, UP2, UPT, UR24, 0x40, URZ ;  /* 0x0000004018ff7890 */ /* 0x000fe4000ff5e0ff */
[----:B------:R-:W-:Y:S01]  /*67e0*/  UIADD3.X UR68, UPT, UPT, UR68, UR33, URZ, UP0, !UPT ;  /* 0x0000002144447290 */ /* 0x000fe200087fe4ff */
[----:B------:R-:W-:Y:S01]  /*67f0*/  UMOV UR56, UR25 ;  /* 0x0000001900387c82 */ /* 0x000fe20008000000 */
[----:B------:R-:W-:Y:S02]  /*6800*/  UIADD3 UR32, UP0, UPT, UR58, 0x540, URZ ;  /* 0x000005403a207890 */ /* 0x000fe4000ff1e0ff */
[----:B------:R-:W-:Y:S02]  /*6810*/  UIADD3 UR66, UP1, UPT, UR58, 0x5e8, URZ ;  /* 0x000005e83a427890 */ /* 0x000fe4000ff3e0ff */
[----:B------:R-:W-:Y:S02]  /*6820*/  UIMAD.WIDE.U32.X UR56, URZ, 0x29e4129e, UR56, UP2 ;  /* 0x29e4129eff3878a5 */ /* 0x000fe400090e0438 */
[----:B------:R-:W-:-:S02]  /*6830*/  UIADD3.X UR33, UPT, UPT, URZ, UR19, URZ, UP0, !UPT ;  /* 0x00000013ff217290 */ /* 0x000fc400087fe4ff */
[----:B------:R-:W-:Y:S02]  /*6840*/  UIADD3.X UR67, UPT, UPT, URZ, UR19, URZ, UP1, !UPT ;  /* 0x00000013ff437290 */ /* 0x000fe40008ffe4ff */
[----:B------:R-:W-:Y:S02]  /*6850*/  USHF.R.U64 UR37, UR37, 0x5, UR69 ;  /* 0x0000000525257899 */ /* 0x000fe40008001245 */
[----:B------:R-:W-:Y:S02]  /*6860*/  UIADD3 UR59, UP0, UPT, -UR56, 0xfc, URZ ;  /* 0x000000fc383b7890 */ /* 0x000fe4000ff1e1ff */
[----:B------:R-:W-:Y:S02]  /*6870*/  UIMAD.WIDE.U32 UR24, UR37, -0x1b8, UR66 ;  /* 0xfffffe48251878a5 */ /* 0x000fe4000f8e0042 */
[----:B------:R-:W-:Y:S02]  /*6880*/  UIADD3.X UR66, UPT, UPT, URZ, ~UR57, URZ, UP0, !UPT ;  /* 0x80000039ff427290 */ /* 0x000fe400087fe4ff */
[----:B------:R-:W-:-:S02]  /*6890*/  USHF.R.U64 UR12, UR12, 0x5, UR68 ;  /* 0x000000050c0c7899 */ /* 0x000fc40008001244 */
[----:B------:R-:W-:Y:S01]  /*68a0*/  USHF.R.U32.HI UR11, URZ, 0x5, UR68 ;  /* 0x00000005ff0b7899 */ /* 0x000fe20008011644 */
[----:B------:R-:W-:Y:S01]  /*68b0*/  IMAD.U32 R25, RZ, RZ, UR25 ;  /* 0x00000019ff197e24 */ /* 0x000fe2000f8e00ff */
[----:B------:R-:W-:Y:S01]  /*68c0*/  USHF.R.U32.HI UR68, URZ, 0x5, UR69 ;  /* 0x00000005ff447899 */ /* 0x000fe20008011645 */
[----:B------:R-:W-:Y:S01]  /*68d0*/  IMAD.U32 R24, RZ, RZ, UR24 ;  /* 0x00000018ff187e24 */ /* 0x000fe2000f8e00ff */
[----:B------:R-:W-:Y:S01]  /*68e0*/  USHF.R.U64 UR67, UR59, 0x1, UR66 ;  /* 0x000000013b437899 */ /* 0x000fe20008001242 */
[----:B------:R-:W-:Y:S01]  /*68f0*/  UMOV UR8, 0xac37da7e ;  /* 0xac37da7e00087882 */ /* 0x000fe20000000000 */
[----:B------:R-:W-:Y:S01]  /*6900*/  UMOV UR9, 0x2c ;  /* 0x0000002c00097882 */ /* 0x000fe20000000000 */
[----:B------:R-:W-:Y:S02]  /*6910*/  UIMAD UR68, UR68, -0x1b8, URZ ;  /* 0xfffffe48444478a4 */ /* 0x000fe4000f8e02ff */
[----:B------:R-:W-:Y:S02]  /*6920*/  UIMAD.WIDE.U32 UR8, UP2, URZ, 0x4129e413, UR8 ;  /* 0x4129e413ff0878a5 */ /* 0x000fe4000f840008 */
[----:B------:R-:W-:-:S02]  /*6930*/  UIMAD UR11, UR11, -0x1b8, URZ ;  /* 0xfffffe480b0b78a4 */ /* 0x000fc4000f8e02ff */
[----:B------:R-:W-:Y:S02]  /*6940*/  UIMAD.WIDE.U32 UR32, UR12, -0x1b8, UR32 ;  /* 0xfffffe480c2078a5 */ /* 0x000fe4000f8e0020 */
[----:B------:R-:W-:Y:S02]  /*6950*/  USHF.R.U32.HI UR59, URZ, 0x1, UR66 ;  /* 0x00000001ff3b7899 */ /* 0x000fe40008011642 */
[----:B------:R-:W-:Y:S02]  /*6960*/  UIADD3 UR56, UP0, UPT, UR67, UR56, URZ ;  /* 0x0000003843387290 */ /* 0x000fe4000ff1e0ff */
[----:B------:R-:W-:Y:S01]  /*6970*/  UIADD3.X UR69, UPT, UPT, URZ, URZ, URZ, UP2, !UPT ;  /* 0x000000ffff457290 */ /* 0x000fe200097fe4ff */
[----:B------:R-:W-:Y:S01]  /*6980*/  MOV R17, UR33 ;  /* 0x0000002100117c02 */ /* 0x000fe20008000f00 */
[----:B------:R-:W-:Y:S01]  /*6990*/  UIADD3 UR12, UPT, UPT, UR33, -UR12, UR11 ;  /* 0x8000000c210c7290 */ /* 0x000fe2000fffe00b */
[----:B------:R-:W-:Y:S01]  /*69a0*/  IMAD.U32 R16, RZ, RZ, UR32 ;  /* 0x00000020ff107e24 */ /* 0x000fe2000f8e00ff */
[----:B------:R-:W-:-:S02]  /*69b0*/  UIADD3.X UR57, UPT, UPT, UR59, UR57, URZ, UP0, !UPT ;  /* 0x000000393b397290 */ /* 0x000fc400087fe4ff */
[----:B------:R-:W-:Y:S02]  /*69c0*/  UIADD3 URZ, UP2, UPT, UR8, 0x45, URZ ;  /* 0x0000004508ff7890 */ /* 0x000fe4000ff5e0ff */
[----:B------:R-:W-:Y:S01]  /*69d0*/  UIADD3 UR11, UPT, UPT, UR25, -UR37, UR68 ;  /* 0x80000025190b7290 */ /* 0x000fe2000fffe044 */
[----:B------:R-:W-:Y:S01]  /*69e0*/  MOV R17, UR12 ;  /* 0x0000000c00117c02 */ /* 0x000fe20008000f00 */
[----:B------:R-:W-:Y:S01]  /*69f0*/  UIADD3 UR66, UP0, UPT, UR58, 0x690, URZ ;  /* 0x000006903a427890 */ /* 0x000fe2000ff1e0ff */
[----:B------:R-:W-:Y:S01]  /*6a00*/  UMOV UR68, UR9 ;  /* 0x0000000900447c82 */ /* 0x000fe20008000000 */
[----:B------:R-:W-:Y:S02]  /*6a10*/  USHF.R.U64 UR56, UR56, 0x5, UR57 ;  /* 0x0000000538387899 */ /* 0x000fe40008001239 */
[----:B------:R0:W-:Y:S01]  /*6a20*/  STG.E.64 desc[UR20][R16.64], R26 ;  /* 0x0000001a10007986 */ /* 0x0001e2000c101b14 */
[----:B------:R-:W-:Y:S01]  /*6a30*/  UIMAD.WIDE.U32.X UR68, URZ, 0x29e4129e, UR68, UP2 ;  /* 0x29e4129eff4478a5 */ /* 0x000fe200090e0444 */
[----:B------:R-:W-:Y:S01]  /*6a40*/  IMAD.U32 R25, RZ, RZ, UR11 ;  /* 0x0000000bff197e24 */ /* 0x000fe2000f8e00ff */
[----:B------:R-:W-:-:S02]  /*6a50*/  UIADD3.X UR67, UPT, UPT, URZ, UR19, URZ, UP0, !UPT ;  /* 0x00000013ff437290 */ /* 0x000fc400087fe4ff */
[----:B------:R-:W-:Y:S01]  /*6a60*/  USHF.R.U32.HI UR57, URZ, 0x5, UR57 ;  /* 0x00000005ff397899 */ /* 0x000fe20008011639 */
[----:B------:R-:W-:Y:S01]  /*6a70*/  UMOV UR62, 0x1bed6174 ;  /* 0x1bed6174003e7882 */ /* 0x000fe20000000000 */
[----:B------:R-:W-:Y:S01]  /*6a80*/  UMOV UR63, 0x30 ;  /* 0x00000030003f7882 */ /* 0x000fe20000000000 */
[----:B------:R-:W-:Y:S02]  /*6a90*/  UIADD3 UR8, UP2, UPT, -UR68, 0x111, URZ ;  /* 0x0000011144087890 */ /* 0x000fe4000ff5e1ff */
[----:B------:R-:W-:Y:S02]  /*6aa0*/  UIMAD.WIDE.U32 UR62, UP1, URZ, 0x4129e413, UR62 ;  /* 0x4129e413ff3e78a5 */ /* 0x000fe4000f82003e */
[----:B------:R-:W-:Y:S01]  /*6ab0*/  UIMAD UR57, UR57, -0x1b8, URZ ;  /* 0xfffffe48393978a4 */ /* 0x000fe2000f8e02ff */
[----:B0-----:R-:W-:Y:S01]  /*6ac0*/  IMAD.MOV.U32 R26, RZ, RZ, 0x60cc4be ;  /* 0x060cc4beff1a7424 */ /* 0x001fe200078e00ff */
[----:B------:R-:W-:Y:S01]  /*6ad0*/  UIMAD.WIDE.U32 UR66, UR56, -0x1b8, UR66 ;  /* 0xfffffe48384278a5 */ /* 0x000fe2000f8e0042 */
[----:B------:R-:W-:Y:S01]  /*6ae0*/  UMOV UR64, 0x8ba2e86a ;  /* 0x8ba2e86a00407882 */ /* 0x000fe20000000000 */
[----:B------:R-:W-:Y:S01]  /*6af0*/  UMOV UR65, 0x33 ;  /* 0x0000003300417882 */ /* 0x000fe20000000000 */
[----:B------:R-:W-:Y:S01]  /*6b00*/  UIADD3.X UR59, UPT, UPT, URZ, ~UR69, URZ, UP2, !UPT ;  /* 0x80000045ff3b7290 */ /* 0x000fe200097fe4ff */
[----:B------:R0:W-:Y:S01]  /*6b10*/  STG.E.64 desc[UR20][R24.64], R26 ;  /* 0x0000001a18007986 */ /* 0x0001e2000c101b14 */
[----:B------:R-:W-:Y:S01]  /*6b20*/  UIMAD.WIDE.U32 UR64, UP3, URZ, 0x4129e413, UR64 ;  /* 0x4129e413ff4078a5 */ /* 0x000fe2000f860040 */
[----:B------:R-:W-:Y:S01]  /*6b30*/  IMAD.U32 R15, RZ, RZ, UR67 ;  /* 0x00000043ff0f7e24 */ /* 0x000fe2000f8e00ff */
[----:B------:R-:W-:Y:S01]  /*6b40*/  UMOV UR60, 0xfb586f60 ;  /* 0xfb586f60003c7882 */ /* 0x000fe20000000000 */
[----:B------:R-:W-:Y:S01]  /*6b50*/  UMOV UR61, 0x36 ;  /* 0x00000036003d7882 */ /* 0x000fe20000000000 */
[----:B------:R-:W-:Y:S01]  /*6b60*/  UIADD3 UR7, UPT, UPT, UR67, -UR56, UR57 ;  /* 0x8000003843077290 */ /* 0x000fe2000fffe039 */
[----:B------:R-:W-:Y:S01]  /*6b70*/  IMAD.U32 R14, RZ, RZ, UR66 ;  /* 0x00000042ff0e7e24 */ /* 0x000fe2000f8e00ff */
[----:B------:R-:W-:-:S02]  /*6b80*/  UIADD3.X UR57, UPT, UPT, URZ, URZ, URZ, UP1, !UPT ;  /* 0x000000ffff397290 */ /* 0x000fc40008ffe4ff */
[----:B------:R-:W-:Y:S02]  /*6b90*/  UIMAD.WIDE.U32 UR60, UP0, URZ, 0x4129e413, UR60 ;  /* 0x4129e413ff3c78a5 */ /* 0x000fe4000f80003c */
[----:B------:R-:W-:Y:S01]  /*6ba0*/  UIADD3 URZ, UP1, UPT, UR62, 0x4a, URZ ;  /* 0x0000004a3eff7890 */ /* 0x000fe2000ff3e0ff */
[----:B------:R-:W-:Y:S01]  /*6bb0*/  IMAD.U32 R15, RZ, RZ, UR7 ;  /* 0x00000007ff0f7e24 */ /* 0x000fe2000f8e00ff */
[----:B------:R-:W-:Y:S01]  /*6bc0*/  UMOV UR56, UR63 ;  /* 0x0000003f00387c82 */ /* 0x000fe20008000000 */
[----:B------:R-:W-:Y:S01]  /*6bd0*/  UIADD3.X UR9, UPT, UPT, URZ, URZ, URZ, UP3, !UPT ;  /* 0x000000ffff097290 */ /* 0x000fe20009ffe4ff */
[----:B0-----:R-:W-:Y:S01]  /*6be0*/  IMAD.MOV.U32 R26, RZ, RZ, 0x17ce3825 ;  /* 0x17ce3825ff1a7424 */ /* 0x001fe200078e00ff */
[----:B------:R-:W-:Y:S02]  /*6bf0*/  USHF.R.U64 UR63, UR8, 0x1, UR59 ;  /* 0x00000001083f7899 */ /* 0x000fe4000800123b */
[----:B------:R-:W-:Y:S02]  /*6c00*/  UIADD3 URZ, UP3, UPT, UR64, 0x50, URZ ;  /* 0x0000005040ff7890 */ /* 0x000fe4000ff7e0ff */
[----:B------:R-:W-:Y:S01]  /*6c10*/  UIADD3 URZ, UP2, UPT, UR60, 0x55, URZ ;  /* 0x000000553cff7890 */ /* 0x000fe2000ff5e0ff */
[----:B------:R0:W-:Y:S01]  /*6c20*/  STG.E.64 desc[UR20][R14.64], R26 ;  /* 0x0000001a0e007986 */ /* 0x0001e2000c101b14 */
[----:B------:R-:W-:Y:S01]  /*6c30*/  UIMAD.WIDE.U32.X UR56, URZ, 0x29e4129e, UR56, UP1 ;  /* 0x29e4129eff3878a5 */ /* 0x000fe200088e0438 */
[----:B------:R-:W-:Y:S01]  /*6c40*/  UMOV UR8, UR65 ;  /* 0x0000004100087c82 */ /* 0x000fe20008000000 */
[----:B------:R-:W-:-:S02]  /*6c50*/  USHF.R.U32.HI UR60, URZ, 0x1, UR59 ;  /* 0x00000001ff3c7899 */ /* 0x000fc4000801163b */
[----:B------:R-:W-:Y:S02]  /*6c60*/  UIADD3 UR63, UP1, UPT, UR63, UR68, URZ ;  /* 0x000000443f3f7290 */ /* 0x000fe4000ff3e0ff */
[----:B------:R-:W-:Y:S02]  /*6c70*/  UIMAD.WIDE.U32.X UR8, URZ, 0x29e4129e, UR8, UP3 ;  /* 0x29e4129eff0878a5 */ /* 0x000fe400098e0408 */
[----:B------:R-:W-:Y:S02]  /*6c80*/  UIADD3.X UR67, UPT, UPT, URZ, URZ, URZ, UP0, !UPT ;  /* 0x000000ffff437290 */ /* 0x000fe400087fe4ff */
[----:B------:R-:W-:Y:S02]  /*6c90*/  UIADD3 UR59, UP0, UPT, -UR56, 0x126, URZ ;  /* 0x00000126383b7890 */ /* 0x000fe4000ff1e1ff */
[----:B------:R-:W-:Y:S01]  /*6ca0*/  UIADD3.X UR68, UPT, UPT, UR60, UR69, URZ, UP1, !UPT ;  /* 0x000000453c447290 */ /* 0x000fe20008ffe4ff */
[----:B0-----:R-:W-:Y:S01]  /*6cb0*/  IMAD.MOV.U32 R26, RZ, RZ, 0x29d95699 ;  /* 0x29d95699ff1a7424 */ /* 0x001fe200078e00ff */
[----:B------:R-:W-:-:S02]  /*6cc0*/  UIADD3 UR62, UP1, UPT, -UR8, 0x13b, URZ ;  /* 0x0000013b083e7890 */ /* 0x000fc4000ff3e1ff */
[----:B------:R-:W-:Y:S01]  /*6cd0*/  UIADD3.X UR60, UPT, UPT, URZ, ~UR57, URZ, UP0, !UPT ;  /* 0x80000039ff3c7290 */ /* 0x000fe200087fe4ff */
[----:B------:R-:W-:Y:S01]  /*6ce0*/  UMOV UR66, UR61 ;  /* 0x0000003d00427c82 */ /* 0x000fe20008000000 */
[----:B------:R-:W-:Y:S02]  /*6cf0*/  UIADD3.X UR61, UPT, UPT, URZ, ~UR9, URZ, UP1, !UPT ;  /* 0x80000009ff3d7290 */ /* 0x000fe40008ffe4ff */
[----:B------:R-:W-:Y:S02]  /*6d00*/  USHF.R.U64 UR59, UR59, 0x1, UR60 ;  /* 0x000000013b3b7899 */ /* 0x000fe4000800123c */
[----:B------:R-:W-:Y:S02]  /*6d10*/  USHF.R.U32.HI UR64, URZ, 0x1, UR60 ;  /* 0x00000001ff407899 */ /* 0x000fe4000801163c */
[----:B------:R-:W-:Y:S02]  /*6d20*/  USHF.R.U64 UR60, UR62, 0x1, UR61 ;  /* 0x000000013e3c7899 */ /* 0x000fe4000800123d */
[----:B------:R-:W-:-:S02]  /*6d30*/  UIMAD.WIDE.U32.X UR66, URZ, 0x29e4129e, UR66, UP2 ;  /* 0x29e4129eff4278a5 */ /* 0x000fc400090e0442 */
[----:B------:R-:W-:Y:S02]  /*6d40*/  UIADD3 UR62, UP0, UPT, UR59, UR56, URZ ;  /* 0x000000383b3e7290 */ /* 0x000fe4000ff1e0ff */
[----:B------:R-:W-:Y:S02]  /*6d50*/  USHF.R.U32.HI UR59, URZ, 0x1, UR61 ;  /* 0x00000001ff3b7899 */ /* 0x000fe4000801163d */
[----:B------:R-:W-:Y:S02]  /*6d60*/  UIADD3 UR56, UP2, UPT, UR60, UR8, URZ ;  /* 0x000000083c387290 */ /* 0x000fe4000ff5e0ff */
[----:B------:R-:W-:Y:S02]  /*6d70*/  UIADD3 UR8, UP1, UPT, UR58, 0x738, URZ ;  /* 0x000007383a087890 */ /* 0x000fe4000ff3e0ff */
[----:B------:R-:W-:Y:S02]  /*6d80*/  UIADD3.X UR59, UPT, UPT, UR59, UR9, URZ, UP2, !UPT ;  /* 0x000000093b3b7290 */ /* 0x000fe400097fe4ff */
[----:B------:R-:W-:-:S02]  /*6d90*/  USHF.R.U64 UR63, UR63, 0x5, UR68 ;  /* 0x000000053f3f7899 */ /* 0x000fc40008001244 */
[----:B------:R-:W-:Y:S02]  /*6da0*/  UIADD3.X UR64, UPT, UPT, UR64, UR57, URZ, UP0, !UPT ;  /* 0x0000003940407290 */ /* 0x000fe400087fe4ff */
[----:B------:R-:W-:Y:S02]  /*6db0*/  UIADD3.X UR9, UPT, UPT, URZ, UR19, URZ, UP1, !UPT ;  /* 0x00000013ff097290 */ /* 0x000fe40008ffe4ff */
[----:B------:R-:W-:Y:S02]  /*6dc0*/  USHF.R.U32.HI UR68, URZ, 0x5, UR68 ;  /* 0x00000005ff447899 */ /* 0x000fe40008011644 */
[----:B------:R-:W-:Y:S02]  /*6dd0*/  UIADD3 UR57, UP0, UPT, -UR66, 0x150, URZ ;  /* 0x0000015042397890 */ /* 0x000fe4000ff1e1ff */
[----:B------:R-:W-:Y:S02]  /*6de0*/  UIMAD.WIDE.U32 UR8, UR63, -0x1b8, UR8 ;  /* 0xfffffe483f0878a5 */ /* 0x000fe4000f8e0008 */
[----:B------:R-:W-:-:S02]  /*6df0*/  UIMAD UR5, UR68, -0x1b8, URZ ;  /* 0xfffffe48440578a4 */ /* 0x000fc4000f8e02ff */
[----:B------:R-:W-:Y:S02]  /*6e00*/  UIADD3.X UR65, UPT, UPT, URZ, ~UR67, URZ, UP0, !UPT ;  /* 0x80000043ff417290 */ /* 0x000fe400087fe4ff */
[----:B------:R-:W-:Y:S01]  /*6e10*/  UIADD3 UR60, UP0, UPT, UR58, 0x7e0, URZ ;  /* 0x000007e03a3c7890 */ /* 0x000fe2000ff1e0ff */
[----:B------:R-:W-:Y:S01]  /*6e20*/  IMAD.U32 R11, RZ, RZ, UR9 ;  /* 0x00000009ff0b7e24 */ /* 0x000fe2000f8e00ff */
[----:B------:R-:W-:Y:S01]  /*6e30*/  UIADD3 UR5, UPT, UPT, UR9, -UR63, UR5 ;  /* 0x8000003f09057290 */ /* 0x000fe2000fffe005 */
[----:B------:R-:W-:Y:S01]  /*6e40*/  IMAD.U32 R10, RZ, RZ, UR8 ;  /* 0x00000008ff0a7e24 */ /* 0x000fe2000f8e00ff */
[----:B------:R-:W-:Y:S02]  /*6e50*/  USHF.R.U64 UR63, UR62, 0x5, UR64 ;  /* 0x000000053e3f7899 */ /* 0x000fe40008001240 */
[----:B------:R-:W-:Y:S02]  /*6e60*/  UIADD3.X UR61, UPT, UPT, URZ, UR19, URZ, UP0, !UPT ;  /* 0x00000013ff3d7290 */ /* 0x000fe400087fe4ff */
[----:B------:R-:W-:Y:S01]  /*6e70*/  USHF.R.U32.HI UR64, URZ, 0x5, UR64 ;  /* 0x00000005ff407899 */ /* 0x000fe20008011640 */
[----:B------:R-:W-:Y:S01]  /*6e80*/  IMAD.U32 R11, RZ, RZ, UR5 ;  /* 0x00000005ff0b7e24 */ /* 0x000fe2000f8e00ff */
[----:B------:R-:W-:-:S02]  /*6e90*/  UIMAD.WIDE.U32 UR60, UR63, -0x1b8, UR60 ;  /* 0xfffffe483f3c78a5 */ /* 0x000fc4000f8e003c */
[----:B------:R-:W-:Y:S02]  /*6ea0*/  UIMAD UR4, UR64, -0x1b8, URZ ;  /* 0xfffffe48400478a4 */ /* 0x000fe4000f8e02ff */
[----:B------:R-:W-:Y:S01]  /*6eb0*/  USHF.R.U64 UR57, UR57, 0x1, UR65 ;  /* 0x0000000139397899 */ /* 0x000fe20008001241 */
[----:B------:R0:W-:Y:S01]  /*6ec0*/  STG.E.64 desc[UR20][R10.64], R26 ;  /* 0x0000001a0a007986 */ /* 0x0001e2000c101b14 */
[----:B------:R-:W-:Y:S01]  /*6ed0*/  UIADD3 UR62, UP0, UPT, UR58, 0x888, URZ ;  /* 0x000008883a3e7890 */ /* 0x000fe2000ff1e0ff */
[----:B------:R-:W-:Y:S01]  /*6ee0*/  IMAD.U32 R22, RZ, RZ, UR60 ;  /* 0x0000003cff167e24 */ /* 0x000fe2000f8e00ff */
[----:B------:R-:W-:Y:S02]  /*6ef0*/  UIADD3 UR4, UPT, UPT, UR61, -UR63, UR4 ;  /* 0x8000003f3d047290 */ /* 0x000fe4000fffe004 */
[----:B------:R-:W-:Y:S01]  /*6f00*/  IMAD.U32 R23, RZ, RZ, UR61 ;  /* 0x0000003dff177e24 */ /* 0x000fe2000f8e00ff */
[----:B------:R-:W-:Y:S02]  /*6f10*/  USHF.R.U32.HI UR65, URZ, 0x1, UR65 ;  /* 0x00000001ff417899 */ /* 0x000fe40008011641 */
[----:B------:R-:W-:-:S02]  /*6f20*/  UIADD3 UR57, UP1, UPT, UR57, UR66, URZ ;  /* 0x0000004239397290 */ /* 0x000fc4000ff3e0ff */
[----:B------:R-:W-:Y:S01]  /*6f30*/  UIADD3.X UR63, UPT, UPT, URZ, UR19, URZ, UP0, !UPT ;  /* 0x00000013ff3f7290 */ /* 0x000fe200087fe4ff */
[----:B------:R-:W-:Y:S01]  /*6f40*/  IMAD.U32 R23, RZ, RZ, UR4 ;  /* 0x00000004ff177e24 */ /* 0x000fe2000f8e00ff */
[----:B------:R-:W-:Y:S02]  /*6f50*/  USHF.R.U64 UR56, UR56, 0x5, UR59 ;  /* 0x0000000538387899 */ /* 0x000fe4000800123b */
[----:B------:R-:W-:Y:S01]  /*6f60*/  USHF.R.U32.HI UR59, URZ, 0x5, UR59 ;  /* 0x00000005ff3b7899 */ /* 0x000fe2000801163b */
[----:B0-----:R-:W-:Y:S01]  /*6f70*/  IMAD.MOV.U32 R26, RZ, RZ, 0x298fab8c ;  /* 0x298fab8cff1a7424 */ /* 0x001fe200078e00ff */
[----:B------:R-:W-:Y:S01]  /*6f80*/  UMOV UR52, 0x6b0df656 ;  /* 0x6b0df65600347882 */ /* 0x000fe20000000000 */
[----:B------:R-:W-:Y:S01]  /*6f90*/  UMOV UR53, 0x3a ;  /* 0x0000003a00357882 */ /* 0x000fe20000000000 */
[----:B------:R-:W-:Y:S02]  /*6fa0*/  UIADD3.X UR66, UPT, UPT, UR65, UR67, URZ, UP1, !UPT ;  /* 0x0000004341427290 */ /* 0x000fe40008ffe4ff */
[----:B------:R-:W-:Y:S01]  /*6fb0*/  UIMAD.WIDE.U32 UR62, UR56, -0x1b8, UR62 ;  /* 0xfffffe48383e78a5 */ /* 0x000fe2000f8e003e */
[----:B------:R0:W-:Y:S01]  /*6fc0*/  STG.E.64 desc[UR20][R22.64], R26 ;  /* 0x0000001a16007986 */ /* 0x0001e2000c101b14 */
[----:B------:R-:W-:Y:S01]  /*6fd0*/  UMOV UR54, 0xdac37d4c ;  /* 0xdac37d4c00367882 */ /* 0x000fe20000000000 */
[----:B------:R-:W-:Y:S01]  /*6fe0*/  UMOV UR55, 0x3d ;  /* 0x0000003d00377882 */ /* 0x000fe20000000000 */
[----:B------:R-:W-:-:S02]  /*6ff0*/  UIMAD.WIDE.U32 UR60, UP1, URZ, 0x4129e413, UR52 ;  /* 0x4129e413ff3c78a5 */ /* 0x000fc4000f820034 */
[----:B------:R-:W-:Y:S01]  /*7000*/  UIMAD UR18, UR59, -0x1b8, URZ ;  /* 0xfffffe483b1278a4 */ /* 0x000fe2000f8e02ff */
[----:B------:R-:W-:Y:S01]  /*7010*/  IMAD.U32 R21, RZ, RZ, UR63 ;  /* 0x0000003fff157e24 */ /* 0x000fe2000f8e00ff */
[----:B------:R-:W-:Y:S01]  /*7020*/  UIMAD.WIDE.U32 UR54, UP0, URZ, 0x4129e413, UR54 ;  /* 0x4129e413ff3678a5 */ /* 0x000fe2000f800036 */
[----:B------:R-:W-:Y:S01]  /*7030*/  IMAD.U32 R20, RZ, RZ, UR62 ;  /* 0x0000003eff147e24 */ /* 0x000fe2000f8e00ff */
[----:B------:R-:W-:Y:S02]  /*7040*/  UIADD3.X UR65, UPT, UPT, URZ, URZ, URZ, UP1, !UPT ;  /* 0x000000ffff417290 */ /* 0x000fe40008ffe4ff */
[----:B------:R-:W-:Y:S02]  /*7050*/  UIADD3 UR18, UPT, UPT, UR63, -UR56, UR18 ;  /* 0x800000383f127290 */ /* 0x000fe4000fffe012 */
[----:B------:R-:W-:Y:S01]  /*7060*/  UIADD3 URZ, UP2, UPT, UR60, 0x5a, URZ ;  /* 0x0000005a3cff7890 */ /* 0x000fe2000ff5e0ff */
[----:B0-----:R-:W-:Y:S01]  /*7070*/  IMAD.MOV.U32 R26, RZ, RZ, 0x49ab0d ;  /* 0x0049ab0dff1a7424 */ /* 0x001fe200078e00ff */
[----:B------:R-:W-:Y:S01]  /*7080*/  UIADD3.X UR63, UPT, UPT, URZ, URZ, URZ, UP0, !UPT ;  /* 0x000000ffff3f7290 */ /* 0x000fe200087fe4ff */
[----:B------:R-:W-:Y:S01]  /*7090*/  UMOV UR64, UR61 ;  /* 0x0000003d00407c82 */ /* 0x000fe20008000000 */
[----:B------:R-:W-:Y:S01]  /*70a0*/  UIADD3 UR60, UP0, UPT, UR58, 0x930, URZ ;  /* 0x000009303a3c7890 */ /* 0x000fe2000ff1e0ff */
[----:B------:R-:W-:Y:S01]  /*70b0*/  IMAD.U32 R21, RZ, RZ, UR18 ;  /* 0x00000012ff157e24 */ /* 0x000fe2000f8e00ff */
[----:B------:R-:W-:-:S02]  /*70c0*/  UIADD3 URZ, UP1, UPT, UR54, 0x60, URZ ;  /* 0x0000006036ff7890 */ /* 0x000fc4000ff3e0ff */
[----:B------:R-:W-:Y:S01]  /*70d0*/  UIMAD.WIDE.U32.X UR64, URZ, 0x29e4129e, UR64, UP2 ;  /* 0x29e4129eff4078a5 */ /* 0x000fe200090e0440 */
[----:B------:R-:W-:Y:S01]  /*70e0*/  UMOV UR62, UR55 ;  /* 0x00000037003e7c82 */ /* 0x000fe20008000000 */
[----:B------:R-:W-:Y:S01]  /*70f0*/  UIADD3.X UR61, UPT, UPT, URZ, UR19, URZ, UP0, !UPT ;  /* 0x00000013ff3d7290 */ /* 0x000fe200087fe4ff */
[----:B------:R0:W-:Y:S01]  /*7100*/  STG.E.64 desc[UR20][R20.64], R26 ;  /* 0x0000001a14007986 */ /* 0x0001e2000c101b14 */
[----:B------:R-:W-:Y:S02]  /*7110*/  USHF.R.U32.HI UR10, URZ, 0x5, UR66 ;  /* 0x00000005ff0a7899 */ /* 0x000fe40008011642 */
[----:B------:R-:W-:Y:S02]  /*7120*/  USHF.R.U64 UR57, UR57, 0x5, UR66 ;  /* 0x0000000539397899 */ /* 0x000fe40008001242 */
[----:B------:R-:W-:Y:S02]  /*7130*/  UIMAD.WIDE.U32.X UR62, URZ, 0x29e4129e, UR62, UP1 ;  /* 0x29e4129eff3e78a5 */ /* 0x000fe400088e043e */
[----:B------:R-:W-:-:S02]  /*7140*/  UIADD3 UR54, UP1, UPT, -UR64, 0x165, URZ ;  /* 0x0000016540367890 */ /* 0x000fc4000ff3e1ff */
[----:B------:R-:W-:Y:S02]  /*7150*/  UIMAD UR10, UR10, -0x1b8, URZ ;  /* 0xfffffe480a0a78a4 */ /* 0x000fe4000f8e02ff */
[----:B------:R-:W-:Y:S02]  /*7160*/  UIMAD.WIDE.U32 UR60, UR57, -0x1b8, UR60 ;  /* 0xfffffe48393c78a5 */ /* 0x000fe4000f8e003c */
[----:B------:R-:W-:Y:S01]  /*7170*/  UIADD3 UR55, UP0, UPT, -UR62, 0x17a, URZ ;  /* 0x0000017a3e377890 */ /* 0x000fe2000ff1e1ff */
[----:B0-----:R-:W-:Y:S01]  /*7180*/  IMAD.MOV.U32 R26, RZ, RZ, 0x2946007f ;  /* 0x2946007fff1a7424 */ /* 0x001fe200078e00ff */
[----:B------:R-:W-:Y:S02]  /*7190*/  UIADD3.X UR56, UPT, UPT, URZ, ~UR65, URZ, UP1, !UPT ;  /* 0x80000041ff387290 */ /* 0x000fe40008ffe4ff */
[----:B------:R-:W-:Y:S01]  /*71a0*/  UIADD3 UR10, UPT, UPT, UR61, -UR57, UR10 ;  /* 0x800000393d0a7290 */ /* 0x000fe2000fffe00a */
[----:B------:R-:W-:Y:S01]  /*71b0*/  IMAD.U32 R4, RZ, RZ, UR60 ;  /* 0x0000003cff047e24 */ /* 0x000fe2000f8e00ff */
[----:B------:R-:W-:Y:S01]  /*71c0*/  UIADD3.X UR57, UPT, UPT, URZ, ~UR63, URZ, UP0, !UPT ;  /* 0x8000003fff397290 */ /* 0x000fe200087fe4ff */
[----:B------:R-:W-:Y:S01]  /*71d0*/  IMAD.U32 R5, RZ, RZ, UR61 ;  /* 0x0000003dff057e24 */ /* 0x000fe2000f8e00ff */
[----:B------:R-:W-:Y:S01]  /*71e0*/  USHF.R.U64 UR54, UR54, 0x1, UR56 ;  /* 0x0000000136367899 */ /* 0x000fe20008001238 */
[----:B------:R-:W-:Y:S01]  /*71f0*/  UMOV UR28, 0x4a790442 ;  /* 0x4a790442001c7882 */ /* 0x000fe20000000000 */
[----:B------:R-:W-:Y:S01]  /*7200*/  UMOV UR29, 0x41 ;  /* 0x00000041001d7882 */ /* 0x000fe20000000000 */
[----:B------:R-:W-:Y:S01]  /*7210*/  USHF.R.U64 UR55, UR55, 0x1, UR57 ;  /* 0x0000000137377899 */ /* 0x000fe20008001239 */
[----:B------:R-:W-:Y:S01]  /*7220*/  IMAD.U32 R5, RZ, RZ, UR10 ;  /* 0x0000000aff057e24 */ /* 0x000fe2000f8e00ff */
[----:B------:R-:W-:-:S02]  /*7230*/  USHF.R.U32.HI UR56, URZ, 0x1, UR56 ;  /* 0x00000001ff387899 */ /* 0x000fc40008011638 */
[----:B------:R-:W-:Y:S02]  /*7240*/  UIADD3 UR59, UP1, UPT, UR54, UR64, URZ ;  /* 0x00000040363b7290 */ /* 0x000fe4000ff3e0ff */
[----:B------:R-:W-:Y:S01]  /*7250*/  UIMAD.WIDE.U32 UR28, UP2, URZ, 0x4129e413, UR28 ;  /* 0x4129e413ff1c78a5 */ /* 0x000fe2000f84001c */
[----:B------:R0:W-:Y:S01]  /*7260*/  STG.E.64 desc[UR20][R4.64], R26 ;  /* 0x0000001a04007986 */ /* 0x0001e2000c101b14 */
[----:B------:R-:W-:Y:S02]  /*7270*/  USHF.R.U32.HI UR54, URZ, 0x1, UR57 ;  /* 0x00000001ff367899 */ /* 0x000fe40008011639 */
[----:B------:R-:W-:Y:S02]  /*7280*/  UIADD3 UR62, UP0, UPT, UR55, UR62, URZ ;  /* 0x0000003e373e7290 */ /* 0x000fe4000ff1e0ff */
[----:B------:R-:W-:Y:S02]  /*7290*/  UIADD3.X UR64, UPT, UPT, UR56, UR65, URZ, UP1, !UPT ;  /* 0x0000004138407290 */ /* 0x000fe40008ffe4ff */
[----:B------:R-:W-:-:S02]  /*72a0*/  UIADD3 UR60, UP1, UPT, UR58, 0x9d8, URZ ;  /* 0x000009d83a3c7890 */ /* 0x000fc4000ff3e0ff */
[----:B------:R-:W-:Y:S02]  /*72b0*/  UIADD3.X UR55, UPT, UPT, URZ, URZ, URZ, UP2, !UPT ;  /* 0x000000ffff377290 */ /* 0x000fe400097fe4ff */
[----:B------:R-:W-:Y:S02]  /*72c0*/  UIADD3 URZ, UP2, UPT, UR28, 0x65, URZ ;  /* 0x000000651cff7890 */ /* 0x000fe4000ff5e0ff */
[----:B------:R-:W-:Y:S01]  /*72d0*/  UIADD3.X UR63, UPT, UPT, UR54, UR63, URZ, UP0, !UPT ;  /* 0x0000003f363f7290 */ /* 0x000fe200087fe4ff */
[----:B0-----:R-:W-:Y:S01]  /*72e0*/  IMAD.MOV.U32 R26, RZ, RZ, 0x129e748e ;  /* 0x129e748eff1a7424 */ /* 0x001fe200078e00ff */
[----:B------:R-:W-:Y:S01]  /*72f0*/  UIADD3 UR56, UP0, UPT, UR58, 0xa80, URZ ;  /* 0x00000a803a387890 */ /* 0x000fe2000ff1e0ff */
[----:B------:R-:W-:Y:S01]  /*7300*/  UMOV UR54, UR29 ;  /* 0x0000001d00367c82 */ /* 0x000fe20008000000 */
[----:B------:R-:W-:Y:S02]  /*7310*/  UIADD3.X UR61, UPT, UPT, URZ, UR19, URZ, UP1, !UPT ;  /* 0x00000013ff3d7290 */ /* 0x000fe40008ffe4ff */
[----:B------:R-:W-:-:S02]  /*7320*/  USHF.R.U64 UR59, UR59, 0x5, UR64 ;  /* 0x000000053b3b7899 */ /* 0x000fc40008001240 */
[----:B------:R-:W-:Y:S02]  /*7330*/  USHF.R.U32.HI UR6, URZ, 0x5, UR64 ;  /* 0x00000005ff067899 */ /* 0x000fe40008011640 */
[----:B------:R-:W-:Y:S02]  /*7340*/  UIMAD.WIDE.U32.X UR54, URZ, 0x29e4129e, UR54, UP2 ;  /* 0x29e4129eff3678a5 */ /* 0x000fe400090e0436 */
[----:B------:R-:W-:Y:S02]  /*7350*/  UIADD3.X UR57, UPT, UPT, URZ, UR19, URZ, UP0, !UPT ;  /* 0x00000013ff397290 */ /* 0x000fe400087fe4ff */
[----:B------:R-:W-:Y:S02]  /*7360*/  UIMAD UR6, UR6, -0x1b8, URZ ;  /* 0xfffffe48060678a4 */ /* 0x000fe4000f8e02ff */
[----:B------:R-:W-:Y:S02]  /*7370*/  UIMAD.WIDE.U32 UR60, UR59, -0x1b8, UR60 ;  /* 0xfffffe483b3c78a5 */ /* 0x000fe4000f8e003c */
[----:B------:R-:W-:-:S02]  /*7380*/  UIADD3 UR29, UP0, UPT, -UR54, 0x18f, URZ ;  /* 0x0000018f361d7890 */ /* 0x000fc4000ff1e1ff */
[----:B------:R-:W-:Y:S02]  /*7390*/  UIADD3 UR6, UPT, UPT, UR61, -UR59, UR6 ;  /* 0x8000003b3d067290 */ /* 0x000fe4000fffe006 */
[----:B------:R-:W-:Y:S01]  /*73a0*/  UIADD3.X UR59, UPT, UPT, URZ, ~UR55, URZ, UP0, !UPT ;  /* 0x80000037ff3b7290 */ /* 0x000fe200087fe4ff */
[----:B------:R-:W-:Y:S01]  /*73b0*/  IMAD.U32 R9, RZ, RZ, UR61 ;  /* 0x0000003dff097e24 */ /* 0x000fe2000f8e00ff */
[----:B------:R-:W-:Y:S01]  /*73c0*/  UMOV UR42, 0xba2e8b38 ;  /* 0xba2e8b38002a7882 */ /* 0x000fe20000000000 */
[----:B------:R-:W-:Y:S01]  /*73d0*/  UMOV UR43, 0x44 ;  /* 0x00000044002b7882 */ /* 0x000fe20000000000 */
[----:B------:R-:W-:Y:S01]  /*73e0*/  USHF.R.U64 UR13, UR29, 0x1, UR59 ;  /* 0x000000011d0d7899 */ /* 0x000fe2000800123b */
[----:B------:R-:W-:Y:S01]  /*73f0*/  MOV R8, UR60 ;  /* 0x0000003c00087c02 */ /* 0x000fe20008000f00 */
[----:B------:R-:W-:Y:S01]  /*7400*/  USHF.R.U32.HI UR29, URZ, 0x1, UR59 ;  /* 0x00000001ff1d7899 */ /* 0x000fe2000801163b */
[----:B------:R-:W-:Y:S01]  /*7410*/  IMAD.U32 R9, RZ, RZ, UR6 ;  /* 0x00000006ff097e24 */ /* 0x000fe2000f8e00ff */
[----:B------:R-:W-:-:S02]  /*7420*/  UIADD3 UR13, UP0, UPT, UR13, UR54, URZ ;  /* 0x000000360d0d7290 */ /* 0x000fc4000ff1e0ff */
[----:B------:R-:W-:Y:S02]  /*7430*/  UIMAD.WIDE.U32 UR42, UP1, URZ, 0x4129e413, UR42 ;  /* 0x4129e413ff2a78a5 */ /* 0x000fe4000f82002a */
[----:B------:R-:W-:Y:S01]  /*7440*/  UIADD3.X UR29, UPT, UPT, UR29, UR55, URZ, UP0, !UPT ;  /* 0x000000371d1d7290 */ /* 0x000fe200087fe4ff */
[----:B------:R0:W-:Y:S01]  /*7450*/  STG.E.64 desc[UR20][R8.64], R26 ;  /* 0x0000001a08007986 */ /* 0x0001e2000c101b14 */
[----:B------:R-:W-:Y:S02]  /*7460*/  UIADD3 UR54, UP0, UPT, UR58, 0xb28, URZ ;  /* 0x00000b283a367890 */ /* 0x000fe4000ff1e0ff */
[----:B------:R-:W-:Y:S02]  /*7470*/  UIADD3.X UR61, UPT, UPT, URZ, URZ, URZ, UP1, !UPT ;  /* 0x000000ffff3d7290 */ /* 0x000fe40008ffe4ff */
[----:B------:R-:W-:Y:S02]  /*7480*/  UIADD3 URZ, UP1, UPT, UR42, 0x6a, URZ ;  /* 0x0000006a2aff7890 */ /* 0x000fe4000ff3e0ff */
[----:B------:R-:W-:-:S02]  /*7490*/  USHF.R.U64 UR62, UR62, 0x5, UR63 ;  /* 0x000000053e3e7899 */ /* 0x000fc4000800123f */
[----:B------:R-:W-:Y:S01]  /*74a0*/  USHF.R.U64 UR13, UR13, 0x5, UR29 ;  /* 0x000000050d0d7899 */ /* 0x000fe2000800121d */
[----:B------:R-:W-:Y:S01]  /*74b0*/  UMOV UR60, UR43 ;  /* 0x0000002b003c7c82 */ /* 0x000fe20008000000 */
[----:B------:R-:W-:Y:S02]  /*74c0*/  USHF.R.U32.HI UR28, URZ, 0x5, UR63 ;  /* 0x00000005ff1c7899 */ /* 0x000fe4000801163f */
[----:B------:R-:W-:Y:S01]  /*74d0*/  UIADD3.X UR55, UPT, UPT, URZ, UR19, URZ, UP0, !UPT ;  /* 0x00000013ff377290 */ /* 0x000fe200087fe4ff */
[----:B0-----:R-:W-:Y:S01]  /*74e0*/  IMAD.MOV.U32 R26, RZ, RZ, 0x16a78bf1 ;  /* 0x16a78bf1ff1a7424 */ /* 0x001fe200078e00ff */
[----:B------:R-:W-:Y:S02]  /*74f0*/  USHF.R.U32.HI UR29, URZ, 0x5, UR29 ;  /* 0x00000005ff1d7899 */ /* 0x000fe4000801161d */
[----:B------:R-:W-:Y:S02]  /*7500*/  UIMAD.WIDE.U32.X UR60, URZ, 0x29e4129e, UR60, UP1 ;  /* 0x29e4129eff3c78a5 */ /* 0x000fe400088e043c */
[----:B------:R-:W-:Y:S01]  /*7510*/  UIMAD.WIDE.U32 UR56, UR62, -0x1b8, UR56 ;  /* 0xfffffe483e3878a5 */ /* 0x000fe2000f8e0038 */
[----:B------:R-:W-:Y:S01]  /*7520*/  UMOV UR44, 0x29e4122e ;  /* 0x29e4122e002c7882 */ /* 0x000fe20000000000 */
[----:B------:R-:W-:Y:S01]  /*7530*/  UMOV UR45, 0x48 ;  /* 0x00000048002d7882 */ /* 0x000fe20000000000 */
[----:B------:R-:W-:Y:S01]  /*7540*/  UMOV UR46, 0x99999924 ;  /* 0x99999924002e7882 */ /* 0x000fe20000000000 */
[----:B------:R-:W-:Y:S01]  /*7550*/  UMOV UR47, 0x4b ;  /* 0x0000004b002f7882 */ /* 0x000fe20000000000 */
[----:B------:R-:W-:Y:S01]  /*7560*/  UIMAD UR28, UR28, -0x1b8, URZ ;  /* 0xfffffe481c1c78a4 */ /* 0x000fe2000f8e02ff */
[----:B------:R-:W-:Y:S01]  /*7570*/  IMAD.U32 R7, RZ, RZ, UR57 ;  /* 0x00000039ff077e24 */ /* 0x000fe2000f8e00ff */
[----:B------:R-:W-:Y:S01]  /*7580*/  UIMAD UR29, UR29, -0x1b8, URZ ;  /* 0xfffffe481d1d78a4 */ /* 0x000fe2000f8e02ff */
[----:B------:R-:W-:Y:S01]  /*7590*/  IMAD.U32 R6, RZ, RZ, UR56 ;  /* 0x00000038ff067e24 */ /* 0x000fe2000f8e00ff */
[----:B------:R-:W-:-:S02]  /*75a0*/  UIMAD.WIDE.U32 UR54, UR13, -0x1b8, UR54 ;  /* 0xfffffe480d3678a5 */ /* 0x000fc4000f8e0036 */
[----:B------:R-:W-:Y:S02]  /*75b0*/  UIMAD.WIDE.U32 UR44, UP3, URZ, 0x4129e413, UR44 ;  /* 0x4129e413ff2c78a5 */ /* 0x000fe4000f86002c */
[----:B------:R-:W-:Y:S02]  /*75c0*/  UIADD3 UR12, UP1, UPT, -UR60, 0x1a4, URZ ;  /* 0x000001a43c0c7890 */ /* 0x000fe4000ff3e1ff */
[----:B------:R-:W-:Y:S01]  /*75d0*/  UIMAD.WIDE.U32 UR46, UP2, URZ, 0x4129e413, UR46 ;  /* 0x4129e413ff2e78a5 */ /* 0x000fe2000f84002e */
[----:B------:R-:W-:Y:S01]  /*75e0*/  MOV R17, UR55 ;  /* 0x0000003700117c02 */ /* 0x000fe20008000f00 */
[----:B------:R-:W-:Y:S01]  /*75f0*/  UIADD3 UR28, UPT, UPT, UR57, -UR62, UR28 ;  /* 0x8000003e391c7290 */ /* 0x000fe2000fffe01c */
[----:B------:R-:W-:Y:S01]  /*7600*/  IMAD.U32 R16, RZ, RZ, UR54 ;  /* 0x00000036ff107e24 */ /* 0x000fe2000f8e00ff */
[----:B------:R-:W-:Y:S02]  /*7610*/  UIADD3 UR13, UPT, UPT, UR55, -UR13, UR29 ;  /* 0x8000000d370d7290 */ /* 0x000fe4000fffe01d */
[----:B------:R-:W-:-:S02]  /*7620*/  UIADD3.X UR57, UPT, UPT, URZ, URZ, URZ, UP3, !UPT ;  /* 0x000000ffff397290 */ /* 0x000fc40009ffe4ff */
[----:B------:R-:W-:Y:S01]  /*7630*/  UIADD3.X UR29, UPT, UPT, URZ, ~UR61, URZ, UP1, !UPT ;  /* 0x8000003dff1d7290 */ /* 0x000fe20008ffe4ff */
[----:B------:R-:W-:Y:S01]  /*7640*/  IMAD.U32 R7, RZ, RZ, UR28 ;  /* 0x0000001cff077e24 */ /* 0x000fe2000f8e00ff */
[----:B------:R-:W-:Y:S01]  /*7650*/  UMOV UR48, 0x94f201a ;  /* 0x094f201a00307882 */ /* 0x000fe20000000000 */
[----:B------:R-:W-:Y:S01]  /*7660*/  UMOV UR49, 0x4f ;  /* 0x0000004f00317882 */ /* 0x000fe20000000000 */
[----:B------:R-:W-:Y:S01]  /*7670*/  UIADD3 URZ, UP3, UPT, UR44, 0x70, URZ ;  /* 0x000000702cff7890 */ /* 0x000fe2000ff7e0ff */
[----:B------:R-:W-:Y:S01]  /*7680*/  IMAD.U32 R17, RZ, RZ, UR13 ;  /* 0x0000000dff117e24 */ /* 0x000fe2000f8e00ff */
[----:B------:R-:W-:Y:S01]  /*7690*/  UIADD3.X UR43, UPT, UPT, URZ, URZ, URZ, UP2, !UPT ;  /* 0x000000ffff2b7290 */ /* 0x000fe200097fe4ff */
[----:B------:R0:W-:Y:S01]  /*76a0*/  STG.E.64 desc[UR20][R6.64], R26 ;  /* 0x0000001a06007986 */ /* 0x0001e2000c101b14 */
[----:B------:R-:W-:Y:S02]  /*76b0*/  UIADD3 URZ, UP2, UPT, UR46, 0x75, URZ ;  /* 0x000000752eff7890 */ /* 0x000fe4000ff5e0ff */
[----:B------:R-:W-:Y:S01]  /*76c0*/  UIMAD.WIDE.U32 UR48, UP0, URZ, 0x4129e413, UR48 ;  /* 0x4129e413ff3078a5 */ /* 0x000fe2000f800030 */
[----:B------:R-:W-:Y:S01]  /*76d0*/  UMOV UR56, UR45 ;  /* 0x0000002d00387c82 */ /* 0x000fe20008000000 */
[----:B------:R-:W-:Y:S01]  /*76e0*/  USHF.R.U64 UR12, UR12, 0x1, UR29 ;  /* 0x000000010c0c7899 */ /* 0x000fe2000800121d */
[----:B------:R-:W-:Y:S01]  /*76f0*/  UMOV UR42, UR47 ;  /* 0x0000002f002a7c82 */ /* 0x000fe20008000000 */
[----:B------:R-:W-:-:S02]  /*7700*/  UIMAD.WIDE.U32.X UR56, URZ, 0x29e4129e, UR56, UP3 ;  /* 0x29e4129eff3878a5 */ /* 0x000fc400098e0438 */
[----:B------:R-:W-:Y:S02]  /*7710*/  UIMAD.WIDE.U32.X UR44, URZ, 0x29e4129e, UR42, UP2 ;  /* 0x29e4129eff2c78a5 */ /* 0x000fe400090e042a */
[----:B------:R-:W-:Y:S01]  /*7720*/  UIADD3.X UR55, UPT, UPT, URZ, URZ, URZ, UP0, !UPT ;  /* 0x000000ffff377290 */ /* 0x000fe200087fe4ff */
[----:B0-----:R-:W-:Y:S01]  /*7730*/  IMAD.MOV.U32 R26, RZ, RZ, 0x3791b29d ;  /* 0x3791b29dff1a7424 */ /* 0x001fe200078e00ff */
[----:B------:R-:W-:Y:S02]  /*7740*/  USHF.R.U32.HI UR42, URZ, 0x1, UR29 ;  /* 0x00000001ff2a7899 */ /* 0x000fe4000801161d */
[----:B------:R-:W-:Y:S02]  /*7750*/  UIADD3 UR29, UP0, UPT, UR12, UR60, URZ ;  /* 0x0000003c0c1d7290 */ /* 0x000fe4000ff1e0ff */
[----:B------:R-:W-:Y:S01]  /*7760*/  UIADD3 UR12, UP1, UPT, -UR56, 0x1b9, URZ ;  /* 0x000001b9380c7890 */ /* 0x000fe2000ff3e1ff */
[----:B------:R0:W-:Y:S01]  /*7770*/  STG.E.64 desc[UR20][R16.64], R26 ;  /* 0x0000001a10007986 */ /* 0x0001e2000c101b14 */
[----:B------:R-:W-:-:S02]  /*7780*/  UIADD3.X UR60, UPT, UPT, UR42, UR61, URZ, UP0, !UPT ;  /* 0x0000003d2a3c7290 */ /* 0x000fc400087fe4ff */
[----:B------:R-:W-:Y:S02]  /*7790*/  UIADD3.X UR42, UPT, UPT, URZ, ~UR57, URZ, UP1, !UPT ;  /* 0x80000039ff2a7290 */ /* 0x000fe40008ffe4ff */
[----:B------:R-:W-:Y:S02]  /*77a0*/  UIADD3 UR43, UP0, UPT, -UR44, 0x1ce, URZ ;  /* 0x000001ce2c2b7890 */ /* 0x000fe4000ff1e1ff */
[----:B------:R-:W-:Y:S02]  /*77b0*/  USHF.R.U64 UR12, UR12, 0x1, UR42 ;  /* 0x000000010c0c7899 */ /* 0x000fe4000800122a */
[----:B------:R-:W-:Y:S01]  /*77c0*/  UIADD3 URZ, UP4, UPT, UR48, 0x7a, URZ ;  /* 0x0000007a30ff7890 */ /* 0x000fe2000ff9e0ff */
[----:B------:R-:W-:Y:S01]  /*77d0*/  UMOV UR54, UR49 ;  /* 0x0000003100367c82 */ /* 0x000fe20008000000 */
[----:B------:R-:W-:Y:S02]  /*77e0*/  UIADD3.X UR48, UPT, UPT, URZ, ~UR45, URZ, UP0, !UPT ;  /* 0x8000002dff307290 */ /* 0x000fe400087fe4ff */
[----:B------:R-:W-:Y:S01]  /*77f0*/  USHF.R.U32.HI UR42, URZ, 0x1, UR42 ;  /* 0x00000001ff2a7899 */ /* 0x000fe2000801162a */
[----:B0-----:R-:W-:Y:S01]  /*7800*/  IMAD.MOV.U32 R26, RZ, RZ, 0x1ab0a354 ;  /* 0x1ab0a354ff1a7424 */ /* 0x001fe200078e00ff */
[----:B------:R-:W-:-:S02]  /*7810*/  UIADD3 UR12, UP0, UPT, UR12, UR56, URZ ;  /* 0x000000380c0c7290 */ /* 0x000fc4000ff1e0ff */
[----:B------:R-:W-:Y:S02]  /*7820*/  UIMAD.WIDE.U32.X UR54, URZ, 0x29e4129e, UR54, UP4 ;  /* 0x29e4129eff3678a5 */ /* 0x000fe4000a0e0436 */
[----:B------:R-:W-:Y:S02]  /*7830*/  USHF.R.U64 UR43, UR43, 0x1, UR48 ;  /* 0x000000012b2b7899 */ /* 0x000fe40008001230 */
[----:B------:R-:W-:Y:S02]  /*7840*/  UIADD3.X UR56, UPT, UPT, UR42, UR57, URZ, UP0, !UPT ;  /* 0x000000392a387290 */ /* 0x000fe400087fe4ff */
[----:B------:R-:W-:Y:S02]  /*7850*/  UIADD3 UR42, UP2, UPT, -UR54, 0x1e3, URZ ;  /* 0x000001e3362a7890 */ /* 0x000fe4000ff5e1ff */
[----:B------:R-:W-:Y:S02]  /*7860*/  UIADD3 UR46, UP0, UPT, UR58, 0xbd0, URZ ;  /* 0x00000bd03a2e7890 */ /* 0x000fe4000ff1e0ff */
[----:B------:R-:W-:-:S02]  /*7870*/  USHF.R.U32.HI UR48, URZ, 0x1, UR48 ;  /* 0x00000001ff307899 */ /* 0x000fc40008011630 */
[----:B------:R-:W-:Y:S02]  /*7880*/  UIADD3 UR43, UP1, UPT, UR43, UR44, URZ ;  /* 0x0000002c2b2b7290 */ /* 0x000fe4000ff3e0ff */
[----:B------:R-:W-:Y:S02]  /*7890*/  UIADD3.X UR49, UPT, UPT, URZ, ~UR55, URZ, UP2, !UPT ;  /* 0x80000037ff317290 */ /* 0x000fe400097fe4ff */
[----:B------:R-:W-:Y:S02]  /*78a0*/  UIADD3.X UR47, UPT, UPT, URZ, UR19, URZ, UP0, !UPT ;  /* 0x00000013ff2f7290 */ /* 0x000fe400087fe4ff */
[----:B------:R-:W-:Y:S02]  /*78b0*/  USHF.R.U64 UR29, UR29, 0x5, UR60 ;  /* 0x000000051d1d7899 */ /* 0x000fe4000800123c */
[----:B------:R-:W-:Y:S02]  /*78c0*/  UIADD3.X UR48, UPT, UPT, UR48, UR45, URZ, UP1, !UPT ;  /* 0x0000002d30307290 */ /* 0x000fe40008ffe4ff */
[----:B------:R-:W-:-:S02]  /*78d0*/  USHF.R.U32.HI UR60, URZ, 0x5, UR60 ;  /* 0x00000005ff3c7899 */ /* 0x000fc4000801163c */
[----:B------:R-:W-:Y:S02]  /*78e0*/  UIADD3 UR44, UP1, UPT, UR58, 0xc78, URZ ;  /* 0x00000c783a2c7890 */ /* 0x000fe4000ff3e0ff */
[----:B------:R-:W-:Y:S02]  /*78f0*/  USHF.R.U64 UR11, UR42, 0x1, UR49 ;  /* 0x000000012a0b7899 */ /* 0x000fe40008001231 */
[----:B------:R-:W-:Y:S02]  /*7900*/  UIMAD.WIDE.U32 UR46, UR29, -0x1b8, UR46 ;  /* 0xfffffe481d2e78a5 */ /* 0x000fe4000f8e002e */
[----:B------:R-:W-:Y:S02]  /*7910*/  UIMAD UR42, UR60, -0x1b8, URZ ;  /* 0xfffffe483c2a78a4 */ /* 0x000fe4000f8e02ff */
[----:B------:R-:W-:Y:S02]  /*7920*/  USHF.R.U32.HI UR49, URZ, 0x1, UR49 ;  /* 0x00000001ff317899 */ /* 0x000fe40008011631 */
[----:B------:R-:W-:Y:S01]  /*7930*/  UIADD3 UR11, UP0, UPT, UR11, UR54, URZ ;  /* 0x000000360b0b7290 */ /* 0x000fe2000ff1e0ff */
[----:B------:R-:W-:Y:S01]  /*7940*/  IMAD.U32 R24, RZ, RZ, UR46 ;  /* 0x0000002eff187e24 */ /* 0x000fe2000f8e00ff */
[----:B------:R-:W-:Y:S01]  /*7950*/  UIADD3.X UR45, UPT, UPT, URZ, UR19, URZ, UP1, !UPT ;  /* 0x00000013ff2d7290 */ /* 0x000fe20008ffe4ff */
[----:B------:R-:W-:Y:S01]  /*7960*/  MOV R25, UR47 ;  /* 0x0000002f00197c02 */ /* 0x000fe20008000f00 */
[----:B------:R-:W-:-:S02]  /*7970*/  USHF.R.U64 UR12, UR12, 0x5, UR56 ;  /* 0x000000050c0c7899 */ /* 0x000fc40008001238 */
[----:B------:R-:W-:Y:S02]  /*7980*/  UIADD3 UR42, UPT, UPT, UR47, -UR29, UR42 ;  /* 0x8000001d2f2a7290 */ /* 0x000fe4000fffe02a */
[----:B------:R-:W-:Y:S02]  /*7990*/  UIADD3.X UR29, UPT, UPT, UR49, UR55, URZ, UP0, !UPT ;  /* 0x00000037311d7290 */ /* 0x000fe400087fe4ff */
[----:B------:R-:W-:Y:S02]  /*79a0*/  UIMAD.WIDE.U32 UR46, UR12, -0x1b8, UR44 ;  /* 0xfffffe480c2e78a5 */ /* 0x000fe4000f8e002c */
[----:B------:R-:W-:Y:S01]  /*79b0*/  UIADD3 UR44, UP0, UPT, UR58, 0xd20, URZ ;  /* 0x00000d203a2c7890 */ /* 0x000fe2000ff1e0ff */
[----:B------:R-:W-:Y:S01]  /*79c0*/  IMAD.U32 R25, RZ, RZ, UR42 ;  /* 0x0000002aff197e24 */ /* 0x000fe2000f8e00ff */
[----:B------:R-:W-:Y:S02]  /*79d0*/  USHF.R.U64 UR43, UR43, 0x5, UR48 ;  /* 0x000000052b2b7899 */ /* 0x000fe40008001230 */
[----:B------:R-:W-:Y:S01]  /*79e0*/  UIADD3.X UR45, UPT, UPT, URZ, UR19, URZ, UP0, !UPT ;  /* 0x00000013ff2d7290 */ /* 0x000fe200087fe4ff */
[----:B------:R-:W-:Y:S01]  /*79f0*/  MOV R15, UR47 ;  /* 0x0000002f000f7c02 */ /* 0x000fe20008000f00 */
[----:B------:R-:W-:Y:S01]  /*7a00*/  USHF.R.U32.HI UR56, URZ, 0x5, UR56 ;  /* 0x00000005ff387899 */ /* 0x000fe20008011638 */
[----:B------:R-:W-:Y:S01]  /*7a10*/  IMAD.U32 R14, RZ, RZ, UR46 ;  /* 0x0000002eff0e7e24 */ /* 0x000fe2000f8e00ff */
[----:B------:R-:W-:Y:S01]  /*7a20*/  UMOV UR40, 0x7904a710 ;  /* 0x7904a71000287882 */ /* 0x000fe20000000000 */
[----:B------:R-:W-:Y:S01]  /*7a30*/  UMOV UR41, 0x52 ;  /* 0x0000005200297882 */ /* 0x000fe20000000000 */
[----:B------:R-:W-:Y:S01]  /*7a40*/  UIMAD.WIDE.U32 UR44, UR43, -0x1b8, UR44 ;  /* 0xfffffe482b2c78a5 */ /* 0x000fe2000f8e002c */
[----:B------:R0:W-:Y:S01]  /*7a50*/  STG.E.64 desc[UR20][R24.64], R26 ;  /* 0x0000001a18007986 */ /* 0x0001e2000c101b14 */
[----:B------:R-:W-:-:S02]  /*7a60*/  UIMAD UR56, UR56, -0x1b8, URZ ;  /* 0xfffffe48383878a4 */ /* 0x000fc4000f8e02ff */
[----:B------:R-:W-:Y:S02]  /*7a70*/  UIMAD.WIDE.U32 UR40, UP0, URZ, 0x4129e413, UR40 ;  /* 0x4129e413ff2878a5 */ /* 0x000fe4000f800028 */
[----:B------:R-:W-:Y:S01]  /*7a80*/  USHF.R.U32.HI UR48, URZ, 0x5, UR48 ;  /* 0x00000005ff307899 */ /* 0x000fe20008011630 */
[----:B------:R-:W-:Y:S01]  /*7a90*/  IMAD.U32 R10, RZ, RZ, UR44 ;  /* 0x0000002cff0a7e24 */ /* 0x000fe2000f8e00ff */
[----:B------:R-:W-:Y:S01]  /*7aa0*/  UIADD3 UR12, UPT, UPT, UR47, -UR12, UR56 ;  /* 0x8000000c2f0c7290 */ /* 0x000fe2000fffe038 */
[----:B------:R-:W-:Y:S01]  /*7ab0*/  MOV R11, UR45 ;  /* 0x0000002d000b7c02 */ /* 0x000fe20008000f00 */
[----:B------:R-:W-:Y:S02]  /*7ac0*/  UIMAD UR48, UR48, -0x1b8, URZ ;  /* 0xfffffe48303078a4 */ /* 0x000fe4000f8e02ff */
[----:B------:R-:W-:Y:S02]  /*7ad0*/  UIADD3.X UR47, UPT, UPT, URZ, URZ, URZ, UP0, !UPT ;  /* 0x000000ffff2f7290 */ /* 0x000fe400087fe4ff */
[----:B------:R-:W-:Y:S01]  /*7ae0*/  UIADD3 UR44, UP0, UPT, UR58, 0xdc8, URZ ;  /* 0x00000dc83a2c7890 */ /* 0x000fe2000ff1e0ff */
[----:B0-----:R-:W-:Y:S01]  /*7af0*/  HFMA2 R25, -RZ, RZ, 0, 0 ;  /* 0x00000000ff197431 */ /* 0x001fe200000001ff */
[----:B------:R-:W-:Y:S01]  /*7b00*/  UIADD3 URZ, UP1, UPT, UR40, 0x80, URZ ;  /* 0x0000008028ff7890 */ /* 0x000fe2000ff3e0ff */
[----:B------:R-:W-:Y:S01]  /*7b10*/  IMAD.U32 R15, RZ, RZ, UR12 ;  /* 0x0000000cff0f7e24 */ /* 0x000fe2000f8e00ff */
[----:B------:R-:W-:Y:S01]  /*7b20*/  UIADD3 UR54, UPT, UPT, UR45, -UR43, UR48 ;  /* 0x8000002b2d367290 */ /* 0x000fe2000fffe030 */
[----:B------:R-:W-:Y:S01]  /*7b30*/  IMAD.MOV.U32 R24, RZ, RZ, 0x1ce10f49 ;  /* 0x1ce10f49ff187424 */ /* 0x000fe200078e00ff */
[----:B------:R-:W-:Y:S01]  /*7b40*/  UMOV UR46, UR41 ;  /* 0x00000029002e7c82 */ /* 0x000fe20008000000 */
[----:B------:R-:W-:-:S02]  /*7b50*/  USHF.R.U64 UR7, UR11, 0x5, UR29 ;  /* 0x000000050b077899 */ /* 0x000fc4000800121d */
[----:B------:R-:W-:Y:S01]  /*7b60*/  UIADD3.X UR45, UPT, UPT, URZ, UR19, URZ, UP0, !UPT ;  /* 0x00000013ff2d7290 */ /* 0x000fe200087fe4ff */
[----:B------:R0:W-:Y:S01]  /*7b70*/  STG.E.64 desc[UR20][R14.64], R24 ;  /* 0x000000180e007986 */ /* 0x0001e2000c101b14 */
[----:B------:R-:W-:Y:S01]  /*7b80*/  USHF.R.U32.HI UR29, URZ, 0x5, UR29 ;  /* 0x00000005ff1d7899 */ /* 0x000fe2000801161d */
[----:B------:R-:W-:Y:S01]  /*7b90*/  IMAD.U32 R11, RZ, RZ, UR54 ;  /* 0x00000036ff0b7e24 */ /* 0x000fe2000f8e00ff */
[----:B------:R-:W-:Y:S02]  /*7ba0*/  UIMAD.WIDE.U32.X UR46, URZ, 0x29e4129e, UR46, UP1 ;  /* 0x29e4129eff2e78a5 */ /* 0x000fe400088e042e */
[----:B------:R-:W-:Y:S02]  /*7bb0*/  UIMAD.WIDE.U32 UR44, UR7, -0x1b8, UR44 ;  /* 0xfffffe48072c78a5 */ /* 0x000fe4000f8e002c */
[----:B------:R-:W-:Y:S02]  /*7bc0*/  UIMAD UR29, UR29, -0x1b8, URZ ;  /* 0xfffffe481d1d78a4 */ /* 0x000fe4000f8e02ff */
[----:B------:R-:W-:-:S02]  /*7bd0*/  UIADD3 UR11, UP0, UPT, -UR46, 0x1f8, URZ ;  /* 0x000001f82e0b7890 */ /* 0x000fc4000ff1e1ff */
[----:B------:R-:W-:Y:S01]  /*7be0*/  UIADD3 UR7, UPT, UPT, UR45, -UR7, UR29 ;  /* 0x800000072d077290 */ /* 0x000fe2000fffe01d */
[----:B------:R-:W-:Y:S01]  /*7bf0*/  IMAD.U32 R22, RZ, RZ, UR44 ;  /* 0x0000002cff167e24 */ /* 0x000fe2000f8e00ff */
[----:B------:R-:W-:Y:S01]  /*7c00*/  UIADD3.X UR29, UPT, UPT, URZ, ~UR47, URZ, UP0, !UPT ;  /* 0x8000002fff1d7290 */ /* 0x000fe200087fe4ff */
[----:B------:R-:W-:Y:S01]  /*7c10*/  MOV R23, UR45 ;  /* 0x0000002d00177c02 */ /* 0x000fe20008000f00 */
[----:B------:R-:W-:Y:S01]  /*7c20*/  UMOV UR16, 0xe8ba2e06 ;  /* 0xe8ba2e0600107882 */ /* 0x000fe20000000000 */
[----:B------:R-:W-:Y:S01]  /*7c30*/  UMOV UR17, 0x55 ;  /* 0x0000005500117882 */ /* 0x000fe20000000000 */
[----:B------:R-:W-:Y:S01]  /*7c40*/  USHF.R.U64 UR11, UR11, 0x1, UR29 ;  /* 0x000000010b0b7899 */ /* 0x000fe2000800121d */
[----:B0-----:R-:W-:Y:S01]  /*7c50*/  HFMA2 R24, -RZ, RZ, 0.6767578125, 386.75 ;  /* 0x396a5e0bff187431 */ /* 0x001fe200000001ff */
[----:B------:R-:W-:Y:S01]  /*7c60*/  UIMAD.WIDE.U32 UR4, UP3, URZ, 0x4129e413, UR16 ;  /* 0x4129e413ff0478a5 */ /* 0x000fe2000f860010 */
[----:B------:R-:W-:Y:S01]  /*7c70*/  IMAD.U32 R23, RZ, RZ, UR7 ;  /* 0x00000007ff177e24 */ /* 0x000fe2000f8e00ff */
[----:B------:R-:W-:Y:S01]  /*7c80*/  UMOV UR38, 0x586fb4fc ;  /* 0x586fb4fc00267882 */ /* 0x000fe20000000000 */
[----:B------:R-:W-:Y:S01]  /*7c90*/  UMOV UR39, 0x59 ;  /* 0x0000005900277882 */ /* 0x000fe20000000000 */
[----:B------:R-:W-:-:S02]  /*7ca0*/  USHF.R.U32.HI UR29, URZ, 0x1, UR29 ;  /* 0x00000001ff1d7899 */ /* 0x000fc4000801161d */
[----:B------:R-:W-:Y:S01]  /*7cb0*/  UIADD3 UR11, UP0, UPT, UR11, UR46, URZ ;  /* 0x0000002e0b0b7290 */ /* 0x000fe2000ff1e0ff */
[----:B------:R0:W-:Y:S01]  /*7cc0*/  STG.E.64 desc[UR20][R10.64], R24 ;  /* 0x000000180a007986 */ /* 0x0001e2000c101b14 */
[----:B------:R-:W-:Y:S01]  /*7cd0*/  UMOV UR26, 0xc8253bf2 ;  /* 0xc8253bf2001a7882 */ /* 0x000fe20000000000 */
[----:B------:R-:W-:Y:S01]  /*7ce0*/  UMOV UR27, 0x5c ;  /* 0x0000005c001b7882 */ /* 0x000fe20000000000 */
[----:B------:R-:W-:Y:S02]  /*7cf0*/  UIMAD.WIDE.U32 UR44, UP5, URZ, 0x4129e413, UR38 ;  /* 0x4129e413ff2c78a5 */ /* 0x000fe4000f8a0026 */
[----:B------:R-:W-:Y:S02]  /*7d00*/  UIMAD.WIDE.U32 UR38, UP4, URZ, 0x4129e413, UR26 ;  /* 0x4129e413ff2678a5 */ /* 0x000fe4000f88001a */
[----:B------:R-:W-:Y:S02]  /*7d10*/  UIADD3.X UR57, UPT, UPT, URZ, URZ, URZ, UP3, !UPT ;  /* 0x000000ffff397290 */ /* 0x000fe40009ffe4ff */
[----:B------:R-:W-:-:S02]  /*7d20*/  UIADD3.X UR46, UPT, UPT, UR29, UR47, URZ, UP0, !UPT ;  /* 0x0000002f1d2e7290 */ /* 0x000fc400087fe4ff */
[----:B------:R-:W-:Y:S02]  /*7d30*/  UIADD3 UR26, UP3, UPT, UR58, 0xe70, URZ ;  /* 0x00000e703a1a7890 */ /* 0x000fe4000ff7e0ff */
[----:B------:R-:W-:Y:S01]  /*7d40*/  USHF.R.U32.HI UR29, URZ, 0x5, UR46 ;  /* 0x00000005ff1d7899 */ /* 0x000fe2000801162e */
[----:B0-----:R-:W-:Y:S01]  /*7d50*/  HFMA2 R24, -RZ, RZ, 0.006900787353515625, 59328 ;  /* 0x1f117b3eff187431 */ /* 0x001fe200000001ff */
[----:B------:R-:W-:Y:S02]  /*7d60*/  UIADD3.X UR27, UPT, UPT, URZ, UR19, URZ, UP3, !UPT ;  /* 0x00000013ff1b7290 */ /* 0x000fe40009ffe4ff */
[----:B------:R-:W-:Y:S02]  /*7d70*/  USHF.R.U64 UR11, UR11, 0x5, UR46 ;  /* 0x000000050b0b7899 */ /* 0x000fe4000800122e */
[----:B------:R-:W-:Y:S01]  /*7d80*/  UIADD3.X UR47, UPT, UPT, URZ, URZ, URZ, UP5, !UPT ;  /* 0x000000ffff2f7290 */ /* 0x000fe2000affe4ff */
[----:B------:R-:W-:Y:S01]  /*7d90*/  UMOV UR34, 0xa79049de ;  /* 0xa79049de00227882 */ /* 0x000fe20000000000 */
[----:B------:R-:W-:Y:S01]  /*7da0*/  UMOV UR35, 0x63 ;  /* 0x0000006300237882 */ /* 0x000fe20000000000 */
[----:B------:R-:W-:Y:S01]  /*7db0*/  UIADD3 URZ, UP5, UPT, UR44, 0x8a, URZ ;  /* 0x0000008a2cff7890 */ /* 0x000fe2000ffbe0ff */
[----:B------:R0:W-:Y:S01]  /*7dc0*/  STG.E.64 desc[UR20][R22.64], R24 ;  /* 0x0000001816007986 */ /* 0x0001e2000c101b14 */
[----:B------:R-:W-:Y:S01]  /*7dd0*/  UIMAD.WIDE.U32 UR40, UP2, URZ, 0x4129e413, UR34 ;  /* 0x4129e413ff2878a5 */ /* 0x000fe2000f840022 */
[----:B------:R-:W-:Y:S01]  /*7de0*/  UMOV UR46, UR45 ;  /* 0x0000002d002e7c82 */ /* 0x000fe20008000000 */
[----:B------:R-:W-:-:S02]  /*7df0*/  UIMAD UR29, UR29, -0x1b8, URZ ;  /* 0xfffffe481d1d78a4 */ /* 0x000fc4000f8e02ff */
[----:B------:R-:W-:Y:S01]  /*7e00*/  UIMAD.WIDE.U32 UR34, UR11, -0x1b8, UR26 ;  /* 0xfffffe480b2278a5 */ /* 0x000fe2000f8e001a */
[----:B------:R-:W-:Y:S01]  /*7e10*/  UMOV UR14, 0x37dac2e8 ;  /* 0x37dac2e8000e7882 */ /* 0x000fe20000000000 */
[----:B------:R-:W-:Y:S01]  /*7e20*/  UMOV UR15, 0x60 ;  /* 0x00000060000f7882 */ /* 0x000fe20000000000 */
[----:B------:R-:W-:Y:S02]  /*7e30*/  UIMAD.WIDE.U32.X UR46, URZ, 0x29e4129e, UR46, UP5 ;  /* 0x29e4129eff2e78a5 */ /* 0x000fe4000a8e042e */
[----:B------:R-:W-:Y:S01]  /*7e40*/  UIMAD.WIDE.U32 UR14, UP1, URZ, 0x4129e413, UR14 ;  /* 0x4129e413ff0e78a5 */ /* 0x000fe2000f82000e */
[----:B------:R-:W-:Y:S01]  /*7e50*/  MOV R21, UR35 ;  /* 0x0000002300157c02 */ /* 0x000fe20008000f00 */
[----:B------:R-:W-:Y:S01]  /*7e60*/  UIADD3 UR27, UPT, UPT, UR35, -UR11, UR29 ;  /* 0x8000000b231b7290 */ /* 0x000fe2000fffe01d */
[----:B------:R-:W-:Y:S01]  /*7e70*/  IMAD.U32 R20, RZ, RZ, UR34 ;  /* 0x00000022ff147e24 */ /* 0x000fe2000f8e00ff */
[----:B------:R-:W-:Y:S01]  /*7e80*/  UIADD3 UR11, UP5, UPT, -UR46, 0x222, URZ ;  /* 0x000002222e0b7890 */ /* 0x000fe2000ffbe1ff */
[----:B0-----:R-:W-:Y:S01]  /*7e90*/  HFMA2 R24, -RZ, RZ, 0.0030975341796875, -870.5 ;  /* 0x1a58e2cdff187431 */ /* 0x001fe200000001ff */
[----:B------:R-:W-:-:S02]  /*7ea0*/  UIADD3.X UR35, UPT, UPT, URZ, URZ, URZ, UP1, !UPT ;  /* 0x000000ffff237290 */ /* 0x000fc40008ffe4ff */
[----:B------:R-:W-:Y:S01]  /*7eb0*/  UIADD3 URZ, UP1, UPT, UR14, 0x95, URZ ;  /* 0x000000950eff7890 */ /* 0x000fe2000ff3e0ff */
[----:B------:R-:W-:Y:S01]  /*7ec0*/  IMAD.U32 R21, RZ, RZ, UR27 ;  /* 0x0000001bff157e24 */ /* 0x000fe2000f8e00ff */
[----:B------:R-:W-:Y:S02]  /*7ed0*/  UIADD3.X UR14, UPT, UPT, URZ, ~UR47, URZ, UP5, !UPT ;  /* 0x8000002fff0e7290 */ /* 0x000fe4000affe4ff */
[----:B------:R-:W-:Y:S02]  /*7ee0*/  UIADD3.X UR49, UPT, UPT, URZ, URZ, URZ, UP4, !UPT ;  /* 0x000000ffff317290 */ /* 0x000fe4000a7fe4ff */
[----:B------:R-:W-:Y:S01]  /*7ef0*/  UIADD3 URZ, UP4, UPT, UR38, 0x90, URZ ;  /* 0x0000009026ff7890 */ /* 0x000fe2000ff9e0ff */
[----:B------:R0:W-:Y:S01]  /*7f00*/  STG.E.64 desc[UR20][R20.64], R24 ;  /* 0x0000001814007986 */ /* 0x0001e2000c101b14 */
[----:B------:R-:W-:Y:S01]  /*7f10*/  UMOV UR48, UR39 ;  /* 0x0000002700307c82 */ /* 0x000fe20008000000 */
[----:B------:R-:W-:Y:S01]  /*7f20*/  USHF.R.U64 UR11, UR11, 0x1, UR14 ;  /* 0x000000010b0b7899 */ /* 0x000fe2000800120e */
[----:B------:R-:W-:Y:S01]  /*7f30*/  UMOV UR34, UR15 ;  /* 0x0000000f00227c82 */ /* 0x000fe20008000000 */
[----:B------:R-:W-:-:S02]  /*7f40*/  UIMAD.WIDE.U32.X UR38, URZ, 0x29e4129e, UR48, UP4 ;  /* 0x29e4129eff2678a5 */ /* 0x000fc4000a0e0430 */
[----:B------:R-:W-:Y:S02]  /*7f50*/  UIMAD.WIDE.U32.X UR34, URZ, 0x29e4129e, UR34, UP1 ;  /* 0x29e4129eff2278a5 */ /* 0x000fe400088e0422 */
[----:B------:R-:W-:Y:S02]  /*7f60*/  USHF.R.U32.HI UR15, URZ, 0x1, UR14 ;  /* 0x00000001ff0f7899 */ /* 0x000fe4000801160e */
[----:B------:R-:W-:Y:S02]  /*7f70*/  UIADD3 UR11, UP1, UPT, UR11, UR46, URZ ;  /* 0x0000002e0b0b7290 */ /* 0x000fe4000ff3e0ff */
[----:B------:R-:W-:Y:S01]  /*7f80*/  UIADD3 UR14, UP4, UPT, -UR38, 0x237, URZ ;  /* 0x00000237260e7890 */ /* 0x000fe2000ff9e1ff */
[----:B0-----:R-:W-:Y:S01]  /*7f90*/  HFMA2 R24, -RZ, RZ, 7.2002410888671875e-05, -0.0021686553955078125 ;  /* 0x04b89871ff187431 */ /* 0x001fe200000001ff */
[----:B------:R-:W-:Y:S02]  /*7fa0*/  UIADD3.X UR45, UPT, UPT, URZ, URZ, URZ, UP2, !UPT ;  /* 0x000000ffff2d7290 */ /* 0x000fe400097fe4ff */
[----:B------:R-:W-:-:S02]  /*7fb0*/  UIADD3 URZ, UP2, UPT, UR40, 0x9b, URZ ;  /* 0x0000009b28ff7890 */ /* 0x000fc4000ff5e0ff */
[----:B------:R-:W-:Y:S02]  /*7fc0*/  UIADD3.X UR15, UPT, UPT, UR15, UR47, URZ, UP1, !UPT ;  /* 0x0000002f0f0f7290 */ /* 0x000fe40008ffe4ff */
[----:B------:R-:W-:Y:S02]  /*7fd0*/  UIADD3 UR43, UP1, UPT, -UR34, 0x24c, URZ ;  /* 0x0000024c222b7890 */ /* 0x000fe4000ff3e1ff */
[----:B------:R-:W-:Y:S01]  /*7fe0*/  UIADD3.X UR29, UPT, UPT, URZ, ~UR39, URZ, UP4, !UPT ;  /* 0x80000027ff1d7290 */ /* 0x000fe2000a7fe4ff */
[----:B------:R-:W-:Y:S01]  /*7ff0*/  UMOV UR44, UR41 ;  /* 0x00000029002c7c82 */ /* 0x000fe20008000000 */
[----:B------:R-:W-:Y:S02]  /*8000*/  UIADD3 URZ, UP6, UPT, UR4, 0x85, URZ ;  /* 0x0000008504ff7890 */ /* 0x000fe4000ffde0ff */
[----:B------:R-:W-:Y:S02]  /*8010*/  UIMAD.WIDE.U32.X UR40, URZ, 0x29e4129e, UR44, UP2 ;  /* 0x29e4129eff2878a5 */ /* 0x000fe400090e042c */
[----:B------:R-:W-:-:S02]  /*8020*/  UIADD3.X UR44, UPT, UPT, URZ, ~UR35, URZ, UP1, !UPT ;  /* 0x80000023ff2c7290 */ /* 0x000fc40008ffe4ff */
[----:B------:R-:W-:Y:S02]  /*8030*/  USHF.R.U64 UR14, UR14, 0x1, UR29 ;  /* 0x000000010e0e7899 */ /* 0x000fe4000800121d */
[----:B------:R-:W-:Y:S02]  /*8040*/  USHF.R.U32.HI UR46, URZ, 0x1, UR29 ;  /* 0x00000001ff2e7899 */ /* 0x000fe4000801161d */
[----:B------:R-:W-:Y:S02]  /*8050*/  USHF.R.U64 UR43, UR43, 0x1, UR44 ;  /* 0x000000012b2b7899 */ /* 0x000fe4000800122c */
[----:B------:R-:W-:Y:S01]  /*8060*/  UIADD3 UR29, UP2, UPT, UR14, UR38, URZ ;  /* 0x000000260e1d7290 */ /* 0x000fe2000ff5e0ff */
[----:B------:R-:W-:Y:S01]  /*8070*/  UMOV UR66, 0x1745d0d4 ;  /* 0x1745d0d400427882 */ /* 0x000fe20000000000 */
[----:B------:R-:W-:Y:S01]  /*8080*/  UMOV UR67, 0x67 ;  /* 0x0000006700437882 */ /* 0x000fe20000000000 */
[----:B------:R-:W-:Y:S01]  /*8090*/  UMOV UR56, UR5 ;  /* 0x0000000500387c82 */ /* 0x000fe20008000000 */
[----:B------:R-:W-:-:S02]  /*80a0*/  UIADD3 UR45, UP1, UPT, UR43, UR34, URZ ;  /* 0x000000222b2d7290 */ /* 0x000fc4000ff3e0ff */
[----:B------:R-:W-:Y:S02]  /*80b0*/  USHF.R.U32.HI UR14, URZ, 0x1, UR44 ;  /* 0x00000001ff0e7899 */ /* 0x000fe4000801162c */
[----:B------:R-:W-:Y:S02]  /*80c0*/  UIADD3.X UR34, UPT, UPT, UR46, UR39, URZ, UP2, !UPT ;  /* 0x000000272e227290 */ /* 0x000fe400097fe4ff */
[----:B------:R-:W-:Y:S02]  /*80d0*/  UIMAD.WIDE.U32 UR16, UP0, URZ, 0x4129e413, UR66 ;  /* 0x4129e413ff1078a5 */ /* 0x000fe4000f800042 */
[----:B------:R-:W-:Y:S02]  /*80e0*/  UIMAD.WIDE.U32.X UR56, URZ, 0x29e4129e, UR56, UP6 ;  /* 0x29e4129eff3878a5 */ /* 0x000fe4000b0e0438 */
[----:B------:R-:W-:Y:S01]  /*80f0*/  UIADD3 UR39, UP2, UPT, -UR40, 0x261, URZ ;  /* 0x0000026128277890 */ /* 0x000fe2000ff5e1ff */
[----:B------:R-:W-:Y:S01]  /*8100*/  UMOV UR66, 0x86fb57ca ;  /* 0x86fb57ca00427882 */ /* 0x000fe20000000000 */
[----:B------:R-:W-:Y:S01]  /*8110*/  UMOV UR67, 0x6a ;  /* 0x0000006a00437882 */ /* 0x000fe20000000000 */
[----:B------:R-:W-:-:S02]  /*8120*/  UIADD3.X UR14, UPT, UPT, UR14, UR35, URZ, UP1, !UPT ;  /* 0x000000230e0e7290 */ /* 0x000fc40008ffe4ff */
[----:B------:R-:W-:Y:S02]  /*8130*/  UIADD3 UR18, UP6, UPT, -UR56, 0x20d, URZ ;  /* 0x0000020d38127890 */ /* 0x000fe4000ffde1ff */
[----:B------:R-:W-:Y:S02]  /*8140*/  UIADD3.X UR35, UPT, UPT, URZ, ~UR41, URZ, UP2, !UPT ;  /* 0x80000029ff237290 */ /* 0x000fe400097fe4ff */
[----:B------:R-:W-:Y:S02]  /*8150*/  UIMAD.WIDE.U32 UR4, UP3, URZ, 0x4129e413, UR66 ;  /* 0x4129e413ff0478a5 */ /* 0x000fe4000f860042 */
[----:B------:R-:W-:Y:S02]  /*8160*/  UIADD3.X UR49, UPT, UPT, URZ, URZ, URZ, UP0, !UPT ;  /* 0x000000ffff317290 */ /* 0x000fe400087fe4ff */
[----:B------:R-:W-:Y:S01]  /*8170*/  UIADD3 URZ, UP1, UPT, UR16, 0xa0, URZ ;  /* 0x000000a010ff7890 */ /* 0x000fe2000ff3e0ff */
[----:B------:R-:W-:Y:S01]  /*8180*/  UMOV UR48, UR17 ;  /* 0x0000001100307c82 */ /* 0x000fe20008000000 */
[----:B------:R-:W-:-:S02]  /*8190*/  UIADD3.X UR26, UPT, UPT, URZ, ~UR57, URZ, UP6, !UPT ;  /* 0x80000039ff1a7290 */ /* 0x000fc4000b7fe4ff */
[----:B------:R-:W-:Y:S02]  /*81a0*/  USHF.R.U64 UR39, UR39, 0x1, UR35 ;  /* 0x0000000127277899 */ /* 0x000fe40008001223 */
[----:B------:R-:W-:Y:S02]  /*81b0*/  UIADD3.X UR47, UPT, UPT, URZ, URZ, URZ, UP3, !UPT ;  /* 0x000000ffff2f7290 */ /* 0x000fe40009ffe4ff */
[----:B------:R-:W-:Y:S02]  /*81c0*/  UIMAD.WIDE.U32.X UR16, URZ, 0x29e4129e, UR48, UP1 ;  /* 0x29e4129eff1078a5 */ /* 0x000fe400088e0430 */
[----:B------:R-:W-:Y:S02]  /*81d0*/  UIADD3 URZ, UP3, UPT, UR4, 0xa5, URZ ;  /* 0x000000a504ff7890 */ /* 0x000fe4000ff7e0ff */
[----:B------:R-:W-:Y:S02]  /*81e0*/  USHF.R.U64 UR18, UR18, 0x1, UR26 ;  /* 0x0000000112127899 */ /* 0x000fe4000800121a */
[----:B------:R-:W-:-:S02]  /*81f0*/  USHF.R.U32.HI UR49, URZ, 0x1, UR35 ;  /* 0x00000001ff317899 */ /* 0x000fc40008011623 */
[----:B------:R-:W-:Y:S01]  /*8200*/  UIADD3 UR43, UP2, UPT, UR39, UR40, URZ ;  /* 0x00000028272b7290 */ /* 0x000fe2000ff5e0ff */
[----:B------:R-:W-:Y:S01]  /*8210*/  UMOV UR46, UR5 ;  /* 0x00000005002e7c82 */ /* 0x000fe20008000000 */
[----:B------:R-:W-:Y:S02]  /*8220*/  UIADD3 UR40, UP1, UPT, -UR16, 0x276, URZ ;  /* 0x0000027610287890 */ /* 0x000fe4000ff3e1ff */
[----:B------:R-:W-:Y:S02]  /*8230*/  UIMAD.WIDE.U32.X UR4, URZ, 0x29e4129e, UR46, UP3 ;  /* 0x29e4129eff0478a5 */ /* 0x000fe400098e042e */
[----:B------:R-:W-:Y:S02]  /*8240*/  USHF.R.U32.HI UR26, URZ, 0x1, UR26 ;  /* 0x00000001ff1a7899 */ /* 0x000fe4000801161a */
[----:B------:R-:W-:Y:S02]  /*8250*/  UIADD3 UR18, UP6, UPT, UR18, UR56, URZ ;  /* 0x0000003812127290 */ /* 0x000fe4000ffde0ff */
[----:B------:R-:W-:-:S02]  /*8260*/  UIADD3.X UR49, UPT, UPT, UR49, UR41, URZ, UP2, !UPT ;  /* 0x0000002931317290 */ /* 0x000fc400097fe4ff */
[----:B------:R-:W-:Y:S02]  /*8270*/  UIADD3.X UR41, UPT, UPT, URZ, ~UR17, URZ, UP1, !UPT ;  /* 0x80000011ff297290 */ /* 0x000fe40008ffe4ff */
[----:B------:R-:W-:Y:S02]  /*8280*/  UIADD3 UR35, UP1, UPT, -UR4, 0x28b, URZ ;  /* 0x0000028b04237890 */ /* 0x000fe4000ff3e1ff */
[----:B------:R-:W-:Y:S02]  /*8290*/  UIADD3.X UR26, UPT, UPT, UR26, UR57, URZ, UP6, !UPT ;  /* 0x000000391a1a7290 */ /* 0x000fe4000b7fe4ff */
[----:B------:R-:W-:Y:S02]  /*82a0*/  UIADD3 UR38, UP0, UPT, UR58, 0xf18, URZ ;  /* 0x00000f183a267890 */ /* 0x000fe4000ff1e0ff */
[----:B------:R-:W-:Y:S02]  /*82b0*/  UIADD3.X UR56, UPT, UPT, URZ, ~UR5, URZ, UP1, !UPT ;  /* 0x80000005ff387290 */ /* 0x000fe40008ffe4ff */
[----:B------:R-:W-:-:S02]  /*82c0*/  UIADD3.X UR39, UPT, UPT, URZ, UR19, URZ, UP0, !UPT ;  /* 0x00000013ff277290 */ /* 0x000fc400087fe4ff */
[----:B------:R-:W-:Y:S02]  /*82d0*/  USHF.R.U64 UR18, UR18, 0x5, UR26 ;  /* 0x0000000512127899 */ /* 0x000fe4000800121a */
[----:B------:R-:W-:Y:S02]  /*82e0*/  USHF.R.U64 UR35, UR35, 0x1, UR56 ;  /* 0x0000000123237899 */ /* 0x000fe40008001238 */
[----:B------:R-:W-:Y:S02]  /*82f0*/  USHF.R.U64 UR40, UR40, 0x1, UR41 ;  /* 0x0000000128287899 */ /* 0x000fe40008001229 */
[----:B------:R-:W-:Y:S02]  /*8300*/  UIMAD.WIDE.U32 UR38, UR18, -0x1b8, UR38 ;  /* 0xfffffe48122678a5 */ /* 0x000fe4000f8e0026 */
[----:B------:R-:W-:Y:S01]  /*8310*/  USHF.R.U32.HI UR26, URZ, 0x5, UR26 ;  /* 0x00000005ff1a7899 */ /* 0x000fe2000801161a */
[----:B------:R-:W-:Y:S01]  /*8320*/  UMOV UR60, 0xf6b0dec0 ;  /* 0xf6b0dec0003c7882 */ /* 0x000fe20000000000 */
[----:B------:R-:W-:Y:S01]  /*8330*/  UMOV UR61, 0x6d ;  /* 0x0000006d003d7882 */ /* 0x000fe20000000000 */
[----:B------:R-:W-:Y:S01]  /*8340*/  USHF.R.U32.HI UR56, URZ, 0x1, UR56 ;  /* 0x00000001ff387899 */ /* 0x000fe20008011638 */
[----:B------:R-:W-:Y:S01]  /*8350*/  IMAD.U32 R4, RZ, RZ, UR38 ;  /* 0x00000026ff047e24 */ /* 0x000fe2000f8e00ff */
[----:B------:R-:W-:Y:S01]  /*8360*/  UIADD3 UR55, UP2, UPT, UR35, UR4, URZ ;  /* 0x0000000423377290 */ /* 0x000fe2000ff5e0ff */
[----:B------:R-:W-:Y:S01]  /*8370*/  MOV R5, UR39 ;  /* 0x0000002700057c02 */ /* 0x000fe20008000f00 */
[----:B------:R-:W-:-:S02]  /*8380*/  USHF.R.U32.HI UR10, URZ, 0x1, UR41 ;  /* 0x00000001ff0a7899 */ /* 0x000fc40008011629 */
[----:B------:R-:W-:Y:S02]  /*8390*/  UIADD3 UR57, UP0, UPT, UR40, UR16, URZ ;  /* 0x0000001028397290 */ /* 0x000fe4000ff1e0ff */
[----:B------:R-:W-:Y:S02]  /*83a0*/  UIMAD.WIDE.U32 UR60, UP1, URZ, 0x4129e413, UR60 ;  /* 0x4129e413ff3c78a5 */ /* 0x000fe4000f82003c */
[----:B------:R-:W-:Y:S02]  /*83b0*/  UIMAD UR26, UR26, -0x1b8, URZ ;  /* 0xfffffe481a1a78a4 */ /* 0x000fe4000f8e02ff */
[----:B------:R-:W-:Y:S02]  /*83c0*/  UIADD3.X UR56, UPT, UPT, UR56, UR5, URZ, UP2, !UPT ;  /* 0x0000000538387290 */ /* 0x000fe400097fe4ff */
[----:B------:R-:W-:Y:S02]  /*83d0*/  UIADD3 UR38, UP2, UPT, UR58, 0xfc0, URZ ;  /* 0x00000fc03a267890 */ /* 0x000fe4000ff5e0ff */
[----:B------:R-:W-:-:S02]  /*83e0*/  UIADD3.X UR10, UPT, UPT, UR10, UR17, URZ, UP0, !UPT ;  /* 0x000000110a0a7290 */ /* 0x000fc400087fe4ff */
[----:B------:R-:W-:Y:S02]  /*83f0*/  UIADD3.X UR17, UPT, UPT, URZ, URZ, URZ, UP1, !UPT ;  /* 0x000000ffff117290 */ /* 0x000fe40008ffe4ff */
[----:B------:R-:W-:Y:S02]  /*8400*/  UIADD3 URZ, UP6, UPT, UR60, 0xab, URZ ;  /* 0x000000ab3cff7890 */ /* 0x000fe4000ffde0ff */
[----:B------:R-:W-:Y:S01]  /*8410*/  UIADD3 UR46, UPT, UPT, UR39, -UR18, UR26 ;  /* 0x80000012272e7290 */ /* 0x000fe2000fffe01a */
[----:B------:R-:W-:Y:S01]  /*8420*/  UMOV UR16, UR61 ;  /* 0x0000003d00107c82 */ /* 0x000fe20008000000 */
[----:B------:R-:W-:Y:S02]  /*8430*/  UIADD3.X UR39, UPT, UPT, URZ, UR19, URZ, UP2, !UPT ;  /* 0x00000013ff277290 */ /* 0x000fe400097fe4ff */
[----:B------:R-:W-:Y:S02]  /*8440*/  USHF.R.U64 UR11, UR11, 0x5, UR15 ;  /* 0x000000050b0b7899 */ /* 0x000fe4000800120f */
[----:B------:R-:W-:Y:S01]  /*8450*/  IMAD.U32 R5, RZ, RZ, UR46 ;  /* 0x0000002eff057e24 */ /* 0x000fe2000f8e00ff */
[----:B------:R-:W-:-:S02]  /*8460*/  USHF.R.U32.HI UR15, URZ, 0x5, UR15 ;  /* 0x00000005ff0f7899 */ /* 0x000fc4000801160f */
[----:B------:R-:W-:Y:S01]  /*8470*/  UIMAD.WIDE.U32.X UR16, URZ, 0x29e4129e, UR16, UP6 ;  /* 0x29e4129eff1078a5 */ /* 0x000fe2000b0e0410 */
[----:B------:R-:W-:Y:S01]  /*8480*/  UMOV UR66, 0x666665b6 ;  /* 0x666665b600427882 */ /* 0x000fe20000000000 */
[----:B------:R-:W-:Y:S01]  /*8490*/  UMOV UR67, 0x71 ;  /* 0x0000007100437882 */ /* 0x000fe20000000000 */
[----:B------:R-:W-:Y:S01]  /*84a0*/  UIMAD.WIDE.U32 UR60, UR11, -0x1b8, UR38 ;  /* 0xfffffe480b3c78a5 */ /* 0x000fe2000f8e0026 */
[----:B------:R0:W-:Y:S01]  /*84b0*/  STG.E.64 desc[UR20][R4.64], R24 ;  /* 0x0000001804007986 */ /* 0x0001e2000c101b14 */
[----:B------:R-:W-:Y:S02]  /*84c0*/  UIMAD UR15, UR15, -0x1b8, URZ ;  /* 0xfffffe480f0f78a4 */ /* 0x000fe4000f8e02ff */
[----:B------:R-:W-:Y:S02]  /*84d0*/  UIMAD.WIDE.U32 UR40, UP5, URZ, 0x4129e413, UR66 ;  /* 0x4129e413ff2878a5 */ /* 0x000fe4000f8a0042 */
[----:B------:R-:W-:Y:S01]  /*84e0*/  UIADD3 UR6, UP6, UPT, -UR16, 0x2a0, URZ ;  /* 0x000002a010067890 */ /* 0x000fe2000ffde1ff */
[----:B------:R-:W-:Y:S01]  /*84f0*/  MOV R9, UR61 ;  /* 0x0000003d00097c02 */ /* 0x000fe20008000f00 */
[----:B------:R-:W-:Y:S01]  /*8500*/  UIADD3 UR39, UPT, UPT, UR61, -UR11, UR15 ;  /* 0x8000000b3d277290 */ /* 0x000fe2000fffe00f */
[----:B------:R-:W-:Y:S01]  /*8510*/  IMAD.U32 R8, RZ, RZ, UR60 ;  /* 0x0000003cff087e24 */ /* 0x000fe2000f8e00ff */
[----:B------:R-:W-:-:S02]  /*8520*/  UIADD3.X UR11, UPT, UPT, URZ, ~UR17, URZ, UP6, !UPT ;  /* 0x80000011ff0b7290 */ /* 0x000fc4000b7fe4ff */
[----:B------:R-:W-:Y:S02]  /*8530*/  UIADD3.X UR61, UPT, UPT, URZ, URZ, URZ, UP5, !UPT ;  /* 0x000000ffff3d7290 */ /* 0x000fe4000affe4ff */
[----:B------:R-:W-:Y:S01]  /*8540*/  UIADD3 URZ, UP6, UPT, UR40, 0xb0, URZ ;  /* 0x000000b028ff7890 */ /* 0x000fe2000ffde0ff */
[----:B0-----:R-:W-:Y:S01]  /*8550*/  HFMA2 R24, -RZ, RZ, 0.001373291015625, 12.71875 ;  /* 0x15a04a5cff187431 */ /* 0x001fe200000001ff */
[----:B------:R-:W-:Y:S01]  /*8560*/  UMOV UR30, 0x45d173a2 ;  /* 0x45d173a2001e7882 */ /* 0x000fe20000000000 */
[----:B------:R-:W-:Y:S01]  /*8570*/  UMOV UR31, 0x78 ;  /* 0x00000078001f7882 */ /* 0x000fe20000000000 */
[----:B------:R-:W-:Y:S01]  /*8580*/  UMOV UR60, UR41 ;  /* 0x00000029003c7c82 */ /* 0x000fe20008000000 */
[----:B------:R-:W-:Y:S01]  /*8590*/  UIMAD.WIDE.U32 UR30, UP0, URZ, 0x4129e413, UR30 ;  /* 0x4129e413ff1e78a5 */ /* 0x000fe2000f80001e */
[----:B------:R-:W-:Y:S01]  /*85a0*/  IMAD.U32 R9, RZ, RZ, UR39 ;  /* 0x00000027ff097e24 */ /* 0x000fe2000f8e00ff */
[----:B------:R-:W-:Y:S02]  /*85b0*/  USHF.R.U64 UR6, UR6, 0x1, UR11 ;  /* 0x0000000106067899 */ /* 0x000fe4000800120b */
[----:B------:R-:W-:-:S02]  /*85c0*/  UIMAD.WIDE.U32.X UR60, URZ, 0x29e4129e, UR60, UP6 ;  /* 0x29e4129eff3c78a5 */ /* 0x000fc4000b0e043c */
[----:B------:R-:W-:Y:S01]  /*85d0*/  USHF.R.U32.HI UR15, URZ, 0x1, UR11 ;  /* 0x00000001ff0f7899 */ /* 0x000fe2000801160b */
[----:B------:R0:W-:Y:S01]  /*85e0*/  STG.E.64 desc[UR20][R8.64], R24 ;  /* 0x0000001808007986 */ /* 0x0001e2000c101b14 */
[----:B------:R-:W-:Y:S01]  /*85f0*/  UMOV UR50, 0xd61becac ;  /* 0xd61becac00327882 */ /* 0x000fe20000000000 */
[----:B------:R-:W-:Y:S01]  /*8600*/  UMOV UR51, 0x74 ;  /* 0x0000007400337882 */ /* 0x000fe20000000000 */
[----:B------:R-:W-:Y:S02]  /*8610*/  UIADD3 UR11, UP6, UPT, UR6, UR16, URZ ;  /* 0x00000010060b7290 */ /* 0x000fe4000ffde0ff */
[----:B------:R-:W-:Y:S02]  /*8620*/  UIADD3.X UR63, UPT, UPT, URZ, URZ, URZ, UP0, !UPT ;  /* 0x000000ffff3f7290 */ /* 0x000fe400087fe4ff */
[----:B------:R-:W-:Y:S02]  /*8630*/  UIADD3 UR6, UP0, UPT, -UR60, 0x2b5, URZ ;  /* 0x000002b53c067890 */ /* 0x000fe4000ff1e1ff */
[----:B------:R-:W-:-:S02]  /*8640*/  UIMAD.WIDE.U32 UR50, UP4, URZ, 0x4129e413, UR50 ;  /* 0x4129e413ff3278a5 */ /* 0x000fc4000f880032 */
[----:B------:R-:W-:Y:S02]  /*8650*/  UIADD3.X UR17, UPT, UPT, UR15, UR17, URZ, UP6, !UPT ;  /* 0x000000110f117290 */ /* 0x000fe4000b7fe4ff */
[----:B------:R-:W-:Y:S01]  /*8660*/  UIADD3.X UR15, UPT, UPT, URZ, ~UR61, URZ, UP0, !UPT ;  /* 0x8000003dff0f7290 */ /* 0x000fe200087fe4ff */
[----:B0-----:R-:W-:Y:S01]  /*8670*/  HFMA2 R24, -RZ, RZ, 0.052337646484375, 0.0019931793212890625 ;  /* 0x2ab31815ff187431 */ /* 0x001fe200000001ff */
[----:B------:R-:W-:Y:S02]  /*8680*/  UIADD3.X UR65, UPT, UPT, URZ, URZ, URZ, UP4, !UPT ;  /* 0x000000ffff417290 */ /* 0x000fe4000a7fe4ff */
[----:B------:R-:W-:Y:S01]  /*8690*/  UIADD3 URZ, UP4, UPT, UR50, 0xb5, URZ ;  /* 0x000000b532ff7890 */ /* 0x000fe2000ff9e0ff */
[----:B------:R-:W-:Y:S01]  /*86a0*/  UMOV UR66, 0xb586fa98 ;  /* 0xb586fa9800427882 */ /* 0x000fe20000000000 */
[----:B------:R-:W-:Y:S01]  /*86b0*/  UMOV UR67, 0x7b ;  /* 0x0000007b00437882 */ /* 0x000fe20000000000 */
[----:B------:R-:W-:Y:S01]  /*86c0*/  UMOV UR64, UR51 ;  /* 0x0000003300407c82 */ /* 0x000fe20008000000 */
[----:B------:R-:W-:-:S02]  /*86d0*/  USHF.R.U64 UR6, UR6, 0x1, UR15 ;  /* 0x0000000106067899 */ /* 0x000fc4000800120f */
[----:B------:R-:W-:Y:S02]  /*86e0*/  UIMAD.WIDE.U32 UR4, UP1, URZ, 0x4129e413, UR66 ;  /* 0x4129e413ff0478a5 */ /* 0x000fe4000f820042 */
[----:B------:R-:W-:Y:S02]  /*86f0*/  UIADD3 URZ, UP6, UPT, UR30, 0xbb, URZ ;  /* 0x000000bb1eff7890 */ /* 0x000fe4000ffde0ff */
[----:B------:R-:W-:Y:S01]  /*8700*/  UIMAD.WIDE.U32.X UR50, URZ, 0x29e4129e, UR64, UP4 ;  /* 0x29e4129eff3278a5 */ /* 0x000fe2000a0e0440 */
[----:B------:R-:W-:Y:S01]  /*8710*/  UMOV UR62, UR31 ;  /* 0x0000001f003e7c82 */ /* 0x000fe20008000000 */
[----:B------:R-:W-:Y:S02]  /*8720*/  USHF.R.U32.HI UR26, URZ, 0x1, UR15 ;  /* 0x00000001ff1a7899 */ /* 0x000fe4000801160f */
[----:B------:R-:W-:Y:S02]  /*8730*/  UIADD3 UR18, UP4, UPT, UR6, UR60, URZ ;  /* 0x0000003c06127290 */ /* 0x000fe4000ff9e0ff */
[----:B------:R-:W-:-:S02]  /*8740*/  UIADD3.X UR41, UPT, UPT, URZ, URZ, URZ, UP1, !UPT ;  /* 0x000000ffff297290 */ /* 0x000fc40008ffe4ff */
[----:B------:R-:W-:Y:S02]  /*8750*/  UIADD3 URZ, UP0, UPT, UR4, 0xc0, URZ ;  /* 0x000000c004ff7890 */ /* 0x000fe4000ff1e0ff */
[----:B------:R-:W-:Y:S02]  /*8760*/  UIMAD.WIDE.U32.X UR30, URZ, 0x29e4129e, UR62, UP6 ;  /* 0x29e4129eff1e78a5 */ /* 0x000fe4000b0e043e */
[----:B------:R-:W-:Y:S02]  /*8770*/  UIADD3 UR4, UP1, UPT, -UR50, 0x2ca, URZ ;  /* 0x000002ca32047890 */ /* 0x000fe4000ff3e1ff */
[----:B------:R-:W-:Y:S02]  /*8780*/  UIADD3.X UR26, UPT, UPT, UR26, UR61, URZ, UP4, !UPT ;  /* 0x0000003d1a1a7290 */ /* 0x000fe4000a7fe4ff */
[----:B------:R-:W-:Y:S02]  /*8790*/  UIADD3 UR6, UP4, UPT, -UR30, 0x2df, URZ ;  /* 0x000002df1e067890 */ /* 0x000fe4000ff9e1ff */
[----:B------:R-:W-:-:S02]  /*87a0*/  UIADD3.X UR15, UPT, UPT, URZ, ~UR51, URZ, UP1, !UPT ;  /* 0x80000033ff0f7290 */ /* 0x000fc40008ffe4ff */
[----:B------:R-:W-:Y:S02]  /*87b0*/  UIADD3.X UR38, UPT, UPT, URZ, ~UR31, URZ, UP4, !UPT ;  /* 0x8000001fff267290 */ /* 0x000fe4000a7fe4ff */
[----:B------:R-:W-:Y:S01]  /*87c0*/  USHF.R.U64 UR4, UR4, 0x1, UR15 ;  /* 0x0000000104047899 */ /* 0x000fe2000800120f */
[----:B------:R-:W-:Y:S01]  /*87d0*/  UMOV UR40, UR5 ;  /* 0x0000000500287c82 */ /* 0x000fe20008000000 */
[----:B------:R-:W-:Y:S02]  /*87e0*/  USHF.R.U64 UR6, UR6, 0x1, UR38 ;  /* 0x0000000106067899 */ /* 0x000fe40008001226 */
[----:B------:R-:W-:Y:S02]  /*87f0*/  UIMAD.WIDE.U32.X UR40, URZ, 0x29e4129e, UR40, UP0 ;  /* 0x29e4129eff2878a5 */ /* 0x000fe400080e0428 */
[----:B------:R-:W-:Y:S02]  /*8800*/  USHF.R.U32.HI UR15, URZ, 0x1, UR15 ;  /* 0x00000001ff0f7899 */ /* 0x000fe4000801160f */
[----:B------:R-:W-:Y:S01]  /*8810*/  UIADD3 UR5, UP0, UPT, UR4, UR50, URZ ;  /* 0x0000003204057290 */ /* 0x000fe2000ff1e0ff */
[----:B------:R-:W-:Y:S01]  /*8820*/  UMOV UR36, 0x253c818e ;  /* 0x253c818e00247882 */ /* 0x000fe20000000000 */
[----:B------:R-:W-:Y:S01]  /*8830*/  UMOV UR37, 0x7f ;  /* 0x0000007f00257882 */ /* 0x000fe20000000000 */
[----:B------:R-:W-:-:S02]  /*8840*/  UIADD3 UR62, UP4, UPT, UR6, UR30, URZ ;  /* 0x0000001e063e7290 */ /* 0x000fc4000ff9e0ff */
[----:B------:R-:W-:Y:S02]  /*8850*/  UIADD3.X UR6, UPT, UPT, UR15, UR51, URZ, UP0, !UPT ;  /* 0x000000330f067290 */ /* 0x000fe400087fe4ff */
[----:B------:R-:W-:Y:S02]  /*8860*/  UIMAD.WIDE.U32 UR36, UP2, URZ, 0x4129e413, UR36 ;  /* 0x4129e413ff2478a5 */ /* 0x000fe4000f840024 */
[----:B------:R-:W-:Y:S01]  /*8870*/  UIADD3 UR4, UP0, UPT, -UR40, 0x2f4, URZ ;  /* 0x000002f428047890 */ /* 0x000fe2000ff1e1ff */
[----:B------:R-:W-:Y:S01]  /*8880*/  UMOV UR32, 0x94f20884 ;  /* 0x94f2088400207882 */ /* 0x000fe20000000000 */
[----:B------:R-:W-:Y:S02]  /*8890*/  UMOV UR33, 0x82 ;  /* 0x0000008200217882 */ /* 0x000fe40000000000 */
[----:B------:R-:W-:Y:S02]  /*88a0*/  UIADD3.X UR15, UPT, UPT, URZ, ~UR41, URZ, UP0, !UPT ;  /* 0x80000029ff0f7290 */ /* 0x000fe400087fe4ff */
[----:B------:R-:W-:-:S02]  /*88b0*/  UIADD3.X UR51, UPT, UPT, URZ, URZ, URZ, UP2, !UPT ;  /* 0x000000ffff337290 */ /* 0x000fc400097fe4ff */
[----:B------:R-:W-:Y:S02]  /*88c0*/  UIADD3 URZ, UP0, UPT, UR36, 0xc5, URZ ;  /* 0x000000c524ff7890 */ /* 0x000fe4000ff1e0ff */
[----:B------:R-:W-:Y:S02]  /*88d0*/  UIMAD.WIDE.U32 UR32, UP3, URZ, 0x4129e413, UR32 ;  /* 0x4129e413ff2078a5 */ /* 0x000fe4000f860020 */
[----:B------:R-:W-:Y:S01]  /*88e0*/  USHF.R.U32.HI UR38, URZ, 0x1, UR38 ;  /* 0x00000001ff267899 */ /* 0x000fe20008011626 */
[----:B------:R-:W-:Y:S01]  /*88f0*/  UMOV UR50, UR37 ;  /* 0x0000002500327c82 */ /* 0x000fe20008000000 */
[----:B------:R-:W-:Y:S02]  /*8900*/  USHF.R.U64 UR4, UR4, 0x1, UR15 ;  /* 0x0000000104047899 */ /* 0x000fe4000800120f */
[----:B------:R-:W-:Y:S02]  /*8910*/  UIMAD.WIDE.U32.X UR36, URZ, 0x29e4129e, UR50, UP0 ;  /* 0x29e4129eff2478a5 */ /* 0x000fe400080e0432 */
[----:B------:R-:W-:Y:S01]  /*8920*/  UIADD3.X UR38, UPT, UPT, UR38, UR31, URZ, UP4, !UPT ;  /* 0x0000001f26267290 */ /* 0x000fe2000a7fe4ff */
[----:B------:R-:W-:Y:S01]  /*8930*/  UMOV UR24, 0x4a78f7a ;  /* 0x04a78f7a00187882 */ /* 0x000fe20000000000 */
[----:B------:R-:W-:Y:S01]  /*8940*/  UMOV UR25, 0x86 ;  /* 0x0000008600197882 */ /* 0x000fe20000000000 */
[----:B------:R-:W-:-:S02]  /*8950*/  UIADD3.X UR31, UPT, UPT, URZ, URZ, URZ, UP3, !UPT ;  /* 0x000000ffff1f7290 */ /* 0x000fc40009ffe4ff */
[----:B------:R-:W-:Y:S01]  /*8960*/  UIADD3 URZ, UP2, UPT, UR32, 0xcb, URZ ;  /* 0x000000cb20ff7890 */ /* 0x000fe2000ff5e0ff */
[----:B------:R-:W-:Y:S01]  /*8970*/  UMOV UR8, 0x745d1670 ;  /* 0x745d167000087882 */ /* 0x000fe20000000000 */
[----:B------:R-:W-:Y:S01]  /*8980*/  UMOV UR9, 0x89 ;  /* 0x0000008900097882 */ /* 0x000fe20000000000 */
[----:B------:R-:W-:Y:S02]  /*8990*/  USHF.R.U32.HI UR16, URZ, 0x1, UR15 ;  /* 0x00000001ff107899 */ /* 0x000fe4000801160f */
[----:B------:R-:W-:Y:S02]  /*89a0*/  UIADD3 UR64, UP0, UPT, UR4, UR40, URZ ;  /* 0x0000002804407290 */ /* 0x000fe4000ff1e0ff */
[----:B------:R-:W-:Y:S02]  /*89b0*/  UIMAD.WIDE.U32 UR24, UP5, URZ, 0x4129e413, UR24 ;  /* 0x4129e413ff1878a5 */ /* 0x000fe4000f8a0018 */
[----:B------:R-:W-:Y:S01]  /*89c0*/  UIADD3 UR15, UP3, UPT, -UR36, 0x309, URZ ;  /* 0x00000309240f7890 */ /* 0x000fe2000ff7e1ff */
[----:B------:R-:W-:Y:S01]  /*89d0*/  UMOV UR30, UR33 ;  /* 0x00000021001e7c82 */ /* 0x000fe20008000000 */
[----:B------:R-:W-:-:S02]  /*89e0*/  UIMAD.WIDE.U32 UR8, UP1, URZ, 0x4129e413, UR8 ;  /* 0x4129e413ff0878a5 */ /* 0x000fc4000f820008 */
[----:B------:R-:W-:Y:S02]  /*89f0*/  UIMAD.WIDE.U32.X UR30, URZ, 0x29e4129e, UR30, UP2 ;  /* 0x29e4129eff1e78a5 */ /* 0x000fe400090e041e */
[----:B------:R-:W-:Y:S02]  /*8a00*/  UIADD3.X UR4, UPT, UPT, UR16, UR41, URZ, UP0, !UPT ;  /* 0x0000002910047290 */ /* 0x000fe400087fe4ff */
[----:B------:R-:W-:Y:S02]  /*8a10*/  UIADD3.X UR16, UPT, UPT, URZ, ~UR37, URZ, UP3, !UPT ;  /* 0x80000025ff107290 */ /* 0x000fe40009ffe4ff */
[----:B------:R-:W-:Y:S02]  /*8a20*/  UIADD3.X UR41, UPT, UPT, URZ, URZ, URZ, UP5, !UPT ;  /* 0x000000ffff297290 */ /* 0x000fe4000affe4ff */
[----:B------:R-:W-:Y:S02]  /*8a30*/  UIADD3 URZ, UP4, UPT, UR24, 0xd0, URZ ;  /* 0x000000d018ff7890 */ /* 0x000fe4000ff9e0ff */
[----:B------:R-:W-:-:S02]  /*8a40*/  UIADD3 URZ, UP3, UPT, UR8, 0xd5, URZ ;  /* 0x000000d508ff7890 */ /* 0x000fc4000ff7e0ff */
[----:B------:R-:W-:Y:S01]  /*8a50*/  UIADD3 UR8, UP0, UPT, -UR30, 0x31e, URZ ;  /* 0x0000031e1e087890 */ /* 0x000fe2000ff1e1ff */
[----:B------:R-:W-:Y:S01]  /*8a60*/  UMOV UR40, UR25 ;  /* 0x0000001900287c82 */ /* 0x000fe20008000000 */
[----:B------:R-:W-:Y:S02]  /*8a70*/  USHF.R.U64 UR15, UR15, 0x1, UR16 ;  /* 0x000000010f0f7899 */ /* 0x000fe40008001210 */
[----:B------:R-:W-:Y:S02]  /*8a80*/  UIMAD.WIDE.U32.X UR24, URZ, 0x29e4129e, UR40, UP4 ;  /* 0x29e4129eff1878a5 */ /* 0x000fe4000a0e0428 */
[----:B------:R-:W-:Y:S02]  /*8a90*/  UIADD3.X UR47, UPT, UPT, URZ, ~UR31, URZ, UP0, !UPT ;  /* 0x8000001fff2f7290 */ /* 0x000fe400087fe4ff */
[----:B------:R-:W-:Y:S02]  /*8aa0*/  UIADD3.X UR33, UPT, UPT, URZ, URZ, URZ, UP1, !UPT ;  /* 0x000000ffff217290 */ /* 0x000fe40008ffe4ff */
[----:B------:R-:W-:-:S02]  /*8ab0*/  UIADD3 UR65, UP1, UPT, UR15, UR36, URZ ;  /* 0x000000240f417290 */ /* 0x000fc4000ff3e0ff */
[----:B------:R-:W-:Y:S02]  /*8ac0*/  UIADD3 UR15, UP0, UPT, -UR24, 0x333, URZ ;  /* 0x00000333180f7890 */ /* 0x000fe4000ff1e1ff */
[----:B------:R-:W-:Y:S02]  /*8ad0*/  USHF.R.U64 UR8, UR8, 0x1, UR47 ;  /* 0x0000000108087899 */ /* 0x000fe4000800122f */
[----:B------:R-:W-:Y:S01]  /*8ae0*/  USHF.R.U32.HI UR48, URZ, 0x1, UR16 ;  /* 0x00000001ff307899 */ /* 0x000fe20008011610 */
[----:B------:R-:W-:Y:S01]  /*8af0*/  UMOV UR32, UR9 ;  /* 0x0000000900207c82 */ /* 0x000fe20008000000 */
[----:B------:R-:W-:Y:S02]  /*8b00*/  UIADD3.X UR16, UPT, UPT, URZ, ~UR25, URZ, UP0, !UPT ;  /* 0x80000019ff107290 */ /* 0x000fe400087fe4ff */
[----:B------:R-:W-:Y:S02]  /*8b10*/  USHF.R.U32.HI UR47, URZ, 0x1, UR47 ;  /* 0x00000001ff2f7899 */ /* 0x000fe4000801162f */
[----:B------:R-:W-:-:S02]  /*8b20*/  UIADD3 UR66, UP0, UPT, UR8, UR30, URZ ;  /* 0x0000001e08427290 */ /* 0x000fc4000ff1e0ff */
[----:B------:R-:W-:Y:S02]  /*8b30*/  UIMAD.WIDE.U32.X UR8, URZ, 0x29e4129e, UR32, UP3 ;  /* 0x29e4129eff0878a5 */ /* 0x000fe400098e0420 */
[----:B------:R-:W-:Y:S02]  /*8b40*/  USHF.R.U64 UR15, UR15, 0x1, UR16 ;  /* 0x000000010f0f7899 */ /* 0x000fe40008001210 */
[----:B------:R-:W-:Y:S02]  /*8b50*/  UIADD3.X UR47, UPT, UPT, UR47, UR31, URZ, UP0, !UPT ;  /* 0x0000001f2f2f7290 */ /* 0x000fe400087fe4ff */
[----:B------:R-:W-:Y:S02]  /*8b60*/  UIADD3 UR30, UP0, UPT, -UR8, 0x348, URZ ;  /* 0x00000348081e7890 */ /* 0x000fe4000ff1e1ff */
[----:B------:R-:W-:Y:S02]  /*8b70*/  UIADD3.X UR48, UPT, UPT, UR48, UR37, URZ, UP1, !UPT ;  /* 0x0000002530307290 */ /* 0x000fe40008ffe4ff */
[----:B------:R-:W-:-:S02]  /*8b80*/  UIADD3 UR31, UP1, UPT, UR15, UR24, URZ ;  /* 0x000000180f1f7290 */ /* 0x000fc4000ff3e0ff */
[----:B------:R-:W-:Y:S02]  /*8b90*/  UIADD3.X UR15, UPT, UPT, URZ, ~UR9, URZ, UP0, !UPT ;  /* 0x80000009ff0f7290 */ /* 0x000fe400087fe4ff */
[----:B------:R-:W-:Y:S02]  /*8ba0*/  USHF.R.U64 UR29, UR29, 0x5, UR34 ;  /* 0x000000051d1d7899 */ /* 0x000fe40008001222 */
[----:B------:R-:W-:Y:S01]  /*8bb0*/  USHF.R.U64 UR30, UR30, 0x1, UR15 ;  /* 0x000000011e1e7899 */ /* 0x000fe2000800120f */
[----:B------:R-:W-:Y:S01]  /*8bc0*/  IMAD.U32 R0, RZ, RZ, UR31 ;  /* 0x0000001fff007e24 */ /* 0x000fe2000f8e00ff */
[----:B------:R-:W-:Y:S02]  /*8bd0*/  USHF.R.U32.HI UR15, URZ, 0x1, UR15 ;  /* 0x00000001ff0f7899 */ /* 0x000fe4000801160f */
[----:B------:R-:W-:Y:S02]  /*8be0*/  UIADD3 UR63, UP0, UPT, UR30, UR8, URZ ;  /* 0x000000081e3f7290 */ /* 0x000fe4000ff1e0ff */
[----:B------:R-:W-:-:S02]  /*8bf0*/  USHF.R.U32.HI UR16, URZ, 0x1, UR16 ;  /* 0x00000001ff107899 */ /* 0x000fc40008011610 */
[----:B------:R-:W-:Y:S02]  /*8c00*/  UIADD3.X UR15, UPT, UPT, UR15, UR9, URZ, UP0, !UPT ;  /* 0x000000090f0f7290 */ /* 0x000fe400087fe4ff */
[----:B------:R-:W-:Y:S02]  /*8c10*/  UIADD3 UR8, UP0, UPT, UR58, 0x1068, URZ ;  /* 0x000010683a087890 */ /* 0x000fe4000ff1e0ff */
[----:B------:R-:W-:Y:S02]  /*8c20*/  USHF.R.U32.HI UR34, URZ, 0x5, UR34 ;  /* 0x00000005ff227899 */ /* 0x000fe40008011622 */
[----:B------:R-:W-:Y:S01]  /*8c30*/  UIADD3.X UR9, UPT, UPT, URZ, UR19, URZ, UP0, !UPT ;  /* 0x00000013ff097290 */ /* 0x000fe200087fe4ff */
[----:B------:R-:W-:Y:S01]  /*8c40*/  UMOV UR22, 0x53c8245c ;  /* 0x53c8245c00167882 */ /* 0x000fe20000000000 */
[----:B------:R-:W-:Y:S02]  /*8c50*/  UMOV UR23, 0x90 ;  /* 0x0000009000177882 */ /* 0x000fe40000000000 */
[----:B------:R-:W-:-:S02]  /*8c60*/  UIMAD.WIDE.U32 UR8, UR29, -0x1b8, UR8 ;  /* 0xfffffe481d0878a5 */ /* 0x000fc4000f8e0008 */
[----:B------:R-:W-:Y:S02]  /*8c70*/  UIADD3.X UR16, UPT, UPT, UR16, UR25, URZ, UP1, !UPT ;  /* 0x0000001910107290 */ /* 0x000fe40008ffe4ff */
[----:B------:R-:W-:Y:S02]  /*8c80*/  UIMAD UR34, UR34, -0x1b8, URZ ;  /* 0xfffffe48222278a4 */ /* 0x000fe4000f8e02ff */
[----:B------:R-:W-:Y:S01]  /*8c90*/  UIMAD.WIDE.U32 UR32, UP1, URZ, 0x4129e413, UR22 ;  /* 0x4129e413ff2078a5 */ /* 0x000fe2000f820016 */
[----:B------:R-:W-:Y:S01]  /*8ca0*/  IMAD.U32 R7, RZ, RZ, UR9 ;  /* 0x00000009ff077e24 */ /* 0x000fe2000f8e00ff */
[----:B------:R-:W-:Y:S01]  /*8cb0*/  UMOV UR60, 0xe4129d66 ;  /* 0xe4129d66003c7882 */ /* 0x000fe20000000000 */
[----:B------:R-:W-:Y:S01]  /*8cc0*/  UMOV UR61, 0x8c ;  /* 0x0000008c003d7882 */ /* 0x000fe20000000000 */
[----:B------:R-:W-:Y:S01]  /*8cd0*/  UIADD3 UR28, UP0, UPT, UR58, 0x1110, URZ ;  /* 0x000011103a1c7890 */ /* 0x000fe2000ff1e0ff */
[----:B------:R-:W-:Y:S01]  /*8ce0*/  MOV R6, UR8 ;  /* 0x0000000800067c02 */ /* 0x000fe20008000f00 */
[----:B------:R-:W-:-:S02]  /*8cf0*/  UIADD3 UR44, UPT, UPT, UR9, -UR29, UR34 ;  /* 0x8000001d092c7290 */ /* 0x000fc4000fffe022 */
[----:B------:R-:W-:Y:S02]  /*8d00*/  UIMAD.WIDE.U32 UR24, UP6, URZ, 0x4129e413, UR60 ;  /* 0x4129e413ff1878a5 */ /* 0x000fe4000f8c003c */
[----:B------:R-:W-:Y:S02]  /*8d10*/  UIADD3.X UR9, UPT, UPT, URZ, URZ, URZ, UP1, !UPT ;  /* 0x000000ffff097290 */ /* 0x000fe40008ffe4ff */
[----:B------:R-:W-:Y:S01]  /*8d20*/  UIADD3 URZ, UP1, UPT, UR32, 0xe0, URZ ;  /* 0x000000e020ff7890 */ /* 0x000fe2000ff3e0ff */
[----:B------:R-:W-:Y:S01]  /*8d30*/  IMAD.U32 R7, RZ, RZ, UR44 ;  /* 0x0000002cff077e24 */ /* 0x000fe2000f8e00ff */
[----:B------:R-:W-:Y:S02]  /*8d40*/  UIADD3.X UR29, UPT, UPT, URZ, UR19, URZ, UP0, !UPT ;  /* 0x00000013ff1d7290 */ /* 0x000fe400087fe4ff */
[----:B------:R-:W-:Y:S01]  /*8d50*/  USHF.R.U64 UR45, UR45, 0x5, UR14 ;  /* 0x000000052d2d7899 */ /* 0x000fe2000800120e */
[----:B------:R-:W-:Y:S01]  /*8d60*/  UMOV UR8, UR33 ;  /* 0x0000002100087c82 */ /* 0x000fe20008000000 */
[----:B------:R-:W-:Y:S01]  /*8d70*/  UIADD3.X UR35, UPT, UPT, URZ, URZ, URZ, UP6, !UPT ;  /* 0x000000ffff237290 */ /* 0x000fe2000b7fe4ff */
[----:B------:R0:W-:Y:S01]  /*8d80*/  STG.E.64 desc[UR20][R6.64], R24 ;  /* 0x0000001806007986 */ /* 0x0001e2000c101b14 */
[----:B------:R-:W-:-:S02]  /*8d90*/  UIADD3 URZ, UP6, UPT, UR24, 0xdb, URZ ;  /* 0x000000db18ff7890 */ /* 0x000fc4000ffde0ff */
[----:B------:R-:W-:Y:S02]  /*8da0*/  UIMAD.WIDE.U32.X UR8, URZ, 0x29e4129e, UR8, UP1 ;  /* 0x29e4129eff0878a5 */ /* 0x000fe400088e0408 */
[----:B------:R-:W-:Y:S01]  /*8db0*/  UIMAD.WIDE.U32 UR28, UR45, -0x1b8, UR28 ;  /* 0xfffffe482d1c78a5 */ /* 0x000fe2000f8e001c */
[----:B------:R-:W-:Y:S01]  /*8dc0*/  UMOV UR34, UR25 ;  /* 0x0000001900227c82 */ /* 0x000fe20008000000 */
[----:B------:R-:W-:Y:S02]  /*8dd0*/  USHF.R.U32.HI UR14, URZ, 0x5, UR14 ;  /* 0x00000005ff0e7899 */ /* 0x000fe4000801160e */
[----:B------:R-:W-:Y:S02]  /*8de0*/  UIMAD.WIDE.U32.X UR24, URZ, 0x29e4129e, UR34, UP6 ;  /* 0x29e4129eff1878a5 */ /* 0x000fe4000b0e0422 */
[----:B------:R-:W-:Y:S01]  /*8df0*/  MOV R16, UR28 ;  /* 0x0000001c00107c02 */ /* 0x000fe20008000f00 */
[----:B------:R-:W-:Y:S01]  /*8e00*/  UIADD3 UR13, UP1, UPT, -UR8, 0x372, URZ ;  /* 0x00000372080d7890 */ /* 0x000fe2000ff3e1ff */
[----:B------:R-:W-:Y:S01]  /*8e10*/  IMAD.U32 R17, RZ, RZ, UR29 ;  /* 0x0000001dff117e24 */ /* 0x000fe2000f8e00ff */
[----:B------:R-:W-:Y:S01]  /*8e20*/  UIADD3 UR34, UP0, UPT, UR58, 0x11b8, URZ ;  /* 0x000011b83a227890 */ /* 0x000fe2000ff1e0ff */
[----:B0-----:R-:W-:Y:S01]  /*8e30*/  MOV R24, 0x2687fc47 ;  /* 0x2687fc4700187802 */ /* 0x001fe20000000f00 */
[----:B------:R-:W-:-:S02]  /*8e40*/  UIMAD UR14, UR14, -0x1b8, URZ ;  /* 0xfffffe480e0e78a4 */ /* 0x000fc4000f8e02ff */
[----:B------:R-:W-:Y:S02]  /*8e50*/  UIADD3.X UR28, UPT, UPT, URZ, ~UR9, URZ, UP1, !UPT ;  /* 0x80000009ff1c7290 */ /* 0x000fe40008ffe4ff */
[----:B------:R-:W-:Y:S02]  /*8e60*/  USHF.R.U64 UR43, UR43, 0x5, UR49 ;  /* 0x000000052b2b7899 */ /* 0x000fe40008001231 */
[----:B------:R-:W-:Y:S02]  /*8e70*/  UIADD3.X UR35, UPT, UPT, URZ, UR19, URZ, UP0, !UPT ;  /* 0x00000013ff237290 */ /* 0x000fe400087fe4ff */
[----:B------:R-:W-:Y:S02]  /*8e80*/  USHF.R.U32.HI UR49, URZ, 0x5, UR49 ;  /* 0x00000005ff317899 */ /* 0x000fe40008011631 */
[----:B------:R-:W-:Y:S01]  /*8e90*/  UIADD3 UR45, UPT, UPT, UR29, -UR45, UR14 ;  /* 0x8000002d1d2d7290 */ /* 0x000fe2000fffe00e */
[----:B------:R-:W-:Y:S01]  /*8ea0*/  UMOV UR52, 0xc37dab52 ;  /* 0xc37dab5200347882 */ /* 0x000fe20000000000 */
[----:B------:R-:W-:Y:S01]  /*8eb0*/  UMOV UR53, 0x93 ;  /* 0x0000009300357882 */ /* 0x000fe20000000000 */
[----:B------:R-:W-:-:S02]  /*8ec0*/  UIADD3 UR32, UP6, UPT, -UR24, 0x35d, URZ ;  /* 0x0000035d18207890 */ /* 0x000fc4000ffde1ff */
[----:B------:R-:W-:Y:S01]  /*8ed0*/  USHF.R.U64 UR29, UR13, 0x1, UR28 ;  /* 0x000000010d1d7899 */ /* 0x000fe2000800121c */
[----:B------:R-:W-:Y:S01]  /*8ee0*/  IMAD.U32 R17, RZ, RZ, UR45 ;  /* 0x0000002dff117e24 */ /* 0x000fe2000f8e00ff */
[----:B------:R-:W-:Y:S01]  /*8ef0*/  UMOV UR68, 0x33333248 ;  /* 0x3333324800447882 */ /* 0x000fe20000000000 */
[----:B------:R-:W-:Y:S01]  /*8f00*/  UMOV UR69, 0x97 ;  /* 0x0000009700457882 */ /* 0x000fe20000000000 */
[----:B------:R-:W-:Y:S02]  /*8f10*/  UIMAD.WIDE.U32 UR34, UR43, -0x1b8, UR34 ;  /* 0xfffffe482b2278a5 */ /* 0x000fe4000f8e0022 */
[----:B------:R-:W-:Y:S01]  /*8f20*/  UIMAD UR49, UR49, -0x1b8, URZ ;  /* 0xfffffe48313178a4 */ /* 0x000fe2000f8e02ff */
[----:B------:R0:W-:Y:S01]  /*8f30*/  STG.E.64 desc[UR20][R16.64], R24 ;  /* 0x0000001810007986 */ /* 0x0001e2000c101b14 */
[----:B------:R-:W-:Y:S02]  /*8f40*/  UIMAD.WIDE.U32 UR40, UP2, URZ, 0x4129e413, UR52 ;  /* 0x4129e413ff2878a5 */ /* 0x000fe4000f840034 */
[----:B------:R-:W-:Y:S01]  /*8f50*/  UIMAD.WIDE.U32 UR30, UP3, URZ, 0x4129e413, UR68 ;  /* 0x4129e413ff1e78a5 */ /* 0x000fe2000f860044 */
[----:B------:R-:W-:Y:S01]  /*8f60*/  IMAD.U32 R27, RZ, RZ, UR35 ;  /* 0x00000023ff1b7e24 */ /* 0x000fe2000f8e00ff */
[----:B------:R-:W-:Y:S01]  /*8f70*/  UIADD3.X UR14, UPT, UPT, URZ, ~UR25, URZ, UP6, !UPT ;  /* 0x80000019ff0e7290 */ /* 0x000fe2000b7fe4ff */
[----:B------:R-:W-:Y:S01]  /*8f80*/  MOV R26, UR34 ;  /* 0x00000022001a7c02 */ /* 0x000fe20008000f00 */
[----:B------:R-:W-:-:S02]  /*8f90*/  USHF.R.U32.HI UR13, URZ, 0x1, UR28 ;  /* 0x00000001ff0d7899 */ /* 0x000fc4000801161c */
[----:B------:R-:W-:Y:S02]  /*8fa0*/  UIADD3 UR69, UP0, UPT, UR29, UR8, URZ ;  /* 0x000000081d457290 */ /* 0x000fe4000ff1e0ff */
[----:B------:R-:W-:Y:S02]  /*8fb0*/  UIADD3 UR8, UP6, UPT, UR58, 0x1260, URZ ;  /* 0x000012603a087890 */ /* 0x000fe4000ffde0ff */
[----:B------:R-:W-:Y:S01]  /*8fc0*/  UIADD3 UR49, UPT, UPT, UR35, -UR43, UR49 ;  /* 0x8000002b23317290 */ /* 0x000fe2000fffe031 */
[----:B0-----:R-:W-:Y:S01]  /*8fd0*/  HFMA2 R24, -RZ, RZ, 6.3598155975341796875e-05, 0.003810882568359375 ;  /* 0x042b1bceff187431 */ /* 0x001fe200000001ff */
[----:B------:R-:W-:Y:S02]  /*8fe0*/  UIADD3.X UR43, UPT, UPT, URZ, URZ, URZ, UP2, !UPT ;  /* 0x000000ffff2b7290 */ /* 0x000fe400097fe4ff */
[----:B------:R-:W-:Y:S02]  /*8ff0*/  UIADD3 URZ, UP2, UPT, UR40, 0xe5, URZ ;  /* 0x000000e528ff7890 */ /* 0x000fe4000ff5e0ff */
[----:B------:R-:W-:Y:S01]  /*9000*/  UIADD3.X UR13, UPT, UPT, UR13, UR9, URZ, UP0, !UPT ;  /* 0x000000090d0d7290 */ /* 0x000fe200087fe4ff */
[----:B------:R-:W-:Y:S01]  /*9010*/  IMAD.U32 R27, RZ, RZ, UR49 ;  /* 0x00000031ff1b7e24 */ /* 0x000fe2000f8e00ff */
[----:B------:R-:W-:-:S02]  /*9020*/  USHF.R.U64 UR32, UR32, 0x1, UR14 ;  /* 0x0000000120207899 */ /* 0x000fc4000800120e */
[----:B------:R-:W-:Y:S01]  /*9030*/  UIADD3.X UR9, UPT, UPT, URZ, UR19, URZ, UP6, !UPT ;  /* 0x00000013ff097290 */ /* 0x000fe2000b7fe4ff */
[----:B------:R-:W-:Y:S01]  /*9040*/  UMOV UR42, UR41 ;  /* 0x00000029002a7c82 */ /* 0x000fe20008000000 */
[----:B------:R-:W-:Y:S01]  /*9050*/  UIADD3 UR50, UP6, UPT, UR58, 0x13b0, URZ ;  /* 0x000013b03a327890 */ /* 0x000fe2000ffde0ff */
[----:B------:R0:W-:Y:S01]  /*9060*/  STG.E.64 desc[UR20][R26.64], R24 ;  /* 0x000000181a007986 */ /* 0x0001e2000c101b14 */
[----:B------:R-:W-:Y:S02]  /*9070*/  UIADD3.X UR35, UPT, UPT, URZ, URZ, URZ, UP3, !UPT ;  /* 0x000000ffff237290 */ /* 0x000fe40009ffe4ff */
[----:B------:R-:W-:Y:S02]  /*9080*/  UIMAD.WIDE.U32.X UR40, URZ, 0x29e4129e, UR42, UP2 ;  /* 0x29e4129eff2878a5 */ /* 0x000fe400090e042a */
[----:B------:R-:W-:Y:S02]  /*9090*/  UIADD3 URZ, UP3, UPT, UR30, 0xeb, URZ ;  /* 0x000000eb1eff7890 */ /* 0x000fe4000ff7e0ff */
[----:B------:R-:W-:-:S02]  /*90a0*/  USHF.R.U32.HI UR14, URZ, 0x1, UR14 ;  /* 0x00000001ff0e7899 */ /* 0x000fc4000801160e */
[----:B------:R-:W-:Y:S02]  /*90b0*/  UIADD3 UR68, UP1, UPT, UR32, UR24, URZ ;  /* 0x0000001820447290 */ /* 0x000fe4000ff3e0ff */
[----:B------:R-:W-:Y:S02]  /*90c0*/  USHF.R.U64 UR57, UR57, 0x5, UR10 ;  /* 0x0000000539397899 */ /* 0x000fe4000800120a */
[----:B------:R-:W-:Y:S01]  /*90d0*/  UIADD3.X UR51, UPT, UPT, URZ, UR19, URZ, UP6, !UPT ;  /* 0x00000013ff337290 */ /* 0x000fe2000b7fe4ff */
[----:B0-----:R-:W-:Y:S01]  /*90e0*/  HFMA2 R26, -RZ, RZ, 0.012420654296875, -572.5 ;  /* 0x225ce079ff1a7431 */ /* 0x001fe200000001ff */
[----:B------:R-:W-:Y:S01]  /*90f0*/  UMOV UR34, UR31 ;  /* 0x0000001f00227c82 */ /* 0x000fe20008000000 */
[----:B------:R-:W-:Y:S01]  /*9100*/  UIADD3 UR42, UP6, UPT, -UR40, 0x387, URZ ;  /* 0x00000387282a7890 */ /* 0x000fe2000ffde1ff */
[----:B------:R-:W-:Y:S01]  /*9110*/  IMAD.MOV.U32 R27, RZ, RZ, 0x0 ;  /* 0x00000000ff1b7424 */ /* 0x000fe200078e00ff */
[----:B------:R-:W-:Y:S02]  /*9120*/  USHF.R.U32.HI UR10, URZ, 0x5, UR10 ;  /* 0x00000005ff0a7899 */ /* 0x000fe4000801160a */
[----:B------:R-:W-:-:S02]  /*9130*/  UIMAD.WIDE.U32.X UR34, URZ, 0x29e4129e, UR34, UP3 ;  /* 0x29e4129eff2278a5 */ /* 0x000fc400098e0422 */
[----:B------:R-:W-:Y:S02]  /*9140*/  UIADD3.X UR14, UPT, UPT, UR14, UR25, URZ, UP1, !UPT ;  /* 0x000000190e0e7290 */ /* 0x000fe40008ffe4ff */
[----:B------:R-:W-:Y:S02]  /*9150*/  UIMAD.WIDE.U32 UR8, UR57, -0x1b8, UR8 ;  /* 0xfffffe48390878a5 */ /* 0x000fe4000f8e0008 */
[----:B------:R-:W-:Y:S02]  /*9160*/  UIADD3 UR24, UP1, UPT, UR58, 0x1308, URZ ;  /* 0x000013083a187890 */ /* 0x000fe4000ff3e0ff */
[----:B------:R-:W-:Y:S02]  /*9170*/  UIMAD UR59, UR10, -0x1b8, URZ ;  /* 0xfffffe480a3b78a4 */ /* 0x000fe4000f8e02ff */
[----:B------:R-:W-:Y:S01]  /*9180*/  UIADD3.X UR12, UPT, UPT, URZ, ~UR41, URZ, UP6, !UPT ;  /* 0x80000029ff0c7290 */ /* 0x000fe2000b7fe4ff */
[----:B------:R-:W-:Y:S01]  /*9190*/  IMAD.U32 R14, RZ, RZ, UR8 ;  /* 0x00000008ff0e7e24 */ /* 0x000fe2000f8e00ff */
[----:B------:R-:W-:Y:S01]  /*91a0*/  UIADD3 UR10, UP3, UPT, -UR34, 0x39c, URZ ;  /* 0x0000039c220a7890 */ /* 0x000fe2000ff7e1ff */
[----:B------:R-:W-:Y:S01]  /*91b0*/  IMAD.U32 R15, RZ, RZ, UR9 ;  /* 0x00000009ff0f7e24 */ /* 0x000fe2000f8e00ff */
[----:B------:R-:W-:-:S02]  /*91c0*/  UIADD3.X UR25, UPT, UPT, URZ, UR19, URZ, UP1, !UPT ;  /* 0x00000013ff197290 */ /* 0x000fc40008ffe4ff */
[----:B------:R-:W-:Y:S02]  /*91d0*/  USHF.R.U64 UR55, UR55, 0x5, UR56 ;  /* 0x0000000537377899 */ /* 0x000fe40008001238 */
[----:B------:R-:W-:Y:S02]  /*91e0*/  USHF.R.U64 UR42, UR42, 0x1, UR12 ;  /* 0x000000012a2a7899 */ /* 0x000fe4000800120c */
[----:B------:R-:W-:Y:S02]  /*91f0*/  UIADD3.X UR8, UPT, UPT, URZ, ~UR35, URZ, UP3, !UPT ;  /* 0x80000023ff087290 */ /* 0x000fe40009ffe4ff */
[----:B------:R-:W-:Y:S02]  /*9200*/  USHF.R.U32.HI UR56, URZ, 0x5, UR56 ;  /* 0x00000005ff387899 */ /* 0x000fe40008011638 */
[----:B------:R-:W-:Y:S01]  /*9210*/  UIMAD.WIDE.U32 UR24, UR55, -0x1b8, UR24 ;  /* 0xfffffe48371878a5 */ /* 0x000fe2000f8e0018 */
[----:B------:R-:W-:Y:S01]  /*9220*/  UMOV UR72, 0x129e4034 ;  /* 0x129e403400487882 */ /* 0x000fe20000000000 */
[----:B------:R-:W-:Y:S01]  /*9230*/  UMOV UR73, 0x9e ;  /* 0x0000009e00497882 */ /* 0x000fe20000000000 */
[----:B------:R-:W-:-:S02]  /*9240*/  UIADD3 UR30, UP2, UPT, UR58, 0x1458, URZ ;  /* 0x000014583a1e7890 */ /* 0x000fc4000ff5e0ff */
[----:B------:R-:W-:Y:S01]  /*9250*/  UIADD3 UR59, UPT, UPT, UR9, -UR57, UR59 ;  /* 0x80000039093b7290 */ /* 0x000fe2000fffe03b */
[----:B------:R-:W-:Y:S01]  /*9260*/  IMAD.U32 R11, RZ, RZ, UR25 ;  /* 0x00000019ff0b7e24 */ /* 0x000fe2000f8e00ff */
[----:B------:R-:W-:Y:S01]  /*9270*/  USHF.R.U32.HI UR12, URZ, 0x1, UR12 ;  /* 0x00000001ff0c7899 */ /* 0x000fe2000801160c */
[----:B------:R-:W-:Y:S01]  /*9280*/  IMAD.U32 R10, RZ, RZ, UR24 ;  /* 0x00000018ff0a7e24 */ /* 0x000fe2000f8e00ff */
[----:B------:R-:W-:Y:S01]  /*9290*/  UIADD3 UR23, UP3, UPT, UR42, UR40, URZ ;  /* 0x000000282a177290 */ /* 0x000fe2000ff7e0ff */
[----:B------:R-:W-:Y:S01]  /*92a0*/  UMOV UR70, 0xa2e8b93e ;  /* 0xa2e8b93e00467882 */ /* 0x000fe20000000000 */
[----:B------:R-:W-:Y:S01]  /*92b0*/  UMOV UR71, 0x9a ;  /* 0x0000009a00477882 */ /* 0x000fe20000000000 */
[----:B------:R-:W-:Y:S01]  /*92c0*/  USHF.R.U64 UR9, UR10, 0x1, UR8 ;  /* 0x000000010a097899 */ /* 0x000fe20008001208 */
[----:B------:R-:W-:Y:S01]  /*92d0*/  IMAD.U32 R15, RZ, RZ, UR59 ;  /* 0x0000003bff0f7e24 */ /* 0x000fe2000f8e00ff */
[----:B------:R-:W-:Y:S01]  /*92e0*/  UIMAD UR56, UR56, -0x1b8, URZ ;  /* 0xfffffe48383878a4 */ /* 0x000fe2000f8e02ff */
[----:B------:R-:W-:Y:S01]  /*92f0*/  UMOV UR76, 0xf2094e20 ;  /* 0xf2094e20004c7882 */ /* 0x000fe20000000000 */
[----:B------:R-:W-:Y:S01]  /*9300*/  UMOV UR77, 0xa4 ;  /* 0x000000a4004d7882 */ /* 0x000fe20000000000 */
[----:B------:R-:W-:Y:S01]  /*9310*/  UIMAD.WIDE.U32 UR52, UP5, URZ, 0x4129e413, UR72 ;  /* 0x4129e413ff3478a5 */ /* 0x000fe2000f8a0048 */
[----:B------:R0:W-:Y:S01]  /*9320*/  STG.E.64 desc[UR20][R14.64], R26 ;  /* 0x0000001a0e007986 */ /* 0x0001e2000c101b14 */
[----:B------:R-:W-:-:S02]  /*9330*/  UIMAD.WIDE.U32 UR36, UP4, URZ, 0x4129e413, UR70 ;  /* 0x4129e413ff2478a5 */ /* 0x000fc4000f880046 */
[----:B------:R-:W-:Y:S02]  /*9340*/  UIMAD.WIDE.U32 UR28, UP1, URZ, 0x4129e413, UR76 ;  /* 0x4129e413ff1c78a5 */ /* 0x000fe4000f82004c */
[----:B------:R-:W-:Y:S02]  /*9350*/  UIADD3.X UR31, UPT, UPT, URZ, UR19, URZ, UP2, !UPT ;  /* 0x00000013ff1f7290 */ /* 0x000fe400097fe4ff */
[----:B------:R-:W-:Y:S02]  /*9360*/  UIADD3.X UR12, UPT, UPT, UR12, UR41, URZ, UP3, !UPT ;  /* 0x000000290c0c7290 */ /* 0x000fe40009ffe4ff */
[----:B------:R-:W-:Y:S02]  /*9370*/  USHF.R.U32.HI UR10, URZ, 0x1, UR8 ;  /* 0x00000001ff0a7899 */ /* 0x000fe40008011608 */
[----:B------:R-:W-:Y:S02]  /*9380*/  UIADD3 UR67, UP2, UPT, UR9, UR34, URZ ;  /* 0x0000002209437290 */ /* 0x000fe4000ff5e0ff */
[----:B------:R-:W-:Y:S01]  /*9390*/  UIADD3 UR42, UP3, UPT, UR58, 0x15a8, URZ ;  /* 0x000015a83a2a7890 */ /* 0x000fe2000ff7e0ff */
[----:B0-----:R-:W-:Y:S01]  /*93a0*/  IMAD.MOV.U32 R26, RZ, RZ, 0x1d690555 ;  /* 0x1d690555ff1a7424 */ /* 0x001fe200078e00ff */
[----:B------:R-:W-:-:S02]  /*93b0*/  UIADD3 UR77, UPT, UPT, UR25, -UR55, UR56 ;  /* 0x80000037194d7290 */ /* 0x000fc4000fffe038 */
[----:B------:R-:W-:Y:S02]  /*93c0*/  UIADD3 UR34, UP6, UPT, UR58, 0x1500, URZ ;  /* 0x000015003a227890 */ /* 0x000fe4000ffde0ff */
[----:B------:R-:W-:Y:S02]  /*93d0*/  UIADD3.X UR25, UPT, UPT, URZ, URZ, URZ, UP5, !UPT ;  /* 0x000000ffff197290 */ /* 0x000fe4000affe4ff */
[----:B------:R-:W-:Y:S01]  /*93e0*/  UIADD3.X UR55, UPT, UPT, URZ, URZ, URZ, UP4, !UPT ;  /* 0x000000ffff377290 */ /* 0x000fe2000a7fe4ff */
[----:B------:R-:W-:Y:S01]  /*93f0*/  MOV R11, UR77 ;  /* 0x0000004d000b7c02 */ /* 0x000fe20008000f00 */
[----:B------:R-:W-:Y:S01]  /*9400*/  UIADD3 URZ, UP5, UPT, UR52, 0xf5, URZ ;  /* 0x000000f534ff7890 */ /* 0x000fe2000ffbe0ff */
[----:B------:R-:W-:Y:S01]  /*9410*/  UMOV UR60, 0xd1745c0c ;  /* 0xd1745c0c003c7882 */ /* 0x000fe20000000000 */
[----:B------:R-:W-:Y:S01]  /*9420*/  UMOV UR61, 0xab ;  /* 0x000000ab003d7882 */ /* 0x000fe20000000000 */
[----:B------:R-:W-:Y:S01]  /*9430*/  UIADD3 URZ, UP4, UPT, UR36, 0xf0, URZ ;  /* 0x000000f024ff7890 */ /* 0x000fe2000ff9e0ff */
[----:B------:R0:W-:Y:S01]  /*9440*/  STG.E.64 desc[UR20][R10.64], R26 ;  /* 0x0000001a0a007986 */ /* 0x0001e2000c101b14 */
[----:B------:R-:W-:-:S02]  /*9450*/  UIADD3.X UR10, UPT, UPT, UR10, UR35, URZ, UP2, !UPT ;  /* 0x000000230a0a7290 */ /* 0x000fc400097fe4ff */
[----:B------:R-:W-:Y:S01]  /*9460*/  UIADD3.X UR43, UPT, UPT, URZ, UR19, URZ, UP3, !UPT ;  /* 0x00000013ff2b7290 */ /* 0x000fe20009ffe4ff */
[----:B------:R-:W-:Y:S01]  /*9470*/  UMOV UR24, UR53 ;  /* 0x0000003500187c82 */ /* 0x000fe20008000000 */
[----:B------:R-:W-:Y:S02]  /*9480*/  USHF.R.U64 UR11, UR11, 0x5, UR17 ;  /* 0x000000050b0b7899 */ /* 0x000fe40008001211 */
[----:B------:R-:W-:Y:S02]  /*9490*/  UIADD3.X UR35, UPT, UPT, URZ, UR19, URZ, UP6, !UPT ;  /* 0x00000013ff237290 */ /* 0x000fe4000b7fe4ff */
[----:B------:R-:W-:Y:S01]  /*94a0*/  UIMAD.WIDE.U32 UR40, UP3, URZ, 0x4129e413, UR60 ;  /* 0x4129e413ff2878a5 */ /* 0x000fe2000f86003c */
[----:B------:R-:W-:Y:S01]  /*94b0*/  UMOV UR54, UR37 ;  /* 0x0000002500367c82 */ /* 0x000fe20008000000 */
[----:B------:R-:W-:Y:S01]  /*94c0*/  USHF.R.U32.HI UR17, URZ, 0x5, UR17 ;  /* 0x00000005ff117899 */ /* 0x000fe20008011611 */
[----:B0-----:R-:W-:Y:S01]  /*94d0*/  IMAD.MOV.U32 R26, RZ, RZ, 0x4f3db24 ;  /* 0x04f3db24ff1a7424 */ /* 0x001fe200078e00ff */
[----:B------:R-:W-:-:S02]  /*94e0*/  UIADD3 UR60, UP6, UPT, UR58, 0x1650, URZ ;  /* 0x000016503a3c7890 */ /* 0x000fc4000ffde0ff */
[----:B------:R-:W-:Y:S02]  /*94f0*/  UIMAD.WIDE.U32.X UR24, URZ, 0x29e4129e, UR24, UP5 ;  /* 0x29e4129eff1878a5 */ /* 0x000fe4000a8e0418 */
[----:B------:R-:W-:Y:S02]  /*9500*/  UIMAD.WIDE.U32.X UR36, URZ, 0x29e4129e, UR54, UP4 ;  /* 0x29e4129eff2478a5 */ /* 0x000fe4000a0e0436 */
[----:B------:R-:W-:Y:S02]  /*9510*/  UIMAD.WIDE.U32 UR50, UR11, -0x1b8, UR50 ;  /* 0xfffffe480b3278a5 */ /* 0x000fe4000f8e0032 */
[----:B------:R-:W-:Y:S02]  /*9520*/  UIMAD UR17, UR17, -0x1b8, URZ ;  /* 0xfffffe48111178a4 */ /* 0x000fe4000f8e02ff */
[----:B------:R-:W-:Y:S02]  /*9530*/  USHF.R.U64 UR18, UR18, 0x5, UR26 ;  /* 0x0000000512127899 */ /* 0x000fe4000800121a */
[----:B------:R-:W-:Y:S01]  /*9540*/  UIADD3.X UR61, UPT, UPT, URZ, UR19, URZ, UP6, !UPT ;  /* 0x00000013ff3d7290 */ /* 0x000fe2000b7fe4ff */
[----:B------:R-:W-:Y:S01]  /*9550*/  IMAD.U32 R22, RZ, RZ, UR50 ;  /* 0x00000032ff167e24 */ /* 0x000fe2000f8e00ff */
[----:B------:R-:W-:Y:S01]  /*9560*/  UIADD3 UR7, UP5, UPT, -UR24, 0x3c6, URZ ;  /* 0x000003c618077890 */ /* 0x000fe2000ffbe1ff */
[----:B------:R-:W-:Y:S01]  /*9570*/  IMAD.U32 R23, RZ, RZ, UR51 ;  /* 0x00000033ff177e24 */ /* 0x000fe2000f8e00ff */
[----:B------:R-:W-:-:S02]  /*9580*/  UIADD3 UR52, UP6, UPT, -UR36, 0x3b1, URZ ;  /* 0x000003b124347890 */ /* 0x000fc4000ffde1ff */
[----:B------:R-:W-:Y:S02]  /*9590*/  USHF.R.U32.HI UR26, URZ, 0x5, UR26 ;  /* 0x00000005ff1a7899 */ /* 0x000fe4000801161a */
[----:B------:R-:W-:Y:S02]  /*95a0*/  UIADD3 UR17, UPT, UPT, UR51, -UR11, UR17 ;  /* 0x8000000b33117290 */ /* 0x000fe4000fffe011 */
[----:B------:R-:W-:Y:S02]  /*95b0*/  UIMAD.WIDE.U32 UR30, UR18, -0x1b8, UR30 ;  /* 0xfffffe48121e78a5 */ /* 0x000fe4000f8e001e */
[----:B------:R-:W-:Y:S02]  /*95c0*/  UIADD3.X UR11, UPT, UPT, URZ, ~UR25, URZ, UP5, !UPT ;  /* 0x80000019ff0b7290 */ /* 0x000fe4000affe4ff */
[----:B------:R-:W-:Y:S01]  /*95d0*/  UIADD3.X UR50, UPT, UPT, URZ, ~UR37, URZ, UP6, !UPT ;  /* 0x80000025ff327290 */ /* 0x000fe2000b7fe4ff */
[----:B------:R-:W-:Y:S01]  /*95e0*/  IMAD.U32 R23, RZ, RZ, UR17 ;  /* 0x00000011ff177e24 */ /* 0x000fe2000f8e00ff */
[----:B------:R-:W-:Y:S01]  /*95f0*/  UIMAD UR27, UR26, -0x1b8, URZ ;  /* 0xfffffe481a1b78a4 */ /* 0x000fe2000f8e02ff */
[----:B------:R-:W-:Y:S01]  /*9600*/  IMAD.U32 R21, RZ, RZ, UR31 ;  /* 0x0000001fff157e24 */ /* 0x000fe2000f8e00ff */
[----:B------:R-:W-:Y:S01]  /*9610*/  UIADD3 UR54, UP4, UPT, UR58, 0x16f8, URZ ;  /* 0x000016f83a367890 */ /* 0x000fe2000ff9e0ff */
[----:B------:R-:W-:Y:S01]  /*9620*/  IMAD.U32 R20, RZ, RZ, UR30 ;  /* 0x0000001eff147e24 */ /* 0x000fe2000f8e00ff */
[----:B------:R-:W-:Y:S01]  /*9630*/  USHF.R.U64 UR7, UR7, 0x1, UR11 ;  /* 0x0000000107077899 */ /* 0x000fe2000800120b */
[----:B------:R0:W-:Y:S01]  /*9640*/  STG.E.64 desc[UR20][R22.64], R26 ;  /* 0x0000001a16007986 */ /* 0x0001e2000c101b14 */
[----:B------:R-:W-:-:S02]  /*9650*/  USHF.R.U64 UR52, UR52, 0x1, UR50 ;  /* 0x0000000134347899 */ /* 0x000fc40008001232 */
[----:B------:R-:W-:Y:S02]  /*9660*/  UIADD3 UR18, UPT, UPT, UR31, -UR18, UR27 ;  /* 0x800000121f127290 */ /* 0x000fe4000fffe01b */
[----:B------:R-:W-:Y:S02]  /*9670*/  UIADD3.X UR31, UPT, UPT, URZ, URZ, URZ, UP1, !UPT ;  /* 0x000000ffff1f7290 */ /* 0x000fe40008ffe4ff */
[----:B------:R-:W-:Y:S02]  /*9680*/  UIADD3.X UR55, UPT, UPT, URZ, UR19, URZ, UP4, !UPT ;  /* 0x00000013ff377290 */ /* 0x000fe4000a7fe4ff */
[----:B------:R-:W-:Y:S01]  /*9690*/  UIADD3 URZ, UP1, UPT, UR28, 0x100, URZ ;  /* 0x000001001cff7890 */ /* 0x000fe2000ff3e0ff */
[----:B------:R-:W-:Y:S01]  /*96a0*/  IMAD.U32 R21, RZ, RZ, UR18 ;  /* 0x00000012ff157e24 */ /* 0x000fe2000f8e00ff */
[----:B------:R-:W-:Y:S01]  /*96b0*/  UMOV UR74, 0x8253c72a ;  /* 0x8253c72a004a7882 */ /* 0x000fe20000000000 */
[----:B------:R-:W-:Y:S01]  /*96c0*/  UMOV UR75, 0xa1 ;  /* 0x000000a1004b7882 */ /* 0x000fe20000000000 */
[----:B------:R-:W-:Y:S01]  /*96d0*/  USHF.R.U32.HI UR11, URZ, 0x1, UR11 ;  /* 0x00000001ff0b7899 */ /* 0x000fe2000801160b */
[----:B------:R-:W-:Y:S01]  /*96e0*/  R2UR UR18, R0 ;  /* 0x00000000001272ca */ /* 0x000fe200000e0000 */
[----:B------:R-:W-:Y:S01]  /*96f0*/  UIADD3 UR76, UP4, UPT, UR7, UR24, URZ ;  /* 0x00000018074c7290 */ /* 0x000fe2000ff9e0ff */
[----:B0-----:R-:W-:Y:S01]  /*9700*/  IMAD.MOV.U32 R22, RZ, RZ, 0x18752a31 ;  /* 0x18752a31ff167424 */ /* 0x001fe200078e00ff */
[----:B------:R-:W-:Y:S01]  /*9710*/  USHF.R.U64 UR5, UR5, 0x5, UR6 ;  /* 0x0000000505057899 */ /* 0x000fe20008001206 */
[----:B------:R-:W-:Y:S01]  /*9720*/  IMAD.MOV.U32 R23, RZ, RZ, 0x0 ;  /* 0x00000000ff177424 */ /* 0x000fe200078e00ff */
[----:B------:R-:W-:Y:S01]  /*9730*/  USHF.R.U32.HI UR50, URZ, 0x1, UR50 ;  /* 0x00000001ff327899 */ /* 0x000fe20008011632 */
[----:B------:R-:W-:Y:S01]  /*9740*/  IMAD.MOV.U32 R26, RZ, RZ, 0x28197af3 ;  /* 0x28197af3ff1a7424 */ /* 0x000fe200078e00ff */
[----:B------:R-:W-:Y:S01]  /*9750*/  UIADD3 UR22, UP5, UPT, UR52, UR36, URZ ;  /* 0x0000002434167290 */ /* 0x000fe2000ffbe0ff */
[----:B------:R-:W-:Y:S01]  /*9760*/  UMOV UR30, UR29 ;  /* 0x0000001d001e7c82 */ /* 0x000fe20008000000 */
[----:B------:R-:W-:Y:S01]  /*9770*/  UIMAD.WIDE.U32 UR32, UP0, URZ, 0x4129e413, UR74 ;  /* 0x4129e413ff2078a5 */ /* 0x000fe2000f80004a */
[----:B------:R0:W-:Y:S01]  /*9780*/  STG.E.64 desc[UR20][R20.64], R22 ;  /* 0x0000001614007986 */ /* 0x0001e2000c101b14 */
[----:B------:R-:W-:Y:S01]  /*9790*/  USHF.R.U32.HI UR6, URZ, 0x5, UR6 ;  /* 0x00000005ff067899 */ /* 0x000fe20008011606 */
[----:B------:R-:W-:Y:S01]  /*97a0*/  UMOV UR72, 0x4129e302 ;  /* 0x4129e30200487882 */ /* 0x000fe20000000000 */
[----:B------:R-:W-:Y:S01]  /*97b0*/  UMOV UR73, 0xaf ;  /* 0x000000af00497882 */ /* 0x000fe20000000000 */
[----:B------:R-:W-:-:S02]  /*97c0*/  UIMAD.WIDE.U32.X UR30, URZ, 0x29e4129e, UR30, UP1 ;  /* 0x29e4129eff1e78a5 */ /* 0x000fc400088e041e */
[----:B------:R-:W-:Y:S02]  /*97d0*/  UIADD3.X UR11, UPT, UPT, UR11, UR25, URZ, UP4, !UPT ;  /* 0x000000190b0b7290 */ /* 0x000fe4000a7fe4ff */
[----:B------:R-:W-:Y:S02]  /*97e0*/  UIMAD.WIDE.U32 UR34, UR5, -0x1b8, UR34 ;  /* 0xfffffe48052278a5 */ /* 0x000fe4000f8e0022 */
[----:B------:R-:W-:Y:S02]  /*97f0*/  UIADD3.X UR7, UPT, UPT, UR50, UR37, URZ, UP5, !UPT ;  /* 0x0000002532077290 */ /* 0x000fe4000affe4ff */
[----:B------:R-:W-:Y:S01]  /*9800*/  UIADD3 UR52, UP6, UPT, UR58, 0x17a0, URZ ;  /* 0x000017a03a347890 */ /* 0x000fe2000ffde0ff */
[----:B0-----:R-:W-:Y:S01]  /*9810*/  IMAD.MOV.U32 R22, RZ, RZ, 0x2bf6793e ;  /* 0x2bf6793eff167424 */ /* 0x001fe200078e00ff */
[----:B------:R-:W-:Y:S01]  /*9820*/  UIMAD.WIDE.U32 UR56, UP4, URZ, 0x4129e413, UR72 ;  /* 0x4129e413ff3878a5 */ /* 0x000fe2000f880048 */
[----:B------:R-:W-:Y:S01]  /*9830*/  IMAD.U32 R4, RZ, RZ, UR34 ;  /* 0x00000022ff047e24 */ /* 0x000fe2000f8e00ff */
[----:B------:R-:W-:Y:S01]  /*9840*/  UIADD3.X UR37, UPT, UPT, URZ, URZ, URZ, UP0, !UPT ;  /* 0x000000ffff257290 */ /* 0x000fe200087fe4ff */
[----:B------:R-:W-:Y:S01]  /*9850*/  IMAD.U32 R5, RZ, RZ, UR35 ;  /* 0x00000023ff057e24 */ /* 0x000fe2000f8e00ff */
[----:B------:R-:W-:-:S02]  /*9860*/  UIMAD UR72, UR6, -0x1b8, URZ ;  /* 0xfffffe48064878a4 */ /* 0x000fc4000f8e02ff */
[----:B------:R-:W-:Y:S02]  /*9870*/  UIADD3 URZ, UP0, UPT, UR32, 0xfb, URZ ;  /* 0x000000fb20ff7890 */ /* 0x000fe4000ff1e0ff */
[----:B------:R-:W-:Y:S02]  /*9880*/  UIADD3 UR6, UP1, UPT, -UR30, 0x3f0, URZ ;  /* 0x000003f01e067890 */ /* 0x000fe4000ff3e1ff */
[----:B------:R-:W-:Y:S01]  /*9890*/  UIADD3.X UR53, UPT, UPT, URZ, UR19, URZ, UP6, !UPT ;  /* 0x00000013ff357290 */ /* 0x000fe2000b7fe4ff */
[----:B------:R-:W-:Y:S01]  /*98a0*/  UMOV UR36, UR33 ;  /* 0x0000002100247c82 */ /* 0x000fe20008000000 */
[----:B------:R-:W-:Y:S02]  /*98b0*/  UIADD3 UR26, UP6, UPT, UR58, 0x18f0, URZ ;  /* 0x000018f03a1a7890 */ /* 0x000fe4000ffde0ff */
[----:B------:R-:W-:Y:S02]  /*98c0*/  UIMAD.WIDE.U32.X UR32, URZ, 0x29e4129e, UR36, UP0 ;  /* 0x29e4129eff2078a5 */ /* 0x000fe400080e0424 */
[----:B------:R-:W-:-:S02]  /*98d0*/  UIADD3.X UR34, UPT, UPT, URZ, ~UR31, URZ, UP1, !UPT ;  /* 0x8000001fff227290 */ /* 0x000fc40008ffe4ff */
[----:B------:R-:W-:Y:S01]  /*98e0*/  USHF.R.U64 UR62, UR62, 0x5, UR38 ;  /* 0x000000053e3e7899 */ /* 0x000fe20008001226 */
[----:B------:R-:W-:Y:S01]  /*98f0*/  UMOV UR70, 0x61bed516 ;  /* 0x61bed51600467882 */ /* 0x000fe20000000000 */
[----:B------:R-:W-:Y:S01]  /*9900*/  UMOV UR71, 0xa8 ;  /* 0x000000a800477882 */ /* 0x000fe20000000000 */
[----:B------:R-:W-:Y:S02]  /*9910*/  UIADD3 UR24, UP5, UPT, UR58, 0x1848, URZ ;  /* 0x000018483a187890 */ /* 0x000fe4000ffbe0ff */
[----:B------:R-:W-:Y:S02]  /*9920*/  UIADD3.X UR27, UPT, UPT, URZ, UR19, URZ, UP6, !UPT ;  /* 0x00000013ff1b7290 */ /* 0x000fe4000b7fe4ff */
[----:B------:R-:W-:Y:S02]  /*9930*/  USHF.R.U32.HI UR38, URZ, 0x5, UR38 ;  /* 0x00000005ff267899 */ /* 0x000fe40008011626 */
[----:B------:R-:W-:Y:S02]  /*9940*/  UIADD3 UR36, UP6, UPT, -UR32, 0x3db, URZ ;  /* 0x000003db20247890 */ /* 0x000fe4000ffde1ff */
[----:B------:R-:W-:-:S02]  /*9950*/  USHF.R.U64 UR74, UR6, 0x1, UR34 ;  /* 0x00000001064a7899 */ /* 0x000fc40008001222 */
[----:B------:R-:W-:Y:S02]  /*9960*/  UIMAD.WIDE.U32 UR8, UP2, URZ, 0x4129e413, UR70 ;  /* 0x4129e413ff0878a5 */ /* 0x000fe4000f840046 */
[----:B------:R-:W-:Y:S01]  /*9970*/  UIMAD.WIDE.U32 UR42, UR62, -0x1b8, UR42 ;  /* 0xfffffe483e2a78a5 */ /* 0x000fe2000f8e002a */
[----:B------:R-:W-:Y:S01]  /*9980*/  UMOV UR70, 0xb0df69f8 ;  /* 0xb0df69f800467882 */ /* 0x000fe20000000000 */
[----:B------:R-:W-:Y:S01]  /*9990*/  UMOV UR71, 0xb2 ;  /* 0x000000b200477882 */ /* 0x000fe20000000000 */
[----:B------:R-:W-:Y:S02]  /*99a0*/  UIADD3.X UR25, UPT, UPT, URZ, UR19, URZ, UP5, !UPT ;  /* 0x00000013ff197290 */ /* 0x000fe4000affe4ff */
[----:B------:R-:W-:Y:S01]  /*99b0*/  UIADD3 UR72, UPT, UPT, UR35, -UR5, UR72 ;  /* 0x8000000523487290 */ /* 0x000fe2000fffe048 */
[----:B------:R-:W-:Y:S01]  /*99c0*/  IMAD.U32 R9, RZ, RZ, UR43 ;  /* 0x0000002bff097e24 */ /* 0x000fe2000f8e00ff */
[----:B------:R-:W-:Y:S01]  /*99d0*/  UIMAD UR73, UR38, -0x1b8, URZ ;  /* 0xfffffe48264978a4 */ /* 0x000fe2000f8e02ff */
[----:B------:R-:W-:Y:S01]  /*99e0*/  IMAD.U32 R8, RZ, RZ, UR42 ;  /* 0x0000002aff087e24 */ /* 0x000fe2000f8e00ff */
[----:B------:R-:W-:-:S02]  /*99f0*/  UIMAD.WIDE.U32 UR50, UP5, URZ, 0x4129e413, UR70 ;  /* 0x4129e413ff3278a5 */ /* 0x000fc4000f8a0046 */
[----:B------:R-:W-:Y:S01]  /*9a00*/  UIADD3.X UR5, UPT, UPT, URZ, ~UR33, URZ, UP6, !UPT ;  /* 0x80000021ff057290 */ /* 0x000fe2000b7fe4ff */
[----:B------:R-:W-:Y:S01]  /*9a10*/  IMAD.U32 R5, RZ, RZ, UR72 ;  /* 0x00000048ff057e24 */ /* 0x000fe2000f8e00ff */
[----:B------:R-:W-:Y:S02]  /*9a20*/  USHF.R.U32.HI UR6, URZ, 0x1, UR34 ;  /* 0x00000001ff067899 */ /* 0x000fe40008011622 */
[----:B------:R-:W-:Y:S01]  /*9a30*/  UIADD3 UR74, UP1, UPT, UR74, UR30, URZ ;  /* 0x0000001e4a4a7290 */ /* 0x000fe2000ff3e0ff */
[----:B------:R-:W-:Y:S01]  /*9a40*/  UMOV UR71, UR63 ;  /* 0x0000003f00477c82 */ /* 0x000fe20008000000 */
[----:B------:R-:W-:Y:S01]  /*9a50*/  UIADD3 UR30, UP6, UPT, UR58, 0x1a40, URZ ;  /* 0x00001a403a1e7890 */ /* 0x000fe2000ffde0ff */
[----:B------:R0:W-:Y:S01]  /*9a60*/  STG.E.64 desc[UR20][R4.64], R26 ;  /* 0x0000001a04007986 */ /* 0x0001e2000c101b14 */
[----:B------:R-:W-:Y:S02]  /*9a70*/  USHF.R.U64 UR64, UR64, 0x5, UR4 ;  /* 0x0000000540407899 */ /* 0x000fe40008001204 */
[----:B------:R-:W-:-:S02]  /*9a80*/  UIADD3.X UR63, UPT, UPT, URZ, URZ, URZ, UP2, !UPT ;  /* 0x000000ffff3f7290 */ /* 0x000fc400097fe4ff */
[----:B------:R-:W-:Y:S02]  /*9a90*/  USHF.R.U32.HI UR4, URZ, 0x5, UR4 ;  /* 0x00000005ff047899 */ /* 0x000fe40008011604 */
[----:B------:R-:W-:Y:S02]  /*9aa0*/  UIADD3 UR73, UPT, UPT, UR43, -UR62, UR73 ;  /* 0x8000003e2b497290 */ /* 0x000fe4000fffe049 */
[----:B------:R-:W-:Y:S02]  /*9ab0*/  UIADD3 URZ, UP2, UPT, UR8, 0x105, URZ ;  /* 0x0000010508ff7890 */ /* 0x000fe4000ff5e0ff */
[----:B------:R-:W-:Y:S02]  /*9ac0*/  UIADD3.X UR6, UPT, UPT, UR6, UR31, URZ, UP1, !UPT ;  /* 0x0000001f06067290 */ /* 0x000fe40008ffe4ff */
[----:B------:R-:W-:Y:S01]  /*9ad0*/  UIADD3.X UR43, UPT, UPT, URZ, URZ, URZ, UP3, !UPT ;  /* 0x000000ffff2b7290 */ /* 0x000fe20009ffe4ff */
[----:B------:R-:W-:Y:S01]  /*9ae0*/  MOV R9, UR73 ;  /* 0x0000004900097c02 */ /* 0x000fe20008000f00 */
[----:B------:R-:W-:Y:S01]  /*9af0*/  UIADD3.X UR31, UPT, UPT, URZ, UR19, URZ, UP6, !UPT ;  /* 0x00000013ff1f7290 */ /* 0x000fe2000b7fe4ff */
[----:B0-----:R-:W-:Y:S01]  /*9b00*/  IMAD.MOV.U32 R26, RZ, RZ, 0x37bdcbb5 ;  /* 0x37bdcbb5ff1a7424 */ /* 0x001fe200078e00ff */
[----:B------:R-:W-:Y:S01]  /*9b10*/  UIADD3 URZ, UP3, UPT, UR40, 0x10b, URZ ;  /* 0x0000010b28ff7890 */ /* 0x000fe2000ff7e0ff */
[----:B------:R-:W-:Y:S01]  /*9b20*/  UMOV UR62, UR9 ;  /* 0x00000009003e7c82 */ /* 0x000fe20008000000 */
[----:B------:R-:W-:Y:S01]  /*9b30*/  UIADD3 UR38, UP6, UPT, UR58, 0x1b90, URZ ;  /* 0x00001b903a267890 */ /* 0x000fe2000ffde0ff */
[----:B------:R-:W-:Y:S01]  /*9b40*/  STG.E.64 desc[UR20][R8.64], R22 ;  /* 0x0000001608007986 */ /* 0x000fe2000c101b14 */
[----:B------:R-:W-:-:S02]  /*9b50*/  UIMAD.WIDE.U32 UR60, UR64, -0x1b8, UR60 ;  /* 0xfffffe48403c78a5 */ /* 0x000fc4000f8e003c */
[----:B------:R-:W-:Y:S02]  /*9b60*/  UIMAD UR4, UR4, -0x1b8, URZ ;  /* 0xfffffe48040478a4 */ /* 0x000fe4000f8e02ff */
[----:B------:R-:W-:Y:S01]  /*9b70*/  UIMAD.WIDE.U32.X UR8, URZ, 0x29e4129e, UR62, UP2 ;  /* 0x29e4129eff0878a5 */ /* 0x000fe200090e043e */
[----:B------:R-:W-:Y:S01]  /*9b80*/  UMOV UR42, UR41 ;  /* 0x00000029002a7c82 */ /* 0x000fe20008000000 */
[----:B------:R-:W-:Y:S01]  /*9b90*/  UIADD3.X UR39, UPT, UPT, URZ, UR19, URZ, UP6, !UPT ;  /* 0x00000013ff277290 */ /* 0x000fe2000b7fe4ff */
[----:B------:R-:W-:Y:S01]  /*9ba0*/  IMAD.U32 R7, RZ, RZ, UR61 ;  /* 0x0000003dff077e24 */ /* 0x000fe2000f8e00ff */
[----:B------:R-:W-:Y:S01]  /*9bb0*/  UIMAD.WIDE.U32.X UR42, URZ, 0x29e4129e, UR42, UP3 ;  /* 0x29e4129eff2a78a5 */ /* 0x000fe200098e042a */
[----:B------:R-:W-:Y:S01]  /*9bc0*/  IMAD.U32 R6, RZ, RZ, UR60 ;  /* 0x0000003cff067e24 */ /* 0x000fe2000f8e00ff */
[----:B------:R-:W-:Y:S02]  /*9bd0*/  UIADD3 UR4, UPT, UPT, UR61, -UR64, UR4 ;  /* 0x800000403d047290 */ /* 0x000fe4000fffe004 */
[----:B------:R-:W-:-:S02]  /*9be0*/  UIADD3 UR46, UP6, UPT, -UR8, 0x405, URZ ;  /* 0x00000405082e7890 */ /* 0x000fc4000ffde1ff */
[----:B------:R-:W-:Y:S02]  /*9bf0*/  USHF.R.U64 UR64, UR65, 0x5, UR48 ;  /* 0x0000000541407899 */ /* 0x000fe40008001230 */
[----:B------:R-:W-:Y:S01]  /*9c00*/  UIADD3 UR44, UP3, UPT, -UR42, 0x41a, URZ ;  /* 0x0000041a2a2c7890 */ /* 0x000fe2000ff7e1ff */
[----:B------:R-:W-:Y:S01]  /*9c10*/  IMAD.U32 R7, RZ, RZ, UR4 ;  /* 0x00000004ff077e24 */ /* 0x000fe2000f8e00ff */
[----:B------:R-:W-:Y:S02]  /*9c20*/  USHF.R.U32.HI UR48, URZ, 0x5, UR48 ;  /* 0x00000005ff307899 */ /* 0x000fe40008011630 */
[----:B------:R-:W-:Y:S02]  /*9c30*/  UIADD3.X UR61, UPT, UPT, URZ, ~UR9, URZ, UP6, !UPT ;  /* 0x80000009ff3d7290 */ /* 0x000fe4000b7fe4ff */
[----:B------:R-:W-:Y:S01]  /*9c40*/  UIMAD.WIDE.U32 UR54, UR64, -0x1b8, UR54 ;  /* 0xfffffe48403678a5 */ /* 0x000fe2000f8e0036 */
[----:B------:R0:W-:Y:S01]  /*9c50*/  STG.E.64 desc[UR20][R6.64], R26 ;  /* 0x0000001a06007986 */ /* 0x0001e2000c101b14 */
[----:B------:R-:W-:-:S02]  /*9c60*/  UIADD3.X UR60, UPT, UPT, URZ, ~UR43, URZ, UP3, !UPT ;  /* 0x8000002bff3c7290 */ /* 0x000fc40009ffe4ff */
[----:B------:R-:W-:Y:S01]  /*9c70*/  UIMAD UR45, UR48, -0x1b8, URZ ;  /* 0xfffffe48302d78a4 */ /* 0x000fe2000f8e02ff */
[----:B------:R-:W-:Y:S01]  /*9c80*/  UMOV UR63, UR71 ;  /* 0x00000047003f7c82 */ /* 0x000fe20008000000 */
[----:B------:R-:W-:Y:S01]  /*9c90*/  USHF.R.U64 UR71, UR46, 0x1, UR61 ;  /* 0x000000012e477899 */ /* 0x000fe2000800123d */
[----:B------:R-:W-:Y:S01]  /*9ca0*/  IMAD.U32 R17, RZ, RZ, UR55 ;  /* 0x00000037ff117e24 */ /* 0x000fe2000f8e00ff */
[----:B------:R-:W-:Y:S01]  /*9cb0*/  UIADD3 UR40, UP2, UPT, UR58, 0x1c38, URZ ;  /* 0x00001c383a287890 */ /* 0x000fe2000ff5e0ff */
[----:B------:R-:W-:Y:S01]  /*9cc0*/  IMAD.U32 R16, RZ, RZ, UR54 ;  /* 0x00000036ff107e24 */ /* 0x000fe2000f8e00ff */
[----:B------:R-:W-:Y:S02]  /*9cd0*/  USHF.R.U32.HI UR46, URZ, 0x1, UR61 ;  /* 0x00000001ff2e7899 */ /* 0x000fe4000801163d */
[----:B------:R-:W-:Y:S02]  /*9ce0*/  USHF.R.U64 UR44, UR44, 0x1, UR60 ;  /* 0x000000012c2c7899 */ /* 0x000fe4000800123c */
[----:B------:R-:W-:Y:S01]  /*9cf0*/  UIADD3 UR64, UPT, UPT, UR55, -UR64, UR45 ;  /* 0x8000004037407290 */ /* 0x000fe2000fffe02d */
[----:B0-----:R-:W-:Y:S01]  /*9d00*/  IMAD.MOV.U32 R6, RZ, RZ, 0x2fd37789 ;  /* 0x2fd37789ff067424 */ /* 0x001fe200078e00ff */
[----:B------:R-:W-:Y:S01]  /*9d10*/  UIADD3.X UR61, UPT, UPT, URZ, URZ, URZ, UP4, !UPT ;  /* 0x000000ffff3d7290 */ /* 0x000fe2000a7fe4ff */
[----:B------:R-:W-:Y:S01]  /*9d20*/  IMAD.MOV.U32 R7, RZ, RZ, 0x0 ;  /* 0x00000000ff077424 */ /* 0x000fe200078e00ff */
[----:B------:R-:W-:Y:S01]  /*9d30*/  UIADD3.X UR55, UPT, UPT, URZ, URZ, URZ, UP5, !UPT ;  /* 0x000000ffff377290 */ /* 0x000fe2000affe4ff */
[----:B------:R-:W-:Y:S01]  /*9d40*/  IMAD.MOV.U32 R26, RZ, RZ, 0x7ea542c ;  /* 0x07ea542cff1a7424 */ /* 0x000fe200078e00ff */
[----:B------:R-:W-:Y:S01]  /*9d50*/  UIADD3 UR71, UP3, UPT, UR71, UR8, URZ ;  /* 0x0000000847477290 */ /* 0x000fe2000ff7e0ff */
[----:B------:R-:W-:Y:S01]  /*9d60*/  IMAD.U32 R17, RZ, RZ, UR64 ;  /* 0x00000040ff117e24 */ /* 0x000fe2000f8e00ff */
[----:B------:R-:W-:-:S02]  /*9d70*/  UIADD3 URZ, UP4, UPT, UR56, 0x110, URZ ;  /* 0x0000011038ff7890 */ /* 0x000fc4000ff9e0ff */
[----:B------:R-:W-:Y:S01]  /*9d80*/  UIADD3 URZ, UP5, UPT, UR50, 0x115, URZ ;  /* 0x0000011532ff7890 */ /* 0x000fe2000ffbe0ff */
[----:B------:R-:W-:Y:S01]  /*9d90*/  UMOV UR62, UR69 ;  /* 0x00000045003e7c82 */ /* 0x000fe20008000000 */
[----:B------:R-:W-:Y:S01]  /*9da0*/  UIADD3.X UR41, UPT, UPT, URZ, UR19, URZ, UP2, !UPT ;  /* 0x00000013ff297290 */ /* 0x000fe200097fe4ff */
[----:B------:R0:W-:Y:S01]  /*9db0*/  STG.E.64 desc[UR20][R16.64], R6 ;  /* 0x0000000610007986 */ /* 0x0001e2000c101b14 */
[----:B------:R-:W-:Y:S02]  /*9dc0*/  USHF.R.U32.HI UR8, URZ, 0x1, UR60 ;  /* 0x00000001ff087899 */ /* 0x000fe4000801163c */
[----:B------:R-:W-:Y:S01]  /*9dd0*/  UIADD3 UR69, UP2, UPT, UR44, UR42, URZ ;  /* 0x0000002a2c457290 */ /* 0x000fe2000ff5e0ff */
[----:B------:R-:W-:Y:S01]  /*9de0*/  UMOV UR60, UR57 ;  /* 0x00000039003c7c82 */ /* 0x000fe20008000000 */
[----:B------:R-:W-:Y:S01]  /*9df0*/  UMOV UR54, UR51 ;  /* 0x0000003300367c82 */ /* 0x000fe20008000000 */
[----:B------:R-:W-:Y:S02]  /*9e00*/  UIADD3 UR44, UP6, UPT, UR58, 0x1d88, URZ ;  /* 0x00001d883a2c7890 */ /* 0x000fe4000ffde0ff */
[----:B------:R-:W-:-:S02]  /*9e10*/  UIMAD.WIDE.U32.X UR60, URZ, 0x29e4129e, UR60, UP4 ;  /* 0x29e4129eff3c78a5 */ /* 0x000fc4000a0e043c */
[----:B------:R-:W-:Y:S02]  /*9e20*/  UIMAD.WIDE.U32.X UR54, URZ, 0x29e4129e, UR54, UP5 ;  /* 0x29e4129eff3678a5 */ /* 0x000fe4000a8e0436 */
[----:B------:R-:W-:Y:S01]  /*9e30*/  UIADD3.X UR45, UPT, UPT, URZ, UR19, URZ, UP6, !UPT ;  /* 0x00000013ff2d7290 */ /* 0x000fe2000b7fe4ff */
[----:B0-----:R-:W-:Y:S01]  /*9e40*/  IMAD.MOV.U32 R16, RZ, RZ, 0x27e9235d ;  /* 0x27e9235dff107424 */ /* 0x001fe200078e00ff */
[----:B------:R-:W-:Y:S01]  /*9e50*/  UIADD3 UR28, UP0, UPT, UR58, 0x1998, URZ ;  /* 0x000019983a1c7890 */ /* 0x000fe2000ff1e0ff */
[----:B------:R-:W-:Y:S01]  /*9e60*/  MOV R17, 0x0 ;  /* 0x0000000000117802 */ /* 0x000fe20000000f00 */
[----:B------:R-:W-:Y:S02]  /*9e70*/  UIADD3 UR51, UP6, UPT, -UR60, 0x42f, URZ ;  /* 0x0000042f3c337890 */ /* 0x000fe4000ffde1ff */
[----:B------:R-:W-:Y:S02]  /*9e80*/  UIADD3 UR49, UP5, UPT, -UR54, 0x444, URZ ;  /* 0x0000044436317890 */ /* 0x000fe4000ffbe1ff */
[----:B------:R-:W-:-:S02]  /*9e90*/  USHF.R.U64 UR36, UR36, 0x1, UR5 ;  /* 0x0000000124247899 */ /* 0x000fc40008001205 */
[----:B------:R-:W-:Y:S02]  /*9ea0*/  UIADD3.X UR9, UPT, UPT, UR46, UR9, URZ, UP3, !UPT ;  /* 0x000000092e097290 */ /* 0x000fe40009ffe4ff */
[----:B------:R-:W-:Y:S02]  /*9eb0*/  USHF.R.U64 UR65, UR66, 0x5, UR47 ;  /* 0x0000000542417899 */ /* 0x000fe4000800122f */
[----:B------:R-:W-:Y:S02]  /*9ec0*/  UIADD3 UR42, UP3, UPT, UR58, 0x1ce0, URZ ;  /* 0x00001ce03a2a7890 */ /* 0x000fe4000ff7e0ff */
[----:B------:R-:W-:Y:S01]  /*9ed0*/  USHF.R.U32.HI UR47, URZ, 0x5, UR47 ;  /* 0x00000005ff2f7899 */ /* 0x000fe2000801162f */
[----:B------:R-:W-:Y:S01]  /*9ee0*/  UMOV UR56, UR68 ;  /* 0x0000004400387c82 */ /* 0x000fe20008000000 */
[----:B------:R-:W-:Y:S02]  /*9ef0*/  UIADD3.X UR29, UPT, UPT, URZ, UR19, URZ, UP0, !UPT ;  /* 0x00000013ff1d7290 */ /* 0x000fe400087fe4ff */
[----:B------:R-:W-:-:S02]  /*9f00*/  UIADD3.X UR68, UPT, UPT, URZ, ~UR61, URZ, UP6, !UPT ;  /* 0x8000003dff447290 */ /* 0x000fc4000b7fe4ff */
[----:B------:R-:W-:Y:S02]  /*9f10*/  UIADD3.X UR70, UPT, UPT, URZ, ~UR55, URZ, UP5, !UPT ;  /* 0x80000037ff467290 */ /* 0x000fe4000affe4ff */
[----:B------:R-:W-:Y:S02]  /*9f20*/  USHF.R.U32.HI UR5, URZ, 0x1, UR5 ;  /* 0x00000001ff057899 */ /* 0x000fe40008011605 */
[----:B------:R-:W-:Y:S02]  /*9f30*/  UIADD3 UR75, UP0, UPT, UR36, UR32, URZ ;  /* 0x00000020244b7290 */ /* 0x000fe4000ff1e0ff */
[----:B------:R-:W-:Y:S02]  /*9f40*/  UIADD3.X UR8, UPT, UPT, UR8, UR43, URZ, UP2, !UPT ;  /* 0x0000002b08087290 */ /* 0x000fe400097fe4ff */
[----:B------:R-:W-:Y:S02]  /*9f50*/  UIADD3.X UR43, UPT, UPT, URZ, UR19, URZ, UP3, !UPT ;  /* 0x00000013ff2b7290 */ /* 0x000fe40009ffe4ff */
[----:B------:R-:W-:-:S02]  /*9f60*/  UIMAD.WIDE.U32 UR52, UR65, -0x1b8, UR52 ;  /* 0xfffffe48413478a5 */ /* 0x000fc4000f8e0034 */
[----:B------:R-:W-:Y:S02]  /*9f70*/  UIMAD UR47, UR47, -0x1b8, URZ ;  /* 0xfffffe482f2f78a4 */ /* 0x000fe4000f8e02ff */
[----:B------:R-:W-:Y:S02]  /*9f80*/  UIADD3 UR46, UP3, UPT, UR58, 0x1e30, URZ ;  /* 0x00001e303a2e7890 */ /* 0x000fe4000ff7e0ff */
[----:B------:R-:W-:Y:S01]  /*9f90*/  USHF.R.U64 UR51, UR51, 0x1, UR68 ;  /* 0x0000000133337899 */ /* 0x000fe20008001244 */
[----:B------:R-:W-:Y:S01]  /*9fa0*/  IMAD.U32 R25, RZ, RZ, UR53 ;  /* 0x00000035ff197e24 */ /* 0x000fe2000f8e00ff */
[----:B------:R-:W-:Y:S01]  /*9fb0*/  USHF.R.U64 UR49, UR49, 0x1, UR70 ;  /* 0x0000000131317899 */ /* 0x000fe20008001246 */
[----:B------:R-:W-:Y:S01]  /*9fc0*/  IMAD.U32 R24, RZ, RZ, UR52 ;  /* 0x00000034ff187e24 */ /* 0x000fe2000f8e00ff */
[----:B------:R-:W-:Y:S01]  /*9fd0*/  UIADD3.X UR5, UPT, UPT, UR5, UR33, URZ, UP0, !UPT ;  /* 0x0000002105057290 */ /* 0x000fe200087fe4ff */
[----:B------:R-:W-:Y:S01]  /*9fe0*/  UMOV UR34, 0x2094f0ee ;  /* 0x2094f0ee00227882 */ /* 0x000fe20000000000 */
[----:B------:R-:W-:Y:S01]  /*9ff0*/  UMOV UR35, 0xb6 ;  /* 0x000000b600237882 */ /* 0x000fe20000000000 */
[----:B------:R-:W-:-:S02]  /*a000*/  UIADD3 UR32, UP0, UPT, UR58, 0x1ae8, URZ ;  /* 0x00001ae83a207890 */ /* 0x000fc4000ff1e0ff */
[----:B------:R-:W-:Y:S02]  /*a010*/  UIADD3 UR65, UPT, UPT, UR53, -UR65, UR47 ;  /* 0x8000004135417290 */ /* 0x000fe4000fffe02f */
[----:B------:R-:W-:Y:S01]  /*a020*/  UIMAD.WIDE.U32 UR34, UP1, URZ, 0x4129e413, UR34 ;  /* 0x4129e413ff2278a5 */ /* 0x000fe2000f820022 */
[----:B------:R-:W-:Y:S01]  /*a030*/  UMOV UR57, UR67 ;  /* 0x0000004300397c82 */ /* 0x000fe20008000000 */
[----:B------:R-:W-:Y:S02]  /*a040*/  UIADD3.X UR47, UPT, UPT, URZ, UR19, URZ, UP3, !UPT ;  /* 0x00000013ff2f7290 */ /* 0x000fe40009ffe4ff */
[----:B------:R-:W-:Y:S01]  /*a050*/  IMAD.U32 R25, RZ, RZ, UR65 ;  /* 0x00000041ff197e24 */ /* 0x000fe2000f8e00ff */
[----:B------:R-:W-:Y:S02]  /*a060*/  UIADD3 UR48, UP2, UPT, UR58, 0x1ed8, URZ ;  /* 0x00001ed83a307890 */ /* 0x000fe4000ff5e0ff */
[----:B------:R-:W-:Y:S02]  /*a070*/  USHF.R.U32.HI UR68, URZ, 0x1, UR68 ;  /* 0x00000001ff447899 */ /* 0x000fe40008011644 */
[----:B------:R-:W-:Y:S01]  /*a080*/  UIADD3 UR67, UP3, UPT, UR51, UR60, URZ ;  /* 0x0000003c33437290 */ /* 0x000fe2000ff7e0ff */
[----:B------:R0:W-:Y:S01]  /*a090*/  STG.E.64 desc[UR20][R24.64], R26 ;  /* 0x0000001a18007986 */ /* 0x0001e2000c101b14 */
[----:B------:R-:W-:-:S02]  /*a0a0*/  USHF.R.U32.HI UR70, URZ, 0x1, UR70 ;  /* 0x00000001ff467899 */ /* 0x000fc40008011646 */
[----:B------:R-:W-:Y:S01]  /*a0b0*/  UIADD3 UR66, UP6, UPT, UR49, UR54, URZ ;  /* 0x0000003631427290 */ /* 0x000fe2000ffde0ff */
[----:B------:R-:W-:Y:S01]  /*a0c0*/  UMOV UR36, 0x904a77e4 ;  /* 0x904a77e400247882 */ /* 0x000fe20000000000 */
[----:B------:R-:W-:Y:S01]  /*a0d0*/  UMOV UR37, 0xb9 ;  /* 0x000000b900257882 */ /* 0x000fe20000000000 */
[----:B------:R-:W-:Y:S02]  /*a0e0*/  UIADD3.X UR33, UPT, UPT, URZ, UR19, URZ, UP0, !UPT ;  /* 0x00000013ff217290 */ /* 0x000fe400087fe4ff */
[----:B------:R-:W-:Y:S02]  /*a0f0*/  UIMAD.WIDE.U32 UR36, UP0, URZ, 0x4129e413, UR36 ;  /* 0x4129e413ff2478a5 */ /* 0x000fe4000f800024 */
[----:B------:R-:W-:Y:S01]  /*a100*/  UIADD3.X UR59, UPT, UPT, URZ, URZ, URZ, UP1, !UPT ;  /* 0x000000ffff3b7290 */ /* 0x000fe20008ffe4ff */
[----:B------:R-:W-:Y:S01]  /*a110*/  UMOV UR51, UR56 ;  /* 0x0000003800337c82 */ /* 0x000fe20008000000 */
[----:B------:R-:W-:Y:S01]  /*a120*/  UIADD3.X UR68, UPT, UPT, UR68, UR61, URZ, UP3, !UPT ;  /* 0x0000003d44447290 */ /* 0x000fe20009ffe4ff */
[----:B0-----:R-:W-:Y:S01]  /*a130*/  IMAD.MOV.U32 R26, RZ, RZ, 0x1b9bfacf ;  /* 0x1b9bfacfff1a7424 */ /* 0x001fe200078e00ff */
[----:B------:R-:W-:Y:S01]  /*a140*/  UMOV UR53, UR62 ;  /* 0x0000003e00357c82 */ /* 0x000fe20008000000 */
[----:B------:R-:W-:Y:S01]  /*a150*/  UIADD3.X UR70, UPT, UPT, UR70, UR55, URZ, UP6, !UPT ;  /* 0x0000003746467290 */ /* 0x000fe2000b7fe4ff */
[----:B------:R-:W-:Y:S01]  /*a160*/  IMAD.MOV.U32 R24, RZ, RZ, 0xc4d288e ;  /* 0x0c4d288eff187424 */ /* 0x000fe200078e00ff */
[----:B------:R-:W-:Y:S01]  /*a170*/  UIADD3.X UR49, UPT, UPT, URZ, UR19, URZ, UP2, !UPT ;  /* 0x00000013ff317290 */ /* 0x000fe200097fe4ff */
[----:B------:R-:W-:Y:S01]  /*a180*/  IMAD.MOV.U32 R25, RZ, RZ, 0x0 ;  /* 0x00000000ff197424 */ /* 0x000fe200078e00ff */
[----:B------:R-:W-:-:S02]  /*a190*/  UIADD3 URZ, UP1, UPT, UR34, 0x11b, URZ ;  /* 0x0000011b22ff7890 */ /* 0x000fc4000ff3e0ff */
[----:B------:R-:W-:Y:S02]  /*a1a0*/  UIADD3 UR50, UP4, UPT, UR58, 0x1f80, URZ ;  /* 0x00001f803a327890 */ /* 0x000fe4000ff9e0ff */
[----:B------:R-:W-:Y:S02]  /*a1b0*/  UIADD3 UR52, UP3, UPT, UR58, 0x2028, URZ ;  /* 0x000020283a347890 */ /* 0x000fe4000ff7e0ff */
[----:B------:R-:W-:Y:S02]  /*a1c0*/  UIADD3 UR54, UP5, UPT, UR58, 0x20d0, URZ ;  /* 0x000020d03a367890 */ /* 0x000fe4000ffbe0ff */
[----:B------:R-:W-:Y:S02]  /*a1d0*/  UIADD3 UR56, UP6, UPT, UR58, 0x2220, URZ ;  /* 0x000022203a387890 */ /* 0x000fe4000ffde0ff */
[----:B------:R-:W-:Y:S01]  /*a1e0*/  UIADD3 UR62, UP2, UPT, UR58, 0x2178, URZ ;  /* 0x000021783a3e7890 */ /* 0x000fe2000ff5e0ff */
[----:B------:R-:W-:Y:S02]  /*a1f0*/  UMOV UR61, UR57 ;  /* 0x00000039003d7c82 */ /* 0x000fe40008000000 */
[----:B------:R-:W-:Y:S01]  /*a200*/  UMOV UR58, UR35 ;  /* 0x00000023003a7c82 */ /* 0x000fe20008000000 */
[----:B------:R-:W-:Y:S01]  /*a210*/  UMOV UR17, UR51 ;  /* 0x0000003300117c82 */ /* 0x000fe20008000000 */
[----:B------:R-:W-:Y:S01]  /*a220*/  UIMAD.WIDE.U32.X UR58, URZ, 0x29e4129e, UR58, UP1 ;  /* 0x29e4129eff3a78a5 */ /* 0x000fe200088e043a */
[----:B------:R-:W-:Y:S01]  /*a230*/  UMOV UR57, UR63 ;  /* 0x0000003f00397c82 */ /* 0x000fe20008000000 */
[----:B------:R-:W-:Y:S01]  /*a240*/  UMOV UR60, UR37 ;  /* 0x00000025003c7c82 */ /* 0x000fe20008000000 */
[----:B------:R-:W-:Y:S01]  /*a250*/  UMOV UR63, UR53 ;  /* 0x00000035003f7c82 */ /* 0x000fe20008000000 */
[----:B------:R-:W-:Y:S01]  /*a260*/  UMOV UR37, UR17 ;  /* 0x0000001100257c82 */ /* 0x000fe20008000000 */
[----:B------:R-:W-:Y:S01]  /*a270*/  UIADD3 UR17, UP1, UPT, -UR58, 0x459, URZ ;  /* 0x000004593a117890 */ /* 0x000fe2000ff3e1ff */
[----:B------:R-:W-:Y:S01]  /*a280*/  UMOV UR34, UR63 ;  /* 0x0000003f00227c82 */ /* 0x000fe20008000000 */
[----:B------:R-:W-:Y:S01]  /*a290*/  UMOV UR77, UR61 ;  /* 0x0000003d004d7c82 */ /* 0x000fe20008000000 */
[----:B------:R-:W-:Y:S01]  /*a2a0*/  UMOV UR73, UR34 ;  /* 0x0000002200497c82 */ /* 0x000fe20008000000 */
[----:B------:R-:W-:-:S02]  /*a2b0*/  UIADD3.X UR34, UPT, UPT, URZ, ~UR59, URZ, UP1, !UPT ;  /* 0x8000003bff227290 */ /* 0x000fc40008ffe4ff */
[----:B------:R-:W-:Y:S02]  /*a2c0*/  UIADD3.X UR61, UPT, UPT, URZ, URZ, URZ, UP0, !UPT ;  /* 0x000000ffff3d7290 */ /* 0x000fe400087fe4ff */
[----:B------:R-:W-:Y:S02]  /*a2d0*/  UIADD3 URZ, UP0, UPT, UR36, 0x120, URZ ;  /* 0x0000012024ff7890 */ /* 0x000fe4000ff1e0ff */
[----:B------:R-:W-:Y:S01]  /*a2e0*/  USHF.R.U64 UR4, UR17, 0x1, UR34 ;  /* 0x0000000111047899 */ /* 0x000fe20008001222 */
[----:B------:R-:W-:Y:S01]  /*a2f0*/  UMOV UR36, UR18 ;  /* 0x0000001200247c82 */ /* 0x000fe20008000000 */
[----:B------:R-:W-:Y:S02]  /*a300*/  USHF.R.U32.HI UR17, URZ, 0x1, UR34 ;  /* 0x00000001ff117899 */ /* 0x000fe40008011622 */
[----:B------:R-:W-:Y:S01]  /*a310*/  USHF.R.U64 UR75, UR75, 0x5, UR5 ;  /* 0x000000054b4b7899 */ /* 0x000fe20008001205 */
[----:B------:R-:W-:Y:S01]  /*a320*/  UMOV UR35, UR57 ;  /* 0x0000003900237c82 */ /* 0x000fe20008000000 */
[----:B------:R-:W-:-:S02]  /*a330*/  USHF.R.U64 UR34, UR36, 0x5, UR16 ;  /* 0x0000000524227899 */ /* 0x000fc40008001210 */
[----:B------:R-:W-:Y:S02]  /*a340*/  USHF.R.U32.HI UR5, URZ, 0x5, UR5 ;  /* 0x00000005ff057899 */ /* 0x000fe40008011605 */
[----:B------:R-:W-:Y:S02]  /*a350*/  USHF.R.U32.HI UR36, URZ, 0x5, UR16 ;  /* 0x00000005ff247899 */ /* 0x000fe40008011610 */
[----:B------:R-:W-:Y:S02]  /*a360*/  USHF.R.U64 UR16, UR35, 0x5, UR15 ;  /* 0x0000000523107899 */ /* 0x000fe4000800120f */
[----:B------:R-:W-:Y:S02]  /*a370*/  USHF.R.U32.HI UR35, URZ, 0x5, UR15 ;  /* 0x00000005ff237899 */ /* 0x000fe4000801160f */
[----:B------:R-:W-:Y:S02]  /*a380*/  USHF.R.U64 UR15, UR37, 0x5, UR14 ;  /* 0x00000005250f7899 */ /* 0x000fe4000800120e */
[----:B------:R-:W-:-:S02]  /*a390*/  UIMAD UR5, UR5, -0x1b8, URZ ;  /* 0xfffffe48050578a4 */ /* 0x000fc4000f8e02ff */
[----:B------:R-:W-:Y:S02]  /*a3a0*/  UIMAD.WIDE.U32 UR44, UR75, -0x1b8, UR44 ;  /* 0xfffffe484b2c78a5 */ /* 0x000fe4000f8e002c */
[----:B------:R-:W-:Y:S02]  /*a3b0*/  USHF.R.U32.HI UR37, URZ, 0x5, UR14 ;  /* 0x00000005ff257899 */ /* 0x000fe4000801160e */
[----:B------:R-:W-:Y:S02]  /*a3c0*/  UIMAD.WIDE.U32 UR24, UR34, -0x1b8, UR24 ;  /* 0xfffffe48221878a5 */ /* 0x000fe4000f8e0018 */
[----:B------:R-:W-:Y:S01]  /*a3d0*/  UIMAD UR36, UR36, -0x1b8, URZ ;  /* 0xfffffe48242478a4 */ /* 0x000fe2000f8e02ff */
[----:B------:R-:W-:Y:S01]  /*a3e0*/  IMAD.U32 R7, RZ, RZ, UR45 ;  /* 0x0000002dff077e24 */ /* 0x000fe2000f8e00ff */
[----:B------:R-:W-:Y:S01]  /*a3f0*/  UIMAD UR35, UR35, -0x1b8, URZ ;  /* 0xfffffe48232378a4 */ /* 0x000fe2000f8e02ff */
[----:B------:R-:W-:Y:S01]  /*a400*/  MOV R6, UR44 ;  /* 0x0000002c00067c02 */ /* 0x000fe20008000f00 */
[----:B------:R-:W-:Y:S01]  /*a410*/  UIMAD.WIDE.U32 UR26, UR16, -0x1b8, UR26 ;  /* 0xfffffe48101a78a5 */ /* 0x000fe2000f8e001a */
[----:B------:R-:W-:Y:S01]  /*a420*/  IMAD.U32 R28, RZ, RZ, UR24 ;  /* 0x00000018ff1c7e24 */ /* 0x000fe2000f8e00ff */
[----:B------:R-:W-:Y:S01]  /*a430*/  UIADD3 UR5, UPT, UPT, UR45, -UR75, UR5 ;  /* 0x8000004b2d057290 */ /* 0x000fe2000fffe005 */
[----:B------:R-:W-:Y:S01]  /*a440*/  IMAD.U32 R29, RZ, RZ, UR25 ;  /* 0x00000019ff1d7e24 */ /* 0x000fe2000f8e00ff */
[----:B------:R-:W-:-:S02]  /*a450*/  UIMAD UR37, UR37, -0x1b8, URZ ;  /* 0xfffffe48252578a4 */ /* 0x000fc4000f8e02ff */
[----:B------:R-:W-:Y:S01]  /*a460*/  UIMAD.WIDE.U32 UR28, UR15, -0x1b8, UR28 ;  /* 0xfffffe480f1c78a5 */ /* 0x000fe2000f8e001c */
[----:B------:R-:W-:Y:S01]  /*a470*/  IMAD.U32 R15, RZ, RZ, UR27 ;  /* 0x0000001bff0f7e24 */ /* 0x000fe2000f8e00ff */
[----:B------:R-:W-:Y:S01]  /*a480*/  USHF.R.U64 UR71, UR71, 0x5, UR9 ;  /* 0x0000000547477899 */ /* 0x000fe20008001209 */
[----:B------:R-:W-:Y:S01]  /*a490*/  IMAD.U32 R7, RZ, RZ, UR5 ;  /* 0x00000005ff077e24 */ /* 0x000fe2000f8e00ff */
[----:B------:R-:W-:Y:S01]  /*a4a0*/  UIADD3 UR36, UPT, UPT, UR25, -UR34, UR36 ;  /* 0x8000002219247290 */ /* 0x000fe2000fffe024 */
[----:B------:R-:W-:Y:S01]  /*a4b0*/  IMAD.U32 R14, RZ, RZ, UR26 ;  /* 0x0000001aff0e7e24 */ /* 0x000fe2000f8e00ff */
[----:B------:R-:W-:Y:S01]  /*a4c0*/  USHF.R.U32.HI UR9, URZ, 0x5, UR9 ;  /* 0x00000005ff097899 */ /* 0x000fe20008011609 */
[----:B------:R-:W-:Y:S01]  /*a4d0*/  IMAD.U32 R11, RZ, RZ, UR29 ;  /* 0x0000001dff0b7e24 */ /* 0x000fe2000f8e00ff */
[----:B------:R-:W-:Y:S01]  /*a4e0*/  UIADD3 UR16, UPT, UPT, UR27, -UR16, UR35 ;  /* 0x800000101b107290 */ /* 0x000fe2000fffe023 */
[----:B------:R-:W-:Y:S01]  /*a4f0*/  IMAD.U32 R10, RZ, RZ, UR28 ;  /* 0x0000001cff0a7e24 */ /* 0x000fe2000f8e00ff */
[----:B------:R-:W-:Y:S01]  /*a500*/  USHF.R.U64 UR14, UR73, 0x5, UR13 ;  /* 0x00000005490e7899 */ /* 0x000fe2000800120d */
[----:B------:R-:W-:Y:S01]  /*a510*/  MOV R29, UR36 ;  /* 0x00000024001d7c02 */ /* 0x000fe20008000f00 */
[----:B------:R-:W-:-:S02]  /*a520*/  USHF.R.U32.HI UR24, URZ, 0x5, UR13 ;  /* 0x00000005ff187899 */ /* 0x000fc4000801160d */
[----:B------:R-:W-:Y:S01]  /*a530*/  UIADD3 UR15, UPT, UPT, UR29, -UR15, UR37 ;  /* 0x8000000f1d0f7290 */ /* 0x000fe2000fffe025 */
[----:B------:R-:W-:Y:S01]  /*a540*/  MOV R15, UR16 ;  /* 0x00000010000f7c02 */ /* 0x000fe20008000f00 */
[----:B------:R-:W-:Y:S01]  /*a550*/  UIMAD UR5, UR9, -0x1b8, URZ ;  /* 0xfffffe48090578a4 */ /* 0x000fe2000f8e02ff */
[----:B------:R0:W-:Y:S01]  /*a560*/  STG.E.64 desc[UR20][R28.64], R16 ;  /* 0x000000101c007986 */ /* 0x0001e2000c101b14 */
[----:B------:R-:W-:Y:S02]  /*a570*/  UIMAD.WIDE.U32 UR48, UR71, -0x1b8, UR48 ;  /* 0xfffffe48473078a5 */ /* 0x000fe4000f8e0030 */
[----:B------:R-:W-:Y:S01]  /*a580*/  UIADD3.X UR51, UPT, UPT, URZ, UR19, URZ, UP4, !UPT ;  /* 0x00000013ff337290 */ /* 0x000fe2000a7fe4ff */
[----:B------:R-:W-:Y:S01]  /*a590*/  MOV R11, UR15 ;  /* 0x0000000f000b7c02 */ /* 0x000fe20008000f00 */
[----:B------:R-:W-:Y:S01]  /*a5a0*/  UIADD3.X UR53, UPT, UPT, URZ, UR19, URZ, UP3, !UPT ;  /* 0x00000013ff357290 */ /* 0x000fe20009ffe4ff */
[----:B------:R1:W-:Y:S01]  /*a5b0*/  STG.E.64 desc[UR20][R14.64], R26 ;  /* 0x0000001a0e007986 */ /* 0x0003e2000c101b14 */
[----:B------:R-:W-:-:S02]  /*a5c0*/  UIADD3.X UR55, UPT, UPT, URZ, UR19, URZ, UP5, !UPT ;  /* 0x00000013ff377290 */ /* 0x000fc4000affe4ff */
[----:B------:R-:W-:Y:S01]  /*a5d0*/  UIADD3.X UR57, UPT, UPT, URZ, UR19, URZ, UP6, !UPT ;  /* 0x00000013ff397290 */ /* 0x000fe2000b7fe4ff */
[----:B------:R2:W-:Y:S01]  /*a5e0*/  STG.E.64 desc[UR20][R10.64], R24 ;  /* 0x000000180a007986 */ /* 0x0005e2000c101b14 */
[----:B------:R-:W-:Y:S02]  /*a5f0*/  UIADD3.X UR63, UPT, UPT, URZ, UR19, URZ, UP2, !UPT ;  /* 0x00000013ff3f7290 */ /* 0x000fe400097fe4ff */
[----:B------:R-:W-:Y:S01]  /*a600*/  USHF.R.U64 UR74, UR74, 0x5, UR6 ;  /* 0x000000054a4a7899 */ /* 0x000fe20008001206 */
[----:B0-----:R-:W-:Y:S01]  /*a610*/  IMAD.U32 R28, RZ, RZ, UR48 ;  /* 0x00000030ff1c7e24 */ /* 0x001fe2000f8e00ff */
[----:B------:R-:W-:Y:S01]  /*a620*/  UMOV UR19, UR23 ;  /* 0x0000001700137c82 */ /* 0x000fe20008000000 */
[----:B------:R-:W-:Y:S01]  /*a630*/  UIMAD UR24, UR24, -0x1b8, URZ ;  /* 0xfffffe48181878a4 */ /* 0x000fe2000f8e02ff */
[----:B------:R-:W-:Y:S01]  /*a640*/  R2UR.FILL UR23, R2 ;  /* 0x00000000021772ca */ /* 0x000fe200004e0000 */
[----:B------:R-:W-:Y:S01]  /*a650*/  UIMAD.WIDE.U32 UR30, UR14, -0x1b8, UR30 ;  /* 0xfffffe480e1e78a5 */ /* 0x000fe2000f8e001e */
[----:B------:R-:W-:Y:S01]  /*a660*/  IMAD.U32 R29, RZ, RZ, UR49 ;  /* 0x00000031ff1d7e24 */ /* 0x000fe2000f8e00ff */
[----:B------:R-:W-:Y:S01]  /*a670*/  USHF.R.U32.HI UR6, URZ, 0x5, UR6 ;  /* 0x00000005ff067899 */ /* 0x000fe20008011606 */
[----:B-1----:R-:W-:Y:S01]  /*a680*/  HFMA2 R14, -RZ, RZ, 0.000445842742919921875, -50.03125 ;  /* 0x0f4ed241ff0e7431 */ /* 0x002fe200000001ff */
[----:B------:R-:W-:Y:S01]  /*a690*/  USHF.R.U64 UR69, UR69, 0x5, UR8 ;  /* 0x0000000545457899 */ /* 0x000fe20008001208 */
[----:B------:R-:W-:Y:S01]  /*a6a0*/  IMAD.MOV.U32 R15, RZ, RZ, 0x0 ;  /* 0x00000000ff0f7424 */ /* 0x000fe200078e00ff */
[----:B------:R-:W-:Y:S01]  /*a6b0*/  USHF.R.U32.HI UR8, URZ, 0x5, UR8 ;  /* 0x00000005ff087899 */ /* 0x000fe20008011608 */
[----:B------:R-:W-:Y:S01]  /*a6c0*/  IMAD.U32 R2, RZ, RZ, UR30 ;  /* 0x0000001eff027e24 */ /* 0x000fe2000f8e00ff */
[----:B------:R-:W-:Y:S01]  /*a6d0*/  UMOV UR72, UR19 ;  /* 0x0000001300487c82 */ /* 0x000fe20008000000 */
[----:B------:R-:W-:Y:S01]  /*a6e0*/  UIADD3 UR5, UPT, UPT, UR49, -UR71, UR5 ;  /* 0x8000004731057290 */ /* 0x000fe2000fffe005 */
[----:B--2---:R-:W-:Y:S01]  /*a6f0*/  MOV R24, R28 ;  /* 0x0000001c00187202 */ /* 0x004fe20000000f00 */
[----:B------:R-:W-:Y:S01]  /*a700*/  USHF.R.U64 UR13, UR72, 0x5, UR12 ;  /* 0x00000005480d7899 */ /* 0x000fe2000800120c */
[----:B------:R-:W-:Y:S01]  /*a710*/  IMAD.MOV.U32 R28, RZ, RZ, 0x12507bf4 ;  /* 0x12507bf4ff1c7424 */ /* 0x000fe200078e00ff */
[----:B------:R-:W-:Y:S01]  /*a720*/  USHF.R.U32.HI UR16, URZ, 0x5, UR12 ;  /* 0x00000005ff107899 */ /* 0x000fe2000801160c */
[----:B------:R-:W-:Y:S01]  /*a730*/  IMAD.MOV.U32 R29, RZ, RZ, 0x0 ;  /* 0x00000000ff1d7424 */ /* 0x000fe200078e00ff */
[----:B------:R-:W-:Y:S01]  /*a740*/  UIADD3 UR14, UPT, UPT, UR31, -UR14, UR24 ;  /* 0x8000000e1f0e7290 */ /* 0x000fe2000fffe018 */
[----:B------:R-:W-:Y:S01]  /*a750*/  IMAD.U32 R25, RZ, RZ, UR5 ;  /* 0x00000005ff197e24 */ /* 0x000fe2000f8e00ff */
[----:B------:R-:W-:-:S02]  /*a760*/  UIMAD UR6, UR6, -0x1b8, URZ ;  /* 0xfffffe48060678a4 */ /* 0x000fc4000f8e02ff */
[----:B------:R-:W-:Y:S02]  /*a770*/  UIMAD.WIDE.U32 UR46, UR74, -0x1b8, UR46 ;  /* 0xfffffe484a2e78a5 */ /* 0x000fe4000f8e002e */
[----:B------:R-:W-:Y:S02]  /*a780*/  USHF.R.U64 UR12, UR77, 0x5, UR10 ;  /* 0x000000054d0c7899 */ /* 0x000fe4000800120a */
[----:B------:R-:W-:Y:S02]  /*a790*/  USHF.R.U32.HI UR15, URZ, 0x5, UR10 ;  /* 0x00000005ff0f7899 */ /* 0x000fe4000801160a */
[----:B------:R-:W-:Y:S01]  /*a7a0*/  UIMAD UR8, UR8, -0x1b8, URZ ;  /* 0xfffffe48080878a4 */ /* 0x000fe2000f8e02ff */
[----:B------:R-:W-:Y:S01]  /*a7b0*/  IMAD.U32 R17, RZ, RZ, UR47 ;  /* 0x0000002fff117e24 */ /* 0x000fe2000f8e00ff */
[----:B------:R-:W-:Y:S01]  /*a7c0*/  UIMAD.WIDE.U32 UR50, UR69, -0x1b8, UR50 ;  /* 0xfffffe48453278a5 */ /* 0x000fe2000f8e0032 */
[----:B------:R-:W-:Y:S01]  /*a7d0*/  IMAD.U32 R16, RZ, RZ, UR46 ;  /* 0x0000002eff107e24 */ /* 0x000fe2000f8e00ff */
[----:B------:R-:W-:-:S02]  /*a7e0*/  UIMAD.WIDE.U32.X UR60, URZ, 0x29e4129e, UR60, UP0 ;  /* 0x29e4129eff3c78a5 */ /* 0x000fc400080e043c */
[----:B------:R-:W-:Y:S01]  /*a7f0*/  USHF.R.U64 UR10, UR22, 0x5, UR7 ;  /* 0x00000005160a7899 */ /* 0x000fe20008001207 */
[----:B------:R-:W-:Y:S01]  /*a800*/  R2UR.FILL UR22, R3 ;  /* 0x00000000031672ca */ /* 0x000fe200004e0000 */
[----:B------:R-:W-:Y:S01]  /*a810*/  USHF.R.U32.HI UR7, URZ, 0x5, UR7 ;  /* 0x00000005ff077899 */ /* 0x000fe20008011607 */
[----:B------:R-:W-:Y:S01]  /*a820*/  MOV R3, UR31 ;  /* 0x0000001f00037c02 */ /* 0x000fe20008000f00 */
[----:B------:R-:W-:Y:S01]  /*a830*/  USHF.R.U64 UR67, UR67, 0x5, UR68 ;  /* 0x0000000543437899 */ /* 0x000fe20008001244 */
[----:B------:R-:W-:Y:S01]  /*a840*/  IMAD.U32 R3, RZ, RZ, UR14 ;  /* 0x0000000eff037e24 */ /* 0x000fe2000f8e00ff */
[----:B------:R-:W-:Y:S01]  /*a850*/  USHF.R.U64 UR66, UR66, 0x5, UR70 ;  /* 0x0000000542427899 */ /* 0x000fe20008001246 */
[----:B------:R-:W-:Y:S01]  /*a860*/  IMAD.U32 R11, RZ, RZ, UR51 ;  /* 0x00000033ff0b7e24 */ /* 0x000fe2000f8e00ff */
[----:B------:R-:W-:Y:S01]  /*a870*/  USHF.R.U32.HI UR68, URZ, 0x5, UR68 ;  /* 0x00000005ff447899 */ /* 0x000fe20008011644 */
[----:B------:R-:W-:Y:S01]  /*a880*/  IMAD.U32 R10, RZ, RZ, UR50 ;  /* 0x00000032ff0a7e24 */ /* 0x000fe2000f8e00ff */
[----:B------:R-:W-:Y:S01]  /*a890*/  UIADD3 UR6, UPT, UPT, UR47, -UR74, UR6 ;  /* 0x8000004a2f067290 */ /* 0x000fe2000fffe006 */
[----:B------:R0:W-:Y:S01]  /*a8a0*/  STG.E.64 desc[UR20][R2.64], R14 ;  /* 0x0000000e02007986 */ /* 0x0001e2000c101b14 */
[----:B------:R-:W-:-:S02]  /*a8b0*/  USHF.R.U32.HI UR70, URZ, 0x5, UR70 ;  /* 0x00000005ff467899 */ /* 0x000fc40008011646 */
[----:B------:R-:W-:Y:S02]  /*a8c0*/  UIMAD UR16, UR16, -0x1b8, URZ ;  /* 0xfffffe48101078a4 */ /* 0x000fe4000f8e02ff */
[----:B------:R-:W-:Y:S01]  /*a8d0*/  UIMAD.WIDE.U32 UR32, UR13, -0x1b8, UR32 ;  /* 0xfffffe480d2078a5 */ /* 0x000fe2000f8e0020 */
[----:B------:R-:W-:Y:S01]  /*a8e0*/  MOV R17, UR6 ;  /* 0x0000000600117c02 */ /* 0x000fe20008000f00 */
[----:B------:R-:W-:Y:S02]  /*a8f0*/  UIADD3 UR5, UPT, UPT, UR51, -UR69, UR8 ;  /* 0x8000004533057290 */ /* 0x000fe4000fffe008 */
[----:B------:R-:W-:Y:S02]  /*a900*/  UIADD3 UR18, UP0, UPT, -UR60, 0x46e, URZ ;  /* 0x0000046e3c127890 */ /* 0x000fe4000ff1e1ff */
[----:B------:R-:W-:Y:S01]  /*a910*/  UIMAD UR15, UR15, -0x1b8, URZ ;  /* 0xfffffe480f0f78a4 */ /* 0x000fe2000f8e02ff */
[----:B------:R-:W-:Y:S01]  /*a920*/  MOV R21, UR33 ;  /* 0x0000002100157c02 */ /* 0x000fe20008000f00 */
[----:B------:R-:W-:Y:S01]  /*a930*/  UIMAD.WIDE.U32 UR38, UR12, -0x1b8, UR38 ;  /* 0xfffffe480c2678a5 */ /* 0x000fe2000f8e0026 */
[----:B------:R-:W-:Y:S01]  /*a940*/  IMAD.U32 R11, RZ, RZ, UR5 ;  /* 0x00000005ff0b7e24 */ /* 0x000fe2000f8e00ff */
[----:B------:R-:W-:Y:S01]  /*a950*/  USHF.R.U64 UR76, UR76, 0x5, UR11 ;  /* 0x000000054c4c7899 */ /* 0x000fe2000800120b */
[----:B0-----:R-:W-:Y:S01]  /*a960*/  HFMA2 R2, -RZ, RZ, 0.57470703125, 0.00839996337890625 ;  /* 0x3899204dff027431 */ /* 0x001fe200000001ff */
[----:B------:R-:W-:Y:S01]  /*a970*/  UIMAD UR7, UR7, -0x1b8, URZ ;  /* 0xfffffe48070778a4 */ /* 0x000fe2000f8e02ff */
[----:B------:R-:W-:Y:S01]  /*a980*/  IMAD.U32 R20, RZ, RZ, UR32 ;  /* 0x00000020ff147e24 */ /* 0x000fe2000f8e00ff */
[----:B------:R-:W-:Y:S01]  /*a990*/  UIMAD.WIDE.U32 UR40, UR10, -0x1b8, UR40 ;  /* 0xfffffe480a2878a5 */ /* 0x000fe2000f8e0028 */
[----:B------:R-:W-:Y:S01]  /*a9a0*/  MOV R5, UR39 ;  /* 0x0000002700057c02 */ /* 0x000fe20008000f00 */
[----:B------:R-:W-:Y:S01]  /*a9b0*/  USHF.R.U32.HI UR11, URZ, 0x5, UR11 ;  /* 0x00000005ff0b7899 */ /* 0x000fe2000801160b */
[----:B------:R-:W-:Y:S01]  /*a9c0*/  IMAD.MOV.U32 R3, RZ, RZ, 0x0 ;  /* 0x00000000ff037424 */ /* 0x000fe200078e00ff */
[----:B------:R-:W-:Y:S01]  /*a9d0*/  UIMAD UR68, UR68, -0x1b8, URZ ;  /* 0xfffffe48444478a4 */ /* 0x000fe2000f8e02ff */
[----:B------:R-:W-:Y:S01]  /*a9e0*/  IMAD.U32 R4, RZ, RZ, UR38 ;  /* 0x00000026ff047e24 */ /* 0x000fe2000f8e00ff */
[----:B------:R-:W-:Y:S01]  /*a9f0*/  UIMAD.WIDE.U32 UR52, UR67, -0x1b8, UR52 ;  /* 0xfffffe48433478a5 */ /* 0x000fe2000f8e0034 */
[----:B------:R-:W-:Y:S01]  /*aa00*/  MOV R9, UR41 ;  /* 0x0000002900097c02 */ /* 0x000fe20008000f00 */
[----:B------:R-:W-:Y:S01]  /*aa10*/  UIMAD UR70, UR70, -0x1b8, URZ ;  /* 0xfffffe48464678a4 */ /* 0x000fe2000f8e02ff */
[----:B------:R-:W-:Y:S01]  /*aa20*/  IMAD.U32 R8, RZ, RZ, UR40 ;  /* 0x00000028ff087e24 */ /* 0x000fe2000f8e00ff */
[----:B------:R-:W-:-:S02]  /*aa30*/  UIMAD.WIDE.U32 UR54, UR66, -0x1b8, UR54 ;  /* 0xfffffe48423678a5 */ /* 0x000fc4000f8e0036 */
[----:B------:R-:W-:Y:S01]  /*aa40*/  UIADD3 UR13, UPT, UPT, UR33, -UR13, UR16 ;  /* 0x8000000d210d7290 */ /* 0x000fe2000fffe010 */
[----:B------:R-:W-:Y:S01]  /*aa50*/  IMAD.U32 R15, RZ, RZ, UR53 ;  /* 0x00000035ff0f7e24 */ /* 0x000fe2000f8e00ff */
[----:B------:R-:W-:Y:S01]  /*aa60*/  UIADD3.X UR19, UPT, UPT, URZ, ~UR61, URZ, UP0, !UPT ;  /* 0x8000003dff137290 */ /* 0x000fe200087fe4ff */
[----:B------:R-:W-:Y:S01]  /*aa70*/  MOV R14, UR52 ;  /* 0x00000034000e7c02 */ /* 0x000fe20008000f00 */
[----:B------:R-:W-:Y:S01]  /*aa80*/  UIADD3 UR12, UPT, UPT, UR39, -UR12, UR15 ;  /* 0x8000000c270c7290 */ /* 0x000fe2000fffe00f */
[----:B------:R-:W-:Y:S01]  /*aa90*/  MOV R27, UR55 ;  /* 0x00000037001b7c02 */ /* 0x000fe20008000f00 */
[----:B------:R-:W-:Y:S01]  /*aaa0*/  UIADD3 UR10, UPT, UPT, UR41, -UR10, UR7 ;  /* 0x8000000a290a7290 */ /* 0x000fe2000fffe007 */
[----:B------:R-:W-:Y:S01]  /*aab0*/  IMAD.U32 R21, RZ, RZ, UR13 ;  /* 0x0000000dff157e24 */ /* 0x000fe2000f8e00ff */
[----:B------:R-:W-:Y:S01]  /*aac0*/  UIADD3 UR6, UP1, UPT, UR4, UR58, URZ ;  /* 0x0000003a04067290 */ /* 0x000fe2000ff3e0ff */
[----:B------:R-:W-:Y:S01]  /*aad0*/  IMAD.U32 R26, RZ, RZ, UR54 ;  /* 0x00000036ff1a7e24 */ /* 0x000fe2000f8e00ff */
[----:B------:R-:W-:Y:S01]  /*aae0*/  UIMAD UR7, UR11, -0x1b8, URZ ;  /* 0xfffffe480b0778a4 */ /* 0x000fe2000f8e02ff */
[----:B------:R-:W-:Y:S01]  /*aaf0*/  IMAD.U32 R5, RZ, RZ, UR12 ;  /* 0x0000000cff057e24 */ /* 0x000fe2000f8e00ff */
[----:B------:R-:W-:Y:S01]  /*ab00*/  UIMAD.WIDE.U32 UR42, UR76, -0x1b8, UR42 ;  /* 0xfffffe484c2a78a5 */ /* 0x000fe2000f8e002a */
[----:B------:R0:W-:Y:S01]  /*ab10*/  STG.E.64 desc[UR20][R20.64], R2 ;  /* 0x0000000214007986 */ /* 0x0001e2000c101b14 */
[----:B------:R-:W-:Y:S01]  /*ab20*/  UIADD3 UR5, UPT, UPT, UR53, -UR67, UR68 ;  /* 0x8000004335057290 */ /* 0x000fe2000fffe044 */
[----:B------:R-:W-:Y:S01]  /*ab30*/  IMAD.U32 R9, RZ, RZ, UR10 ;  /* 0x0000000aff097e24 */ /* 0x000fe2000f8e00ff */
[----:B------:R-:W-:Y:S01]  /*ab40*/  UIADD3 UR4, UPT, UPT, UR55, -UR66, UR70 ;  /* 0x8000004237047290 */ /* 0x000fe2000fffe046 */
[----:B------:R1:W-:Y:S01]  /*ab50*/  STG.E.64 desc[UR20][R4.64], R28 ;  /* 0x0000001c04007986 */ /* 0x0003e2000c101b14 */
[----:B------:R-:W-:Y:S01]  /*ab60*/  USHF.R.U64 UR18, UR18, 0x1, UR19 ;  /* 0x0000000112127899 */ /* 0x000fe20008001213 */
[----:B------:R-:W-:Y:S01]  /*ab70*/  IMAD.U32 R23, RZ, RZ, UR43 ;  /* 0x0000002bff177e24 */ /* 0x000fe2000f8e00ff */
[----:B------:R-:W-:Y:S01]  /*ab80*/  UIADD3.X UR17, UPT, UPT, UR17, UR59, URZ, UP1, !UPT ;  /* 0x0000003b11117290 */ /* 0x000fe20008ffe4ff */
[----:B------:R-:W-:Y:S01]  /*ab90*/  IMAD.U32 R15, RZ, RZ, UR5 ;  /* 0x00000005ff0f7e24 */ /* 0x000fe2000f8e00ff */
[----:B------:R-:W-:Y:S01]  /*aba0*/  UIADD3 UR7, UPT, UPT, UR43, -UR76, UR7 ;  /* 0x8000004c2b077290 */ /* 0x000fe2000fffe007 */
[----:B------:R-:W-:Y:S01]  /*abb0*/  IMAD.U32 R27, RZ, RZ, UR4 ;  /* 0x00000004ff1b7e24 */ /* 0x000fe2000f8e00ff */
[----:B------:R-:W-:Y:S01]  /*abc0*/  USHF.R.U32.HI UR19, URZ, 0x1, UR19 ;  /* 0x00000001ff137899 */ /* 0x000fe20008011613 */
[----:B------:R-:W-:Y:S01]  /*abd0*/  MOV R22, UR42 ;  /* 0x0000002a00167c02 */ /* 0x000fe20008000f00 */
[----:B------:R-:W-:Y:S01]  /*abe0*/  UIADD3 UR18, UP0, UPT, UR18, UR60, URZ ;  /* 0x0000003c12127290 */ /* 0x000fe2000ff1e0ff */
[----:B0-----:R-:W0:Y:S01]  /*abf0*/  LDC.64 R2, c[0x4][0x10] ;  /* 0x01000400ff027b82 */ /* 0x001e220000000a00 */
[----:B------:R-:W-:Y:S01]  /*ac00*/  USHF.R.U64 UR4, UR6, 0x5, UR17 ;  /* 0x0000000506047899 */ /* 0x000fe20008001211 */
[----:B------:R-:W-:Y:S01]  /*ac10*/  IMAD.U32 R23, RZ, RZ, UR7 ;  /* 0x00000007ff177e24 */ /* 0x000fe2000f8e00ff */
[----:B------:R-:W-:Y:S01]  /*ac20*/  USHF.R.U32.HI UR5, URZ, 0x5, UR17 ;  /* 0x00000005ff057899 */ /* 0x000fe20008011611 */
[----:B-1----:R-:W-:Y:S01]  /*ac30*/  IMAD.MOV.U32 R4, RZ, RZ, 0x2648a459 ;  /* 0x2648a459ff047424 */ /* 0x002fe200078e00ff */
[----:B------:R-:W-:Y:S01]  /*ac40*/  UIADD3.X UR19, UPT, UPT, UR19, UR61, URZ, UP0, !UPT ;  /* 0x0000003d13137290 */ /* 0x000fe200087fe4ff */
[----:B------:R-:W-:Y:S01]  /*ac50*/  IMAD.MOV.U32 R5, RZ, RZ, 0x0 ;  /* 0x00000000ff057424 */ /* 0x000fe200078e00ff */
[----:B------:R-:W-:Y:S01]  /*ac60*/  MOV R20, 0x27a2a19b ;  /* 0x27a2a19b00147802 */ /* 0x000fe20000000f00 */
[----:B------:R-:W-:Y:S01]  /*ac70*/  IMAD.MOV.U32 R21, RZ, RZ, 0x0 ;  /* 0x00000000ff157424 */ /* 0x000fe200078e00ff */
[----:B------:R-:W-:Y:S01]  /*ac80*/  UIMAD.WIDE.U32 UR62, UR4, -0x1b8, UR62 ;  /* 0xfffffe48043e78a5 */ /* 0x000fe2000f8e003e */
[----:B------:R-:W-:Y:S01]  /*ac90*/  IMAD.MOV.U32 R28, RZ, RZ, 0x3a40ccbe ;  /* 0x3a40ccbeff1c7424 */ /* 0x000fe200078e00ff */
[----:B------:R-:W-:Y:S01]  /*aca0*/  UIMAD UR7, UR5, -0x1b8, URZ ;  /* 0xfffffe48050778a4 */ /* 0x000fe2000f8e02ff */
[----:B------:R1:W-:Y:S01]  /*acb0*/  STG.E.64 desc[UR20][R8.64], R4 ;  /* 0x0000000408007986 */ /* 0x0003e2000c101b14 */
[----:B------:R-:W-:-:S02]  /*acc0*/  USHF.R.U64 UR6, UR18, 0x5, UR19 ;  /* 0x0000000512067899 */ /* 0x000fc40008001213 */
[----:B------:R-:W-:Y:S01]  /*acd0*/  USHF.R.U32.HI UR5, URZ, 0x5, UR19 ;  /* 0x00000005ff057899 */ /* 0x000fe20008011613 */
[----:B------:R2:W-:Y:S01]  /*ace0*/  STG.E.64 desc[UR20][R22.64], R20 ;  /* 0x0000001416007986 */ /* 0x0005e2000c101b14 */
[----:B------:R-:W-:Y:S02]  /*acf0*/  UIADD3 UR4, UPT, UPT, UR63, -UR4, UR7 ;  /* 0x800000043f047290 */ /* 0x000fe4000fffe007 */
[----:B------:R-:W-:Y:S01]  /*ad00*/  UIMAD.WIDE.U32 UR56, UR6, -0x1b8, UR56 ;  /* 0xfffffe48063878a5 */ /* 0x000fe2000f8e0038 */
[----:B------:R3:W-:Y:S01]  /*ad10*/  STG.E.64 desc[UR20][R6.64], R28 ;  /* 0x0000001c06007986 */ /* 0x0007e2000c101b14 */
[----:B------:R-:W-:Y:S01]  /*ad20*/  UIMAD UR5, UR5, -0x1b8, URZ ;  /* 0xfffffe48050578a4 */ /* 0x000fe2000f8e02ff */
[----:B-1----:R-:W-:Y:S01]  /*ad30*/  IMAD.MOV.U32 R8, RZ, RZ, 0x28fc9edd ;  /* 0x28fc9eddff087424 */ /* 0x002fe200078e00ff */
[----:B------:R-:W-:Y:S01]  /*ad40*/  MOV R5, UR63 ;  /* 0x0000003f00057c02 */ /* 0x000fe20008000f00 */
[----:B------:R-:W-:Y:S02]  /*ad50*/  IMAD.MOV.U32 R9, RZ, RZ, 0x0 ;  /* 0x00000000ff097424 */ /* 0x000fe400078e00ff */
[----:B--2---:R-:W-:-:S02]  /*ad60*/  HFMA2 R20, -RZ, RZ, 0.0006427764892578125, 0.09185791015625 ;  /* 0x11442de1ff147431 */ /* 0x004fc400000001ff */
[----:B------:R-:W-:Y:S02]  /*ad70*/  IMAD.MOV.U32 R22, RZ, RZ, 0x17b870fc ;  /* 0x17b870fcff167424 */ /* 0x000fe400078e00ff */
[----:B------:R-:W-:Y:S01]  /*ad80*/  IMAD.MOV.U32 R23, RZ, RZ, 0x0 ;  /* 0x00000000ff177424 */ /* 0x000fe200078e00ff */
[----:B------:R1:W-:Y:S01]  /*ad90*/  STG.E.64 desc[UR20][R16.64], R8 ;  /* 0x0000000810007986 */ /* 0x0003e2000c101b14 */
[----:B------:R-:W-:Y:S01]  /*ada0*/  IMAD.U32 R5, RZ, RZ, UR4 ;  /* 0x00000004ff057e24 */ /* 0x000fe2000f8e00ff */
[----:B------:R-:W-:Y:S01]  /*adb0*/  UIADD3 UR4, UPT, UPT, UR57, -UR6, UR5 ;  /* 0x8000000639047290 */ /* 0x000fe2000fffe005 */
[----:B---3--:R-:W-:Y:S01]  /*adc0*/  IMAD.MOV.U32 R6, RZ, RZ, 0x352686e5 ;  /* 0x352686e5ff067424 */ /* 0x008fe200078e00ff */
[----:B------:R2:W-:Y:S01]  /*add0*/  STG.E.64 desc[UR20][R24.64], R20 ;  /* 0x0000001418007986 */ /* 0x0005e2000c101b14 */
[----:B------:R-:W-:Y:S01]  /*ade0*/  IMAD.MOV.U32 R7, RZ, RZ, 0x0 ;  /* 0x00000000ff077424 */ /* 0x000fe200078e00ff */
[----:B------:R-:W-:Y:S01]  /*adf0*/  MOV R29, UR57 ;  /* 0x00000039001d7c02 */ /* 0x000fe20008000f00 */
[----:B------:R-:W-:Y:S01]  /*ae00*/  IMAD.U32 R4, RZ, RZ, UR62 ;  /* 0x0000003eff047e24 */ /* 0x000fe2000f8e00ff */
[----:B------:R3:W-:Y:S01]  /*ae10*/  STG.E.64 desc[UR20][R10.64], R22 ;  /* 0x000000160a007986 */ /* 0x0007e2000c101b14 */
[----:B------:R-:W-:-:S02]  /*ae20*/  IMAD.U32 R28, RZ, RZ, UR56 ;  /* 0x00000038ff1c7e24 */ /* 0x000fc4000f8e00ff */
[----:B------:R-:W-:Y:S01]  /*ae30*/  IMAD.U32 R29, RZ, RZ, UR4 ;  /* 0x00000004ff1d7e24 */ /* 0x000fe2000f8e00ff */
[----:B------:R0:W-:Y:S01]  /*ae40*/  STG.E.64 desc[UR20][R14.64], R6 ;  /* 0x000000060e007986 */ /* 0x0001e2000c101b14 */
[----:B-1----:R-:W-:Y:S01]  /*ae50*/  IMAD.MOV.U32 R8, RZ, RZ, 0x16f9d2ce ;  /* 0x16f9d2ceff087424 */ /* 0x002fe200078e00ff */
[----:B--2---:R-:W-:Y:S01]  /*ae60*/  MOV R24, 0x1e2cb417 ;  /* 0x1e2cb41700187802 */ /* 0x004fe20000000f00 */
[----:B------:R-:W-:Y:S02]  /*ae70*/  IMAD.MOV.U32 R25, RZ, RZ, 0x0 ;  /* 0x00000000ff197424 */ /* 0x000fe400078e00ff */
[----:B---3--:R-:W-:Y:S02]  /*ae80*/  HFMA2 R11, -RZ, RZ, 0, 0 ;  /* 0x00000000ff0b7431 */ /* 0x008fe400000001ff */
[----:B------:R-:W-:Y:S01]  /*ae90*/  IMAD.MOV.U32 R10, RZ, RZ, 0x732e149 ;  /* 0x0732e149ff0a7424 */ /* 0x000fe200078e00ff */
[----:B------:R-:W-:Y:S04]  /*aea0*/  STG.E.64 desc[UR20][R26.64], R24 ;  /* 0x000000181a007986 */ /* 0x000fe8000c101b14 */
[----:B------:R-:W-:Y:S04]  /*aeb0*/  STG.E.64 desc[UR20][R4.64], R8 ;  /* 0x0000000804007986 */ /* 0x000fe8000c101b14 */
[----:B------:R1:W-:Y:S04]  /*aec0*/  STG.E.64 desc[UR20][R28.64], R10 ;  /* 0x0000000a1c007986 */ /* 0x0003e8000c101b14 */
[----:B0-----:R-:W2:Y:S04]  /*aed0*/  LDG.E.64 R6, desc[UR20][R2.64+0x100] ;  /* 0x0001001402067981 */ /* 0x001ea8000c1e1b00 */
[----:B------:R-:W2:Y:S04]  /*aee0*/  LDG.E.64 R22, desc[UR20][R2.64+0x8] ;  /* 0x0000081402167981 */ /* 0x000ea8000c1e1b00 */
[----:B------:R-:W3:Y:S04]  /*aef0*/  LDG.E.64 R16, desc[UR20][R2.64+0x108] ;  /* 0x0001081402107981 */ /* 0x000ee8000c1e1b00 */
[----:B------:R-:W3:Y:S04]  /*af00*/  LDG.E.64 R20, desc[UR20][R2.64+0x10] ;  /* 0x0000101402147981 */ /* 0x000ee8000c1e1b00 */
[----:B-1----:R-:W4:Y:S04]  /*af10*/  LDG.E.64 R10, desc[UR20][R2.64+0x110] ;  /* 0x00011014020a7981 */ /* 0x002f28000c1e1b00 */
        /* <DEDUP_REMOVED lines=10> */
[----:B----4-:R-:W-:Y:S02]  /*afc0*/  IADD3 R5, P2, PT, -R10, R8, RZ ;  /* 0x000000080a057210 */ /* 0x010fe40007f5e1ff */
[----:B------:R-:W-:Y:S02]  /*afd0*/  IADD3 R8, P1, PT, R15, 0x3b9aca00, RZ ;  /* 0x3b9aca000f087810 */ /* 0x000fe40007f3e0ff */
[----:B------:R-:W-:Y:S02]  /*afe0*/  IADD3.X R11, PT, PT, ~R11, R9, RZ, P2, !PT ;  /* 0x000000090b0b7210 */ /* 0x000fe400017fe5ff */
[----:B------:R-:W-:Y:S01]  /*aff0*/  IADD3 R10, P2, PT, R5, 0x3b9aca00, RZ ;  /* 0x3b9aca00050a7810 */ /* 0x000fe20007f5e0ff */
[----:B------:R-:W-:Y:S01]  /*b000*/  IMAD.X R4, RZ, RZ, R17, P1 ;  /* 0x000000ffff047224 */ /* 0x000fe200008e0611 */
[----:B------:R-:W-:Y:S02]  /*b010*/  SEL R7, R0, R7, !P0 ;  /* 0x0000000700077207 */ /* 0x000fe40004000000 */
[----:B------:R-:W-:Y:S01]  /*b020*/  SEL R6, R6, R12, !P0 ;  /* 0x0000000c06067207 */ /* 0x000fe20004000000 */
[----:B------:R-:W-:Y:S01]  /*b030*/  IMAD.X R0, RZ, RZ, R11, P2 ;  /* 0x000000ffff007224 */ /* 0x000fe200010e060b */
[----:B------:R-:W-:-:S02]  /*b040*/  ISETP.GE.AND P0, PT, R17, RZ, PT ;  /* 0x000000ff1100720c */ /* 0x000fc40003f06270 */
[----:B------:R-:W-:Y:S01]  /*b050*/  ISETP.GE.AND P1, PT, R11, RZ, PT ;  /* 0x000000ff0b00720c */ /* 0x000fe20003f26270 */
[----:B------:R0:W-:Y:S01]  /*b060*/  STG.E.64 desc[UR20][R2.64+0x8], R6 ;  /* 0x0000080602007986 */ /* 0x0001e2000c101b14 */
[----:B------:R-:W-:Y:S02]  /*b070*/  SEL R8, R8, R15, !P0 ;  /* 0x0000000f08087207 */ /* 0x000fe40004000000 */
[----:B------:R-:W-:Y:S01]  /*b080*/  SEL R9, R4, R17, !P0 ;  /* 0x0000001104097207 */ /* 0x000fe20004000000 */
[----:B------:R-:W-:Y:S01]  /*b090*/  IMAD.U32 R17, RZ, RZ, UR23 ;  /* 0x00000017ff117e24 */ /* 0x000fe2000f8e00ff */
[----:B------:R-:W-:Y:S02]  /*b0a0*/  SEL R10, R10, R5, !P1 ;  /* 0x000000050a0a7207 */ /* 0x000fe40004800000 */
[----:B------:R-:W-:Y:S01]  /*b0b0*/  SEL R11, R0, R11, !P1 ;  /* 0x0000000b000b7207 */ /* 0x000fe20004800000 */
[----:B------:R0:W-:Y:S01]  /*b0c0*/  STG.E.64 desc[UR20][R2.64+0x10], R8 ;  /* 0x0000100802007986 */ /* 0x0001e2000c101b14 */
[----:B------:R-:W1:Y:S01]  /*b0d0*/  LDC.64 R4, c[0x4][0x10] ;  /* 0x01000400ff047b82 */ /* 0x000e620000000a00 */
[----:B------:R-:W-:Y:S01]  /*b0e0*/  IMAD.MOV.U32 R0, RZ, RZ, 0x1 ;  /* 0x00000001ff007424 */ /* 0x000fe200078e00ff */
[----:B------:R-:W-:Y:S01]  /*b0f0*/  MOV R12, UR22 ;  /* 0x00000016000c7c02 */ /* 0x000fe20008000f00 */
[----:B------:R0:W-:Y:S06]  /*b100*/  STG.E.64 desc[UR20][R2.64+0x18], R10 ;  /* 0x0000180a02007986 */ /* 0x0001ec000c101b14 */
.L_x_28:
[C---:B------:R-:W-:Y:S01]  /*b110*/  ISETP.GE.U32.AND P0, PT, R0.reuse, 0x16, PT ;  /* 0x000000160000780c */ /* 0x040fe20003f06070 */
[C---:B0-----:R-:W-:Y:S02]  /*b120*/  VIADD R8, R0.reuse, 0x22 ;  /* 0x0000002200087836 */ /* 0x041fe40000000000 */
[----:B------:R-:W-:Y:S02]  /*b130*/  VIADD R9, R0, 0x4 ;  /* 0x0000000400097836 */ /* 0x000fe40000000000 */
[----:B------:R-:W-:Y:S01]  /*b140*/  IMAD.MOV.U32 R6, RZ, RZ, R12 ;  /* 0x000000ffff067224 */ /* 0x000fe200078e000c */
[----:B------:R-:W-:-:S07]  /*b150*/  MOV R7, R8 ;  /* 0x0000000800077202 */ /* 0x000fce0000000f00 */
[----:B------:R-:W-:-:S04]  /*b160*/  @P0 VIADD R7, R9, 0xffffffe7 ;  /* 0xffffffe709070836 */ /* 0x000fc80000000000 */
[----:B-1----:R-:W-:-:S04]  /*b170*/  IMAD.WIDE.U32 R10, R7, 0x8, R4 ;  /* 0x00000008070a7825 */ /* 0x002fc800078e0004 */
[----:B------:R-:W-:Y:S02]  /*b180*/  IMAD.MOV.U32 R7, RZ, RZ, R17 ;  /* 0x000000ffff077224 */ /* 0x000fe400078e0011 */
[----:B------:R-:W2:Y:S04]  /*b190*/  LDG.E.64 R10, desc[UR20][R10.64] ;  /* 0x000000140a0a7981 */ /* 0x000ea8000c1e1b00 */
[----:B------:R-:W2:Y:S01]  /*b1a0*/  LDG.E.64 R14, desc[UR20][R6.64+0x18] ;  /* 0x00001814060e7981 */ /* 0x000ea2000c1e1b00 */
[----:B------:R-:W-:Y:S02]  /*b1b0*/  ISETP.GE.U32.AND P0, PT, R9, 0x19, PT ;  /* 0x000000190900780c */ /* 0x000fe40003f06070 */
[----:B------:R-:W-:-:S11]  /*b1c0*/  MOV R12, R8 ;  /* 0x00000008000c7202 */ /* 0x000fd60000000f00 */
[----:B------:R-:W-:-:S05]  /*b1d0*/  @P0 VIADD R12, R9, 0xffffffe7 ;  /* 0xffffffe7090c0836 */ /* 0x000fca0000000000 */
[----:B------:R-:W-:Y:S02]  /*b1e0*/  IADD3 R17, PT, PT, R12, 0x1, RZ ;  /* 0x000000010c117810 */ /* 0x000fe40007ffe0ff */
[----:B--2---:R-:W-:-:S05]  /*b1f0*/  IADD3 R21, P1, PT, -R10, R14, RZ ;  /* 0x0000000e0a157210 */ /* 0x004fca0007f3e1ff */
[----:B------:R-:W-:Y:S01]  /*b200*/  IMAD.X R16, R15, 0x1, ~R11, P1 ;  /* 0x000000010f107824 */ /* 0x000fe200008e0e0b */
[----:B------:R-:W-:-:S04]  /*b210*/  IADD3 R14, P1, PT, R21, 0x3b9aca00, RZ ;  /* 0x3b9aca00150e7810 */ /* 0x000fc80007f3e0ff */
        /* <DEDUP_REMOVED lines=11> */
[----:B------:R-:W-:-:S05]  /*b2d0*/  @P0 VIADD R8, R9, 0xffffffe7 ;  /* 0xffffffe709080836 */ /* 0x000fca0000000000 */
[----:B------:R-:W-:-:S05]  /*b2e0*/  IADD3 R23, PT, PT, R8, 0x2, RZ ;  /* 0x0000000208177810 */ /* 0x000fca0007ffe0ff */
        /* <DEDUP_REMOVED lines=8> */
[----:B------:R-:W-:Y:S04]  /*b370*/  STG.E.64 desc[UR20][R10.64], R20 ;  /* 0x000000140a007986 */ /* 0x000fe8000c101b14 */
        /* <DEDUP_REMOVED lines=8> */
[----:B------:R-:W-:Y:S01]  /*b400*/  @P1 VIADD R7, R0, 0xffffffe7 ;  /* 0xffffffe700071836 */ /* 0x000fe20000000000 */
[----:B------:R-:W2:Y:S01]  /*b410*/  LDG.E.64 R14, desc[UR20][R10.64+0x10] ;  /* 0x000010140a0e7981 */ /* 0x000ea2000c1e1b00 */
[----:B------:R-:W-:Y:S01]  /*b420*/  IMAD.X R6, RZ, RZ, R23, P2 ;  /* 0x000000ffff067224 */ /* 0x000fe200010e0617 */
[----:B------:R-:W-:-:S04]  /*b430*/  ISETP.GE.AND P0, PT, R23, RZ, PT ;  /* 0x000000ff1700720c */ /* 0x000fc80003f06270 */
[----:B------:R-:W-:Y:S02]  /*b440*/  SEL R16, R16, R17, !P0 ;  /* 0x0000001110107207 */ /* 0x000fe40004000000 */
[----:B------:R-:W-:Y:S01]  /*b450*/  SEL R17, R6, R23, !P0 ;  /* 0x0000001706117207 */ /* 0x000fe20004000000 */
[----:B------:R-:W-:-:S04]  /*b460*/  IMAD.WIDE.U32 R6, R7, 0x8, R4 ;  /* 0x0000000807067825 */ /* 0x000fc800078e0004 */
[----:B------:R0:W-:Y:S04]  /*b470*/  STG.E.64 desc[UR20][R10.64+0x8], R16 ;  /* 0x000008100a007986 */ /* 0x0001e8000c101b14 */
[----:B------:R-:W2:Y:S01]  /*b480*/  LDG.E.64 R6, desc[UR20][R6.64] ;  /* 0x0000001406067981 */ /* 0x000ea2000c1e1b00 */
[----:B------:R-:W-:Y:S02]  /*b490*/  IMAD.MOV.U32 R12, RZ, RZ, R10 ;  /* 0x000000ffff0c7224 */ /* 0x000fe400078e000a */
[----:B0-----:R-:W-:Y:S01]  /*b4a0*/  IMAD.MOV.U32 R17, RZ, RZ, R11 ;  /* 0x000000ffff117224 */ /* 0x001fe200078e000b */
[----:B--2---:R-:W-:-:S04]  /*b4b0*/  IADD3 R21, P0, PT, -R6, R14, RZ ;  /* 0x0000000e06157210 */ /* 0x004fc80007f1e1ff */
[----:B------:R-:W-:Y:S01]  /*b4c0*/  IADD3 R14, P1, PT, R21, 0x3b9aca00, RZ ;  /* 0x3b9aca00150e7810 */ /* 0x000fe20007f3e0ff */
[----:B------:R-:W-:-:S05]  /*b4d0*/  IMAD.X R15, R15, 0x1, ~R7, P0 ;  /* 0x000000010f0f7824 */ /* 0x000fca00000e0e07 */
[----:B------:R-:W-:Y:S02]  /*b4e0*/  ISETP.GE.AND P0, PT, R15, RZ, PT ;  /* 0x000000ff0f00720c */ /* 0x000fe40003f06270 */
[----:B------:R-:W-:Y:S02]  /*b4f0*/  IADD3.X R8, PT, PT, RZ, R15, RZ, P1, !PT ;  /* 0x0000000fff087210 */ /* 0x000fe40000ffe4ff */
[----:B------:R-:W-:Y:S02]  /*b500*/  SEL R14, R14, R21, !P0 ;  /* 0x000000150e0e7207 */ /* 0x000fe40004000000 */
[----:B------:R-:W-:-:S05]  /*b510*/  SEL R15, R8, R15, !P0 ;  /* 0x0000000f080f7207 */ /* 0x000fca0004000000 */
[----:B------:R2:W-:Y:S01]  /*b520*/  STG.E.64 desc[UR20][R10.64+0x10], R14 ;  /* 0x0000100e0a007986 */ /* 0x0005e2000c101b14 */
[----:B------:R-:W-:Y:S01]  /*b530*/  ISETP.NE.AND P0, PT, R0, 0x38, PT ;  /* 0x000000380000780c */ /* 0x000fe20003f05270 */
[----:B------:R-:W-:-:S12]  /*b540*/  IMAD.MOV.U32 R0, RZ, RZ, R9 ;  /* 0x000000ffff007224 */ /* 0x000fd800078e0009 */
[----:B--2---:R-:W-:Y:S05]  /*b550*/  @P0 BRA `(.L_x_28) ;  /* 0xfffffff800ec0947 */ /* 0x004fea000383ffff */
[----:B------:R-:W2:Y:S04]  /*b560*/  LDG.E.64 R6, desc[UR20][R2.64+0x100] ;  /* 0x0001001402067981 */ /* 0x000ea8000c1e1b00 */
[----:B------:R-:W2:Y:S04]  /*b570*/  LDG.E.64 R20, desc[UR20][R2.64+0x8] ;  /* 0x0000081402147981 */ /* 0x000ea8000c1e1b00 */
[----:B------:R-:W3:Y:S04]  /*b580*/  LDG.E.64 R14, desc[UR20][R2.64+0x108] ;  /* 0x00010814020e7981 */ /* 0x000ee8000c1e1b00 */
[----:B------:R-:W3:Y:S04]  /*b590*/  LDG.E.64 R16, desc[UR20][R2.64+0x10] ;  /* 0x0000101402107981 */ /* 0x000ee8000c1e1b00 */
[----:B------:R-:W4:Y:S04]  /*b5a0*/  LDG.E.64 R8, desc[UR20][R2.64+0x110] ;  /* 0x0001101402087981 */ /* 0x000f28000c1e1b00 */
[----:B------:R-:W4:Y:S01]  /*b5b0*/  LDG.E.64 R10, desc[UR20][R2.64+0x18] ;  /* 0x00001814020a7981 */ /* 0x000f22000c1e1b00 */
[----:B--2---:R-:W-:-:S04]  /*b5c0*/  IADD3 R23, P0, PT, -R6, R20, RZ ;  /* 0x0000001406177210 */ /* 0x004fc80007f1e1ff */
[----:B------:R-:W-:Y:S02]  /*b5d0*/  IADD3.X R20, PT, PT, ~R7, R21, RZ, P0, !PT ;  /* 0x0000001507147210 */ /* 0x000fe400007fe5ff */
[----:B------:R-:W-:Y:S02]  /*b5e0*/  IADD3 R6, P1, PT, R23, 0x3b9aca00, RZ ;  /* 0x3b9aca0017067810 */ /* 0x000fe40007f3e0ff */
[----:B------:R-:W-:-:S03]  /*b5f0*/  ISETP.GE.AND P0, PT, R20, RZ, PT ;  /* 0x000000ff1400720c */ /* 0x000fc60003f06270 */
[----:B------:R-:W-:Y:S01]  /*b600*/  IMAD.X R7, RZ, RZ, R20, P1 ;  /* 0x000000ffff077224 */ /* 0x000fe200008e0614 */
[----:B---3--:R-:W-:Y:S02]  /*b610*/  IADD3 R0, P1, PT, -R14, R16, RZ ;  /* 0x000000100e007210 */ /* 0x008fe40007f3e1ff */
[----:B------:R-:W-:Y:S02]  /*b620*/  SEL R6, R6, R23, !P0 ;  /* 0x0000001706067207 */ /* 0x000fe40004000000 */
[----:B----4-:R-:W-:Y:S01]  /*b630*/  IADD3 R8, P2, PT, -R8, R10, RZ ;  /* 0x0000000a08087210 */ /* 0x010fe20007f5e1ff */
[----:B------:R-:W-:Y:S01]  /*b640*/  IMAD.X R14, R17, 0x1, ~R15, P1 ;  /* 0x00000001110e7824 */ /* 0x000fe200008e0e0f */
[----:B------:R-:W-:Y:S02]  /*b650*/  IADD3 R17, P1, PT, R0, 0x3b9aca00, RZ ;  /* 0x3b9aca0000117810 */ /* 0x000fe40007f3e0ff */
[----:B------:R-:W-:Y:S01]  /*b660*/  SEL R7, R7, R20, !P0 ;  /* 0x0000001407077207 */ /* 0x000fe20004000000 */
[----:B------:R-:W-:Y:S01]  /*b670*/  IMAD.X R15, R11, 0x1, ~R9, P2 ;  /* 0x000000010b0f7824 */ /* 0x000fe200010e0e09 */
[----:B------:R-:W-:-:S02]  /*b680*/  IADD3 R9, P2, PT, R8, 0x3b9aca00, RZ ;  /* 0x3b9aca0008097810 */ /* 0x000fc40007f5e0ff */
[----:B------:R-:W-:Y:S01]  /*b690*/  IADD3.X R11, PT, PT, RZ, R14, RZ, P1, !PT ;  /* 0x0000000eff0b7210 */ /* 0x000fe20000ffe4ff */
[----:B------:R0:W-:Y:S01]  /*b6a0*/  STG.E.64 desc[UR20][R2.64+0x8], R6 ;  /* 0x0000080602007986 */ /* 0x0001e2000c101b14 */
[----:B------:R-:W-:Y:S01]  /*b6b0*/  ISETP.GE.AND P1, PT, R15, RZ, PT ;  /* 0x000000ff0f00720c */ /* 0x000fe20003f26270 */
[----:B------:R-:W-:Y:S01]  /*b6c0*/  IMAD.X R12, RZ, RZ, R15, P2 ;  /* 0x000000ffff0c7224 */ /* 0x000fe200010e060f */
[----:B------:R-:W-:Y:S02]  /*b6d0*/  ISETP.GE.AND P0, PT, R14, RZ, PT ;  /* 0x000000ff0e00720c */ /* 0x000fe40003f06270 */
[----:B------:R-:W-:Y:S02]  /*b6e0*/  SEL R8, R9, R8, !P1 ;  /* 0x0000000809087207 */ /* 0x000fe40004800000 */
[----:B------:R-:W-:Y:S01]  /*b6f0*/  SEL R10, R17, R0, !P0 ;  /* 0x00000000110a7207 */ /* 0x000fe20004000000 */
[----:B------:R-:W-:Y:S01]  /*b700*/  IMAD.MOV.U32 R0, RZ, RZ, 0x1 ;  /* 0x00000001ff007424 */ /* 0x000fe200078e00ff */
[----:B------:R-:W-:-:S02]  /*b710*/  SEL R11, R11, R14, !P0 ;  /* 0x0000000e0b0b7207 */ /* 0x000fc40004000000 */
[----:B------:R-:W-:Y:S01]  /*b720*/  SEL R9, R12, R15, !P1 ;  /* 0x0000000f0c097207 */ /* 0x000fe20004800000 */
[----:B------:R-:W-:Y:S01]  /*b730*/  IMAD.U32 R12, RZ, RZ, UR22 ;  /* 0x00000016ff0c7e24 */ /* 0x000fe2000f8e00ff */
[----:B------:R-:W-:Y:S01]  /*b740*/  MOV R17, UR23 ;  /* 0x0000001700117c02 */ /* 0x000fe20008000f00 */
[----:B------:R0:W-:Y:S04]  /*b750*/  STG.E.64 desc[UR20][R2.64+0x10], R10 ;  /* 0x0000100a02007986 */ /* 0x0001e8000c101b14 */
[----:B------:R0:W-:Y:S02]  /*b760*/  STG.E.64 desc[UR20][R2.64+0x18], R8 ;  /* 0x0000180802007986 */ /* 0x0001e4000c101b14 */
.L_x_29:
[C---:B------:R-:W-:Y:S01]  /*b770*/  ISETP.GE.U32.AND P0, PT, R0.reuse, 0x16, PT ;  /* 0x000000160000780c */ /* 0x040fe20003f06070 */
[C---:B0-----:R-:W-:Y:S02]  /*b780*/  VIADD R8, R0.reuse, 0x22 ;  /* 0x0000002200087836 */ /* 0x041fe40000000000 */
[----:B------:R-:W-:Y:S02]  /*b790*/  VIADD R9, R0, 0x4 ;  /* 0x0000000400097836 */ /* 0x000fe40000000000 */
[----:B------:R-:W-:Y:S02]  /*b7a0*/  IMAD.MOV.U32 R7, RZ, RZ, R8 ;  /* 0x000000ffff077224 */ /* 0x000fe400078e0008 */
[----:B------:R-:W-:-:S06]  /*b7b0*/  IMAD.MOV.U32 R6, RZ, RZ, R12 ;  /* 0x000000ffff067224 */ /* 0x000fcc00078e000c */
[----:B------:R-:W-:-:S05]  /*b7c0*/  @P0 IADD3 R7, PT, PT, R9, -0x19, RZ ;  /* 0xffffffe709070810 */ /* 0x000fca0007ffe0ff */
[----:B------:R-:W-:-:S04]  /*b7d0*/  IMAD.WIDE.U32 R10, R7, 0x8, R4 ;  /* 0x00000008070a7825 */ /* 0x000fc800078e0004 */
[----:B------:R-:W-:Y:S02]  /*b7e0*/  IMAD.MOV.U32 R7, RZ, RZ, R17 ;  /* 0x000000ffff077224 */ /* 0x000fe400078e0011 */
[----:B------:R-:W2:Y:S04]  /*b7f0*/  LDG.E.64 R10, desc[UR20][R10.64] ;  /* 0x000000140a0a7981 */ /* 0x000ea8000c1e1b00 */
[----:B------:R-:W2:Y:S01]  /*b800*/  LDG.E.64 R14, desc[UR20][R6.64+0x18] ;  /* 0x00001814060e7981 */ /* 0x000ea2000c1e1b00 */
[----:B------:R-:W-:Y:S01]  /*b810*/  ISETP.GE.U32.AND P0, PT, R9, 0x19, PT ;  /* 0x000000190900780c */ /* 0x000fe20003f06070 */
[----:B------:R-:W-:-:S12]  /*b820*/  IMAD.MOV.U32 R12, RZ, RZ, R8 ;  /* 0x000000ffff0c7224 */ /* 0x000fd800078e0008 */
[----:B------:R-:W-:-:S04]  /*b830*/  @P0 VIADD R12, R9, 0xffffffe7 ;  /* 0xffffffe7090c0836 */ /* 0x000fc80000000000 */
[----:B------:R-:W-:Y:S01]  /*b840*/  VIADD R17, R12, 0x1 ;  /* 0x000000010c117836 */ /* 0x000fe20000000000 */
[----:B--2---:R-:W-:-:S04]  /*b850*/  IADD3 R21, P1, PT, -R10, R14, RZ ;  /* 0x0000000e0a157210 */ /* 0x004fc80007f3e1ff */
[----:B------:R-:W-:Y:S02]  /*b860*/  IADD3.X R16, PT, PT, ~R11, R15, RZ, P1, !PT ;  /* 0x0000000f0b107210 */ /* 0x000fe40000ffe5ff */
[----:B------:R-:W-:Y:S02]  /*b870*/  IADD3 R14, P1, PT, R21, 0x3b9aca00, RZ ;  /* 0x3b9aca00150e7810 */ /* 0x000fe40007f3e0ff */
[----:B------:R-:W-:-:S03]  /*b880*/  ISETP.GE.AND P0, PT, R16, RZ, PT ;  /* 0x000000ff1000720c */ /* 0x000fc60003f06270 */
[----:B------:R-:W-:Y:S01]  /*b890*/  IMAD.X R15, RZ, RZ, R16, P1 ;  /* 0x000000ffff0f7224 */ /* 0x000fe200008e0610 */
[----:B------:R-:W-:Y:S01]  /*b8a0*/  SEL R14, R14, R21, !P0 ;  /* 0x000000150e0e7207 */ /* 0x000fe20004000000 */
[----:B------:R-:W-:-:S03]  /*b8b0*/  IMAD.WIDE.U32 R10, R9, 0x8, R4 ;  /* 0x00000008090a7825 */ /* 0x000fc600078e0004 */
        /* <DEDUP_REMOVED lines=10> */
[----:B--2---:R-:W-:-:S04]  /*b960*/  IADD3 R25, P1, PT, -R16, R20, RZ ;  /* 0x0000001410197210 */ /* 0x004fc80007f3e1ff */
[----:B------:R-:W-:Y:S02]  /*b970*/  IADD3.X R21, PT, PT, ~R17, R21, RZ, P1, !PT ;  /* 0x0000001511157210 */ /* 0x000fe40000ffe5ff */
[----:B------:R-:W-:Y:S02]  /*b980*/  IADD3 R20, P1, PT, R25, 0x3b9aca00, RZ ;  /* 0x3b9aca0019147810 */ /* 0x000fe40007f3e0ff */
[----:B------:R-:W-:-:S03]  /*b990*/  ISETP.GE.AND P0, PT, R21, RZ, PT ;  /* 0x000000ff1500720c */ /* 0x000fc60003f06270 */
[----:B------:R-:W-:Y:S01]  /*b9a0*/  IMAD.X R12, RZ, RZ, R21, P1 ;  /* 0x000000ffff0c7224 */ /* 0x000fe200008e0615 */
[----:B------:R-:W-:-:S04]  /*b9b0*/  SEL R20, R20, R25, !P0 ;  /* 0x0000001914147207 */ /* 0x000fc80004000000 */
[----:B------:R-:W-:-:S05]  /*b9c0*/  SEL R21, R12, R21, !P0 ;  /* 0x000000150c157207 */ /* 0x000fca0004000000 */
[----:B------:R-:W-:Y:S04]  /*b9d0*/  STG.E.64 desc[UR20][R10.64], R20 ;  /* 0x000000140a007986 */ /* 0x000fe8000c101b14 */
[----:B------:R-:W3:Y:S01]  /*b9e0*/  LDG.E.64 R14, desc[UR20][R14.64] ;  /* 0x000000140e0e7981 */ /* 0x000ee2000c1e1b00 */
[----:B------:R-:W-:Y:S02]  /*b9f0*/  ISETP.GE.U32.AND P1, PT, R9, 0x17, PT ;  /* 0x000000170900780c */ /* 0x000fe40003f26070 */
[----:B------:R-:W-:-:S05]  /*ba00*/  MOV R8, R0 ;  /* 0x0000000000087202 */ /* 0x000fca0000000f00 */
[----:B------:R-:W-:Y:S01]  /*ba10*/  VIADD R0, R8, 0x7 ;  /* 0x0000000708007836 */ /* 0x000fe20000000000 */
[----:B---3--:R-:W-:-:S05]  /*ba20*/  IADD3 R17, P0, PT, -R14, R6, RZ ;  /* 0x000000060e117210 */ /* 0x008fca0007f1e1ff */
[----:B------:R-:W-:Y:S01]  /*ba30*/  IMAD.X R23, R7, 0x1, ~R15, P0 ;  /* 0x0000000107177824 */ /* 0x000fe200000e0e0f */
[----:B------:R-:W-:Y:S01]  /*ba40*/  IADD3 R16, P2, PT, R17, 0x3b9aca00, RZ ;  /* 0x3b9aca0011107810 */ /* 0x000fe20007f5e0ff */
[----:B------:R-:W-:Y:S01]  /*ba50*/  VIADD R7, R8, 0x25 ;  /* 0x0000002508077836 */ /* 0x000fe20000000000 */
[----:B------:R-:W2:Y:S02]  /*ba60*/  LDG.E.64 R14, desc[UR20][R10.64+0x10] ;  /* 0x000010140a0e7981 */ /* 0x000ea4000c1e1b00 */
[----:B------:R-:W-:Y:S01]  /*ba70*/  ISETP.GE.AND P0, PT, R23, RZ, PT ;  /* 0x000000ff1700720c */ /* 0x000fe20003f06270 */
[----:B------:R-:W-:Y:S01]  /*ba80*/  @P1 VIADD R7, R0, 0xffffffe7 ;  /* 0xffffffe700071836 */ /* 0x000fe20000000000 */
[----:B------:R-:W-:Y:S02]  /*ba90*/  IADD3.X R6, PT, PT, RZ, R23, RZ, P2, !PT ;  /* 0x00000017ff067210 */ /* 0x000fe400017fe4ff */
[----:B------:R-:W-:Y:S02]  /*baa0*/  SEL R16, R16, R17, !P0 ;  /* 0x0000001110107207 */ /* 0x000fe40004000000 */
[----:B------:R-:W-:Y:S01]  /*bab0*/  SEL R17, R6, R23, !P0 ;  /* 0x0000001706117207 */ /* 0x000fe20004000000 */
[----:B------:R-:W-:-:S04]  /*bac0*/  IMAD.WIDE.U32 R6, R7, 0x8, R4 ;  /* 0x0000000807067825 */ /* 0x000fc800078e0004 */
[----:B------:R0:W-:Y:S04]  /*bad0*/  STG.E.64 desc[UR20][R10.64+0x8], R16 ;  /* 0x000008100a007986 */ /* 0x0001e8000c101b14 */
[----:B------:R-:W2:Y:S01]  /*bae0*/  LDG.E.64 R6, desc[UR20][R6.64] ;  /* 0x0000001406067981 */ /* 0x000ea2000c1e1b00 */
[----:B------:R-:W-:Y:S01]  /*baf0*/  MOV R12, R10 ;  /* 0x0000000a000c7202 */ /* 0x000fe20000000f00 */
        /* <DEDUP_REMOVED lines=10> */
[----:B------:R-:W-:-:S12]  /*bba0*/  IMAD.MOV.U32 R0, RZ, RZ, R9 ;  /* 0x000000ffff007224 */ /* 0x000fd800078e0009 */
        /* <DEDUP_REMOVED lines=9> */
[----:B------:R-:W-:-:S05]  /*bc40*/  IMAD.X R20, R21, 0x1, ~R7, P0 ;  /* 0x0000000115147824 */ /* 0x000fca00000e0e07 */
[----:B------:R-:W-:Y:S02]  /*bc50*/  IADD3.X R7, PT, PT, RZ, R20, RZ, P1, !PT ;  /* 0x00000014ff077210 */ /* 0x000fe40000ffe4ff */
[----:B---3--:R-:W-:Y:S02]  /*bc60*/  IADD3 R0, P1, PT, -R14, R16, RZ ;  /* 0x000000100e007210 */ /* 0x008fe40007f3e1ff */
[----:B------:R-:W-:Y:S02]  /*bc70*/  ISETP.GE.AND P0, PT, R20, RZ, PT ;  /* 0x000000ff1400720c */ /* 0x000fe40003f06270 */
[----:B----4-:R-:W-:Y:S01]  /*bc80*/  IADD3 R8, P2, PT, -R8, R10, RZ ;  /* 0x0000000a08087210 */ /* 0x010fe20007f5e1ff */
[----:B------:R-:W-:Y:S01]  /*bc90*/  IMAD.X R14, R17, 0x1, ~R15, P1 ;  /* 0x00000001110e7824 */ /* 0x000fe200008e0e0f */
[----:B------:R-:W-:Y:S02]  /*bca0*/  IADD3 R17, P1, PT, R0, 0x3b9aca00, RZ ;  /* 0x3b9aca0000117810 */ /* 0x000fe40007f3e0ff */
[----:B------:R-:W-:Y:S01]  /*bcb0*/  SEL R6, R6, R23, !P0 ;  /* 0x0000001706067207 */ /* 0x000fe20004000000 */
[----:B------:R-:W-:Y:S01]  /*bcc0*/  IMAD.X R15, R11, 0x1, ~R9, P2 ;  /* 0x000000010b0f7824 */ /* 0x000fe200010e0e09 */
[----:B------:R-:W-:Y:S01]  /*bcd0*/  IADD3 R9, P2, PT, R8, 0x3b9aca00, RZ ;  /* 0x3b9aca0008097810 */ /* 0x000fe20007f5e0ff */
[----:B------:R-:W-:Y:S01]  /*bce0*/  IMAD.X R11, RZ, RZ, R14, P1 ;  /* 0x000000ffff0b7224 */ /* 0x000fe200008e060e */
[----:B------:R-:W-:-:S02]  /*bcf0*/  SEL R7, R7, R20, !P0 ;  /* 0x0000001407077207 */ /* 0x000fc40004000000 */
[----:B------:R-:W-:Y:S02]  /*bd00*/  ISETP.GE.AND P1, PT, R15, RZ, PT ;  /* 0x000000ff0f00720c */ /* 0x000fe40003f26270 */
[----:B------:R-:W-:Y:S01]  /*bd10*/  ISETP.GE.AND P0, PT, R14, RZ, PT ;  /* 0x000000ff0e00720c */ /* 0x000fe20003f06270 */
[----:B------:R0:W-:Y:S01]  /*bd20*/  STG.E.64 desc[UR20][R2.64+0x8], R6 ;  /* 0x0000080602007986 */ /* 0x0001e2000c101b14 */
[-C--:B------:R-:W-:Y:S02]  /*bd30*/  IADD3.X R12, PT, PT, RZ, R15.reuse, RZ, P2, !PT ;  /* 0x0000000fff0c7210 */ /* 0x080fe400017fe4ff */
[----:B------:R-:W-:Y:S02]  /*bd40*/  SEL R8, R9, R8, !P1 ;  /* 0x0000000809087207 */ /* 0x000fe40004800000 */
[----:B------:R-:W-:Y:S01]  /*bd50*/  SEL R10, R17, R0, !P0 ;  /* 0x00000000110a7207 */ /* 0x000fe20004000000 */
[----:B------:R-:W-:Y:S01]  /*bd60*/  IMAD.MOV.U32 R0, RZ, RZ, 0x1 ;  /* 0x00000001ff007424 */ /* 0x000fe200078e00ff */
[----:B------:R-:W-:Y:S01]  /*bd70*/  SEL R11, R11, R14, !P0 ;  /* 0x0000000e0b0b7207 */ /* 0x000fe20004000000 */
[----:B------:R-:W-:Y:S01]  /*bd80*/  IMAD.U32 R17, RZ, RZ, UR23 ;  /* 0x00000017ff117e24 */ /* 0x000fe2000f8e00ff */
[----:B------:R-:W-:Y:S01]  /*bd90*/  SEL R9, R12, R15, !P1 ;  /* 0x0000000f0c097207 */ /* 0x000fe20004800000 */
[----:B------:R-:W-:-:S02]  /*bda0*/  IMAD.U32 R12, RZ, RZ, UR22 ;  /* 0x00000016ff0c7e24 */ /* 0x000fc4000f8e00ff */
[----:B------:R0:W-:Y:S04]  /*bdb0*/  STG.E.64 desc[UR20][R2.64+0x10], R10 ;  /* 0x0000100a02007986 */ /* 0x0001e8000c101b14 */
[----:B------:R0:W-:Y:S02]  /*bdc0*/  STG.E.64 desc[UR20][R2.64+0x18], R8 ;  /* 0x0000180802007986 */ /* 0x0001e4000c101b14 */
.L_x_30:
[C---:B------:R-:W-:Y:S01]  /*bdd0*/  ISETP.GE.U32.AND P0, PT, R0.reuse, 0x16, PT ;  /* 0x000000160000780c */ /* 0x040fe20003f06070 */
[C---:B0-----:R-:W-:Y:S01]  /*bde0*/  VIADD R9, R0.reuse, 0x4 ;  /* 0x0000000400097836 */ /* 0x041fe20000000000 */
[----:B------:R-:W-:Y:S02]  /*bdf0*/  IADD3 R8, PT, PT, R0, 0x22, RZ ;  /* 0x0000002200087810 */ /* 0x000fe40007ffe0ff */
[----:B------:R-:W-:-:S03]  /*be00*/  MOV R6, R12 ;  /* 0x0000000c00067202 */ /* 0x000fc60000000f00 */
[----:B------:R-:W-:-:S06]  /*be10*/  IMAD.MOV.U32 R7, RZ, RZ, R8 ;  /* 0x000000ffff077224 */ /* 0x000fcc00078e0008 */
[----:B------:R-:W-:-:S04]  /*be20*/  @P0 VIADD R7, R9, 0xffffffe7 ;  /* 0xffffffe709070836 */ /* 0x000fc80000000000 */
[----:B------:R-:W-:-:S04]  /*be30*/  IMAD.WIDE.U32 R10, R7, 0x8, R4 ;  /* 0x00000008070a7825 */ /* 0x000fc800078e0004 */
[----:B------:R-:W-:Y:S02]  /*be40*/  IMAD.MOV.U32 R7, RZ, RZ, R17 ;  /* 0x000000ffff077224 */ /* 0x000fe400078e0011 */
[----:B------:R-:W2:Y:S04]  /*be50*/  LDG.E.64 R10, desc[UR20][R10.64] ;  /* 0x000000140a0a7981 */ /* 0x000ea8000c1e1b00 */
[----:B------:R-:W2:Y:S01]  /*be60*/  LDG.E.64 R14, desc[UR20][R6.64+0x18] ;  /* 0x00001814060e7981 */ /* 0x000ea2000c1e1b00 */
[----:B------:R-:W-:Y:S01]  /*be70*/  ISETP.GE.U32.AND P0, PT, R9, 0x19, PT ;  /* 0x000000190900780c */ /* 0x000fe20003f06070 */
[----:B------:R-:W-:-:S12]  /*be80*/  IMAD.MOV.U32 R12, RZ, RZ, R8 ;  /* 0x000000ffff0c7224 */ /* 0x000fd800078e0008 */
[----:B------:R-:W-:-:S05]  /*be90*/  @P0 IADD3 R12, PT, PT, R9, -0x19, RZ ;  /* 0xffffffe7090c0810 */ /* 0x000fca0007ffe0ff */
[----:B------:R-:W-:Y:S01]  /*bea0*/  VIADD R17, R12, 0x1 ;  /* 0x000000010c117836 */ /* 0x000fe20000000000 */
        /* <DEDUP_REMOVED lines=14> */
[----:B------:R-:W-:-:S05]  /*bf90*/  @P0 IADD3 R8, PT, PT, R9, -0x19, RZ ;  /* 0xffffffe709080810 */ /* 0x000fca0007ffe0ff */
        /* <DEDUP_REMOVED lines=12> */
[----:B------:R-:W-:-:S05]  /*c060*/  IMAD.MOV.U32 R8, RZ, RZ, R0 ;  /* 0x000000ffff087224 */ /* 0x000fca00078e0000 */
[----:B------:R-:W-:Y:S02]  /*c070*/  IADD3 R0, PT, PT, R8, 0x7, RZ ;  /* 0x0000000708007810 */ /* 0x000fe40007ffe0ff */
[----:B---3--:R-:W-:-:S04]  /*c080*/  IADD3 R17, P0, PT, -R14, R6, RZ ;  /* 0x000000060e117210 */ /* 0x008fc80007f1e1ff */
[----:B------:R-:W-:Y:S01]  /*c090*/  IADD3 R16, P2, PT, R17, 0x3b9aca00, RZ ;  /* 0x3b9aca0011107810 */ /* 0x000fe20007f5e0ff */
[----:B------:R-:W-:Y:S02]  /*c0a0*/  IMAD.X R23, R7, 0x1, ~R15, P0 ;  /* 0x0000000107177824 */ /* 0x000fe400000e0e0f */
[----:B------:R-:W-:Y:S01]  /*c0b0*/  VIADD R7, R8, 0x25 ;  /* 0x0000002508077836 */ /* 0x000fe20000000000 */
[----:B------:R-:W-:Y:S01]  /*c0c0*/  @P1 IADD3 R7, PT, PT, R0, -0x19, RZ ;  /* 0xffffffe700071810 */ /* 0x000fe20007ffe0ff */
[----:B------:R-:W-:Y:S01]  /*c0d0*/  IMAD.X R6, RZ, RZ, R23, P2 ;  /* 0x000000ffff067224 */ /* 0x000fe200010e0617 */
[----:B------:R-:W-:Y:S01]  /*c0e0*/  ISETP.GE.AND P0, PT, R23, RZ, PT ;  /* 0x000000ff1700720c */ /* 0x000fe20003f06270 */
[----:B------:R-:W2:Y:S03]  /*c0f0*/  LDG.E.64 R14, desc[UR20][R10.64+0x10] ;  /* 0x000010140a0e7981 */ /* 0x000ea6000c1e1b00 */
[----:B------:R-:W-:-:S02]  /*c100*/  SEL R16, R16, R17, !P0 ;  /* 0x0000001110107207 */ /* 0x000fc40004000000 */
[----:B------:R-:W-:Y:S01]  /*c110*/  SEL R17, R6, R23, !P0 ;  /* 0x0000001706117207 */ /* 0x000fe20004000000 */
[----:B------:R-:W-:-:S04]  /*c120*/  IMAD.WIDE.U32 R6, R7, 0x8, R4 ;  /* 0x0000000807067825 */ /* 0x000fc800078e0004 */
[----:B------:R0:W-:Y:S04]  /*c130*/  STG.E.64 desc[UR20][R10.64+0x8], R16 ;  /* 0x000008100a007986 */ /* 0x0001e8000c101b14 */
[----:B------:R-:W2:Y:S01]  /*c140*/  LDG.E.64 R6, desc[UR20][R6.64] ;  /* 0x0000001406067981 */ /* 0x000ea2000c1e1b00 */
[----:B------:R-:W-:Y:S01]  /*c150*/  IMAD.MOV.U32 R12, RZ, RZ, R10 ;  /* 0x000000ffff0c7224 */ /* 0x000fe200078e000a */
[----:B0-----:R-:W-:Y:S02]  /*c160*/  MOV R17, R11 ;  /* 0x0000000b00117202 */ /* 0x001fe40000000f00 */
        /* <DEDUP_REMOVED lines=36> */
[----:B------:R-:W-:Y:S01]  /*c3b0*/  SEL R10, R17, R0, !P0 ;  /* 0x00000000110a7207 */ /* 0x000fe20004000000 */
[----:B------:R-:W-:Y:S01]  /*c3c0*/  HFMA2 R0, -RZ, RZ, 0, 5.9604644775390625e-08 ;  /* 0x00000001ff007431 */ /* 0x000fe200000001ff */
[----:B------:R-:W-:Y:S02]  /*c3d0*/  SEL R11, R11, R14, !P0 ;  /* 0x0000000e0b0b7207 */ /* 0x000fe40004000000 */
[----:B------:R-:W-:Y:S01]  /*c3e0*/  SEL R9, R12, R15, !P1 ;  /* 0x0000000f0c097207 */ /* 0x000fe20004800000 */
[----:B------:R-:W-:-:S02]  /*c3f0*/  IMAD.U32 R12, RZ, RZ, UR22 ;  /* 0x00000016ff0c7e24 */ /* 0x000fc4000f8e00ff */
[----:B------:R0:W-:Y:S01]  /*c400*/  STG.E.64 desc[UR20][R2.64+0x10], R10 ;  /* 0x0000100a02007986 */ /* 0x0001e2000c101b14 */
[----:B------:R-:W-:-:S03]  /*c410*/  IMAD.U32 R15, RZ, RZ, UR23 ;  /* 0x00000017ff0f7e24 */ /* 0x000fc6000f8e00ff */
[----:B------:R0:W-:Y:S04]  /*c420*/  STG.E.64 desc[UR20][R2.64+0x18], R8 ;  /* 0x0000180802007986 */ /* 0x0001e8000c101b14 */
.L_x_31:
[C---:B------:R-:W-:Y:S01]  /*c430*/  ISETP.GE.U32.AND P0, PT, R0.reuse, 0x16, PT ;  /* 0x000000160000780c */ /* 0x040fe20003f06070 */
[C---:B0-----:R-:W-:Y:S01]  /*c440*/  VIADD R2, R0.reuse, 0x22 ;  /* 0x0000002200027836 */ /* 0x041fe20000000000 */
[----:B------:R-:W-:Y:S01]  /*c450*/  IADD3 R3, PT, PT, R0, 0x4, RZ ;  /* 0x0000000400037810 */ /* 0x000fe20007ffe0ff */
[----:B------:R-:W-:Y:S01]  /*c460*/  IMAD.MOV.U32 R8, RZ, RZ, R12 ;  /* 0x000000ffff087224 */ /* 0x000fe200078e000c */
[----:B------:R-:W-:Y:S01]  /*c470*/  MOV R9, R15 ;  /* 0x0000000f00097202 */ /* 0x000fe20000000f00 */
[----:B------:R-:W-:-:S04]  /*c480*/  IMAD.MOV.U32 R7, RZ, RZ, R2 ;  /* 0x000000ffff077224 */ /* 0x000fc800078e0002 */
[----:B------:R-:W2:Y:S04]  /*c490*/  LDG.E.64 R10, desc[UR20][R8.64+0x18] ;  /* 0x00001814080a7981 */ /* 0x000ea8000c1e1b00 */
[----:B------:R-:W-:-:S04]  /*c4a0*/  @P0 VIADD R7, R3, 0xffffffe7 ;  /* 0xffffffe703070836 */ /* 0x000fc80000000000 */
[----:B------:R-:W-:-:S06]  /*c4b0*/  IMAD.WIDE.U32 R6, R7, 0x8, R4 ;  /* 0x0000000807067825 */ /* 0x000fcc00078e0004 */
[----:B------:R-:W2:Y:S01]  /*c4c0*/  LDG.E.64 R6, desc[UR20][R6.64] ;  /* 0x0000001406067981 */ /* 0x000ea2000c1e1b00 */
[----:B------:R-:W-:Y:S02]  /*c4d0*/  ISETP.GE.U32.AND P0, PT, R3, 0x19, PT ;  /* 0x000000190300780c */ /* 0x000fe40003f06070 */
[----:B--2---:R-:W-:Y:S01]  /*c4e0*/  IADD3 R17, P1, PT, -R6, R10, RZ ;  /* 0x0000000a06117210 */ /* 0x004fe20007f3e1ff */
[----:B------:R-:W-:-:S10]  /*c4f0*/  IMAD.MOV.U32 R10, RZ, RZ, R2 ;  /* 0x000000ffff0a7224 */ /* 0x000fd400078e0002 */
[----:B------:R-:W-:Y:S02]  /*c500*/  @P0 VIADD R10, R3, 0xffffffe7 ;  /* 0xffffffe7030a0836 */ /* 0x000fe40000000000 */
[----:B------:R-:W-:Y:S01]  /*c510*/  IMAD.X R15, R11, 0x1, ~R7, P1 ;  /* 0x000000010b0f7824 */ /* 0x000fe200008e0e07 */
[----:B------:R-:W-:Y:S01]  /*c520*/  IADD3 R16, P1, PT, R17, 0x3b9aca00, RZ ;  /* 0x3b9aca0011107810 */ /* 0x000fe20007f3e0ff */
[----:B------:R-:W-:-:S03]  /*c530*/  VIADD R11, R10, 0x1 ;  /* 0x000000010a0b7836 */ /* 0x000fc60000000000 */
[----:B------:R-:W-:Y:S02]  /*c540*/  ISETP.GE.AND P0, PT, R15, RZ, PT ;  /* 0x000000ff0f00720c */ /* 0x000fe40003f06270 */
[----:B------:R-:W-:Y:S01]  /*c550*/  IADD3.X R12, PT, PT, RZ, R15, RZ, P1, !PT ;  /* 0x0000000fff0c7210 */ /* 0x000fe20000ffe4ff */
[--C-:B------:R-:W-:Y:S01]  /*c560*/  IMAD.WIDE.U32 R10, R11, 0x8, R4.reuse ;  /* 0x000000080b0a7825 */ /* 0x100fe200078e0004 */
[----:B------:R-:W-:Y:S02]  /*c570*/  SEL R16, R16, R17, !P0 ;  /* 0x0000001110107207 */ /* 0x000fe40004000000 */
[----:B------:R-:W-:Y:S01]  /*c580*/  SEL R17, R12, R15, !P0 ;  /* 0x0000000f0c117207 */ /* 0x000fe20004000000 */
[----:B------:R-:W-:-:S04]  /*c590*/  IMAD.WIDE.U32 R6, R3, 0x8, R4 ;  /* 0x0000000803067825 */ /* 0x000fc800078e0004 */
[----:B------:R0:W-:Y:S04]  /*c5a0*/  STG.E.64 desc[UR20][R8.64+0x18], R16 ;  /* 0x0000181008007986 */ /* 0x0001e8000c101b14 */
[----:B------:R-:W2:Y:S04]  /*c5b0*/  LDG.E.64 R10, desc[UR20][R10.64] ;  /* 0x000000140a0a7981 */ /* 0x000ea8000c1e1b00 */
[----:B------:R-:W2:Y:S01]  /*c5c0*/  LDG.E.64 R14, desc[UR20][R6.64] ;  /* 0x00000014060e7981 */ /* 0x000ea2000c1e1b00 */
[----:B------:R-:W-:-:S13]  /*c5d0*/  ISETP.GE.U32.AND P0, PT, R3, 0x18, PT ;  /* 0x000000180300780c */ /* 0x000fda0003f06070 */
[----:B------:R-:W-:-:S04]  /*c5e0*/  @P0 VIADD R2, R3, 0xffffffe7 ;  /* 0xffffffe703020836 */ /* 0x000fc80000000000 */
[----:B------:R-:W-:-:S04]  /*c5f0*/  VIADD R21, R2, 0x2 ;  /* 0x0000000202157836 */ /* 0x000fc80000000000 */
[----:B0-----:R-:W-:Y:S01]  /*c600*/  IMAD.WIDE.U32 R8, R21, 0x8, R4 ;  /* 0x0000000815087825 */ /* 0x001fe200078e0004 */
[----:B--2---:R-:W-:-:S05]  /*c610*/  IADD3 R23, P1, PT, -R10, R14, RZ ;  /* 0x0000000e0a177210 */ /* 0x004fca0007f3e1ff */
[----:B------:R-:W-:Y:S01]  /*c620*/  IMAD.X R15, R15, 0x1, ~R11, P1 ;  /* 0x000000010f0f7824 */ /* 0x000fe200008e0e0b */
[----:B------:R-:W-:Y:S01]  /*c630*/  IADD3 R14, P1, PT, R23, 0x3b9aca00, RZ ;  /* 0x3b9aca00170e7810 */ /* 0x000fe20007f3e0ff */
[----:B------:R-:W2:Y:S03]  /*c640*/  LDG.E.64 R10, desc[UR20][R6.64+0x8] ;  /* 0x00000814060a7981 */ /* 0x000ea6000c1e1b00 */
[----:B------:R-:W-:Y:S02]  /*c650*/  ISETP.GE.AND P0, PT, R15, RZ, PT ;  /* 0x000000ff0f00720c */ /* 0x000fe40003f06270 */
[----:B------:R-:W-:Y:S02]  /*c660*/  IADD3.X R12, PT, PT, RZ, R15, RZ, P1, !PT ;  /* 0x0000000fff0c7210 */ /* 0x000fe40000ffe4ff */
[----:B------:R-:W-:Y:S02]  /*c670*/  SEL R14, R14, R23, !P0 ;  /* 0x000000170e0e7207 */ /* 0x000fe40004000000 */
[----:B------:R-:W-:-:S05]  /*c680*/  SEL R15, R12, R15, !P0 ;  /* 0x0000000f0c0f7207 */ /* 0x000fca0004000000 */
[----:B------:R0:W-:Y:S04]  /*c690*/  STG.E.64 desc[UR20][R6.64], R14 ;  /* 0x0000000e06007986 */ /* 0x0001e8000c101b14 */
[----:B------:R-:W2:Y:S01]  /*c6a0*/  LDG.E.64 R8, desc[UR20][R8.64] ;  /* 0x0000001408087981 */ /* 0x000ea2000c1e1b00 */
[----:B------:R-:W-:Y:S01]  /*c6b0*/  ISETP.GE.U32.AND P1, PT, R3, 0x17, PT ;  /* 0x000000170300780c */ /* 0x000fe20003f26070 */
[----:B------:R-:W-:-:S04]  /*c6c0*/  IMAD.MOV.U32 R2, RZ, RZ, R0 ;  /* 0x000000ffff027224 */ /* 0x000fc800078e0000 */
[----:B------:R-:W-:Y:S01]  /*c6d0*/  VIADD R0, R2, 0x7 ;  /* 0x0000000702007836 */ /* 0x000fe20000000000 */
[----:B--2---:R-:W-:-:S04]  /*c6e0*/  IADD3 R17, P0, PT, -R8, R10, RZ ;  /* 0x0000000a08117210 */ /* 0x004fc80007f1e1ff */
[----:B------:R-:W-:Y:S02]  /*c6f0*/  IADD3.X R21, PT, PT, ~R9, R11, RZ, P0, !PT ;  /* 0x0000000b09157210 */ /* 0x000fe400007fe5ff */
[----:B------:R-:W-:Y:S01]  /*c700*/  IADD3 R10, P2, PT, R17, 0x3b9aca00, RZ ;  /* 0x3b9aca00110a7810 */ /* 0x000fe20007f5e0ff */
[----:B------:R-:W-:Y:S01]  /*c710*/  VIADD R11, R2, 0x25 ;  /* 0x00000025020b7836 */ /* 0x000fe20000000000 */
[----:B------:R-:W-:Y:S01]  /*c720*/  ISETP.GE.AND P0, PT, R21, RZ, PT ;  /* 0x000000ff1500720c */ /* 0x000fe20003f06270 */
[----:B------:R-:W-:Y:S02]  /*c730*/  @P1 VIADD R11, R0, 0xffffffe7 ;  /* 0xffffffe7000b1836 */ /* 0x000fe40000000000 */
[----:B------:R-:W-:Y:S01]  /*c740*/  IMAD.X R2, RZ, RZ, R21, P2 ;  /* 0x000000ffff027224 */ /* 0x000fe200010e0615 */
[----:B0-----:R-:W-:Y:S01]  /*c750*/  SEL R14, R10, R17, !P0 ;  /* 0x000000110a0e7207 */ /* 0x001fe20004000000 */
[----:B------:R-:W-:Y:S02]  /*c760*/  IMAD.WIDE.U32 R8, R11, 0x8, R4 ;  /* 0x000000080b087825 */ /* 0x000fe400078e0004 */
[----:B------:R-:W2:Y:S01]  /*c770*/  LDG.E.64 R10, desc[UR20][R6.64+0x10] ;  /* 0x00001014060a7981 */ /* 0x000ea2000c1e1b00 */
[----:B------:R-:W-:-:S05]  /*c780*/  SEL R15, R2, R21, !P0 ;  /* 0x00000015020f7207 */ /* 0x000fca0004000000 */
[----:B------:R0:W-:Y:S04]  /*c790*/  STG.E.64 desc[UR20][R6.64+0x8], R14 ;  /* 0x0000080e06007986 */ /* 0x0001e8000c101b14 */
[----:B------:R-:W2:Y:S01]  /*c7a0*/  LDG.E.64 R8, desc[UR20][R8.64] ;  /* 0x0000001408087981 */ /* 0x000ea2000c1e1b00 */
[----:B------:R-:W-:Y:S02]  /*c7b0*/  IMAD.MOV.U32 R12, RZ, RZ, R6 ;  /* 0x000000ffff0c7224 */ /* 0x000fe400078e0006 */
[----:B0-----:R-:W-:Y:S01]  /*c7c0*/  IMAD.MOV.U32 R15, RZ, RZ, R7 ;  /* 0x000000ffff0f7224 */ /* 0x001fe200078e0007 */
[----:B--2---:R-:W-:-:S04]  /*c7d0*/  IADD3 R17, P0, PT, -R8, R10, RZ ;  /* 0x0000000a08117210 */ /* 0x004fc80007f1e1ff */
[----:B------:R-:W-:Y:S02]  /*c7e0*/  IADD3.X R11, PT, PT, ~R9, R11, RZ, P0, !PT ;  /* 0x0000000b090b7210 */ /* 0x000fe400007fe5ff */
[----:B------:R-:W-:Y:S02]  /*c7f0*/  IADD3 R10, P1, PT, R17, 0x3b9aca00, RZ ;  /* 0x3b9aca00110a7810 */ /* 0x000fe40007f3e0ff */
[----:B------:R-:W-:-:S03]  /*c800*/  ISETP.GE.AND P0, PT, R11, RZ, PT ;  /* 0x000000ff0b00720c */ /* 0x000fc60003f06270 */
[----:B------:R-:W-:Y:S01]  /*c810*/  IMAD.X R2, RZ, RZ, R11, P1 ;  /* 0x000000ffff027224 */ /* 0x000fe200008e060b */
[----:B------:R-:W-:-:S04]  /*c820*/  SEL R10, R10, R17, !P0 ;  /* 0x000000110a0a7207 */ /* 0x000fc80004000000 */
[----:B------:R-:W-:-:S05]  /*c830*/  SEL R11, R2, R11, !P0 ;  /* 0x0000000b020b7207 */ /* 0x000fca0004000000 */
[----:B------:R1:W-:Y:S01]  /*c840*/  STG.E.64 desc[UR20][R6.64+0x10], R10 ;  /* 0x0000100a06007986 */ /* 0x0003e2000c101b14 */
[----:B------:R-:W-:Y:S02]  /*c850*/  ISETP.NE.AND P0, PT, R0, 0x38, PT ;  /* 0x000000380000780c */ /* 0x000fe40003f05270 */
[----:B------:R-:W-:-:S11]  /*c860*/  MOV R0, R3 ;  /* 0x0000000300007202 */ /* 0x000fd60000000f00 */
[----:B-1----:R-:W-:Y:S05]  /*c870*/  @P0 BRA `(.L_x_31) ;  /* 0xfffffff800ec0947 */ /* 0x002fea000383ffff */
[----:B------:R-:W-:Y:S01]  /*c880*/  PLOP3.LUT P0, PT, PT, PT, PT, 0x80, 0x8 ;  /* 0x000000000008781c */ /* 0x000fe20003f0f070 */
[----:B------:R-:W-:Y:S02]  /*c890*/  IMAD.MOV.U32 R3, RZ, RZ, RZ ;  /* 0x000000ffff037224 */ /* 0x000fe400078e00ff */
[----:B------:R-:W-:-:S10]  /*c8a0*/  IMAD.MOV.U32 R12, RZ, RZ, 0x1f ;  /* 0x0000001fff0c7424 */ /* 0x000fd400078e00ff */
.L_x_27:
[----:B------:R-:W0:Y:S01]  /*c8b0*/  LDC.64 R4, c[0x4][0x10] ;  /* 0x01000400ff047b82 */ /* 0x000e220000000a00 */
[----:B-----5:R-:W-:Y:S01]  /*c8c0*/  VIADD R12, R12, 0x1 ;  /* 0x000000010c0c7836 */ /* 0x020fe20000000000 */
[----:B------:R-:W-:-:S04]  /*c8d0*/  IADD3 R3, PT, PT, R3, 0x1, RZ ;  /* 0x0000000103037810 */ /* 0x000fc80007ffe0ff */
        /* <DEDUP_REMOVED lines=11> */
[----:B------:R-:W-:Y:S02]  /*c990*/  ISETP.NE.AND P2, PT, R11, 0x38, PT ;  /* 0x000000380b00780c */ /* 0x000fe40003f45270 */
[----:B------:R-:W-:Y:S02]  /*c9a0*/  SEL R12, R12, 0x1, P3 ;  /* 0x000000010c0c7807 */ /* 0x000fe40001800000 */
[----:B--2---:R-:W-:-:S04]  /*c9b0*/  IADD3 R17, P1, PT, R2, -R6, RZ ;  /* 0x8000000602117210 */ /* 0x004fc80007f3e0ff */
[----:B------:R-:W-:Y:S01]  /*c9c0*/  IADD3 R10, P4, PT, R17, 0x3b9aca00, RZ ;  /* 0x3b9aca00110a7810 */ /* 0x000fe20007f9e0ff */
[----:B------:R-:W-:Y:S01]  /*c9d0*/  IMAD.X R15, R3, 0x1, ~R7, P1 ;  /* 0x00000001030f7824 */ /* 0x000fe200008e0e07 */
[----:B------:R-:W-:-:S04]  /*c9e0*/  SEL R3, R11, 0x1, P2 ;  /* 0x000000010b037807 */ /* 0x000fc80001000000 */
[----:B------:R-:W-:Y:S02]  /*c9f0*/  ISETP.GE.AND P1, PT, R15, RZ, PT ;  /* 0x000000ff0f00720c */ /* 0x000fe40003f26270 */
[----:B------:R-:W-:Y:S02]  /*ca00*/  IADD3.X R0, PT, PT, RZ, R15, RZ, P4, !PT ;  /* 0x0000000fff007210 */ /* 0x000fe400027fe4ff */
[----:B------:R-:W-:Y:S02]  /*ca10*/  SEL R10, R10, R17, !P1 ;  /* 0x000000110a0a7207 */ /* 0x000fe40004800000 */
[----:B------:R-:W-:Y:S01]  /*ca20*/  SEL R11, R0, R15, !P1 ;  /* 0x0000000f000b7207 */ /* 0x000fe20004800000 */
[----:B------:R-:W-:-:S04]  /*ca30*/  IMAD.WIDE R14, R12, 0x8, R4 ;  /* 0x000000080c0e7825 */ /* 0x000fc800078e0204 */
[----:B------:R-:W-:Y:S01]  /*ca40*/  IMAD.WIDE R4, R3, 0x8, R4 ;  /* 0x0000000803047825 */ /* 0x000fe200078e0204 */
        /* <DEDUP_REMOVED lines=9> */
[----:B0-----:R-:W-:-:S03]  /*cae0*/  DMUL R14, R10, UR4 ;  /* 0x000000040a0e7c28 */ /* 0x001fc60008000000 */
[----:B------:R-:W-:Y:S01]  /*caf0*/  IMAD.X R0, RZ, RZ, R7, P2 ;  /* 0x000000ffff007224 */ /* 0x000fe200010e0607 */
[----:B------:R-:W-:Y:S02]  /*cb00*/  ISETP.GE.AND P1, PT, R7, RZ, PT ;  /* 0x000000ff0700720c */ /* 0x000fe40003f26270 */
[----:B------:R-:W0:Y:S02]  /*cb10*/  F2F.F32.F64 R9, R14 ;  /* 0x0000000e00097310 */ /* 0x000e240000301000 */
[----:B------:R-:W-:Y:S02]  /*cb20*/  SEL R6, R6, R17, !P1 ;  /* 0x0000001106067207 */ /* 0x000fe40004800000 */
[----:B------:R-:W-:Y:S01]  /*cb30*/  SEL R7, R0, R7, !P1 ;  /* 0x0000000700077207 */ /* 0x000fe20004800000 */
[----:B------:R-:W-:Y:S01]  /*cb40*/  IMAD.MOV.U32 R0, RZ, RZ, 0x40000000 ;  /* 0x40000000ff007424 */ /* 0x000fe200078e00ff */
[----:B------:R-:W-:Y:S02]  /*cb50*/  PLOP3.LUT P1, PT, PT, PT, PT, 0x80, 0x8 ;  /* 0x000000000008781c */ /* 0x000fe40003f2f070 */
        /* <DEDUP_REMOVED lines=18> */
[----:B------:R-:W-:-:S04]  /*cc80*/  FSEL R0, R5, R2, !P1 ;  /* 0x0000000205007208 */ /* 0x000fc80004800000 */
[----:B------:R-:W-:-:S04]  /*cc90*/  IADD3 R4, PT, PT, R0, -0x3f2aaaab, RZ ;  /* 0xc0d5555500047810 */ /* 0x000fc80007ffe0ff */
        /* <DEDUP_REMOVED lines=8> */
[----:B------:R-:W-:Y:S02]  /*cd20*/  IMAD.MOV.U32 R5, RZ, RZ, 0x7f800000 ;  /* 0x7f800000ff057424 */ /* 0x000fe400078e00ff */
        /* <DEDUP_REMOVED lines=23> */
[----:B------:R-:W-:-:S07]  /*cea0*/  MOV R4, R10 ;  /* 0x0000000a00047202 */ /* 0x000fce0000000f00 */
.L_x_33:
        /* <DEDUP_REMOVED lines=9> */
.L_x_35:
[C---:B------:R-:W-:Y:S01]  /*cf40*/  FMUL.FTZ R5, R7.reuse, R4 ;  /* 0x0000000407057220 */ /* 0x040fe20000410000 */
[----:B------:R-:W-:-:S03]  /*cf50*/  FMUL.FTZ R2, R7, 0.5 ;  /* 0x3f00000007027820 */ /* 0x000fc60000410000 */
[----:B------:R-:W-:-:S04]  /*cf60*/  FFMA R0, -R5, R5, R4 ;  /* 0x0000000505007223 */ /* 0x000fc80000000104 */
[----:B------:R-:W-:-:S07]  /*cf70*/  FFMA R0, R0, R2, R5 ;  /* 0x0000000200007223 */ /* 0x000fce0000000005 */
.L_x_36:
[----:B------:R-:W-:Y:S05]  /*cf80*/  BSYNC.RECONVERGENT B0 ;  /* 0x0000000000007941 */ /* 0x000fea0003800200 */
.L_x_34:
[----:B------:R-:W-:Y:S01]  /*cf90*/  FMUL R9, R9, 9.9999997473787516356e-05 ;  /* 0x38d1b71709097820 */ /* 0x000fe20000400000 */
[----:B------:R-:W-:Y:S01]  /*cfa0*/  FMUL R5, R8, 9.9999997473787516356e-05 ;  /* 0x38d1b71708057820 */ /* 0x000fe20000400000 */
[----:B------:R-:W-:Y:S02]  /*cfb0*/  PLOP3.LUT P1, PT, P0, PT, PT, 0x80, 0x8 ;  /* 0x000000000008781c */ /* 0x000fe4000072f070 */
[-C--:B------:R-:W-:Y:S01]  /*cfc0*/  FMUL R8, R9, R0.reuse ;  /* 0x0000000009087220 */ /* 0x080fe20000400000 */
[----:B------:R-:W-:-:S10]  /*cfd0*/  FMUL R9, R5, R0 ;  /* 0x0000000005097220 */ /* 0x000fd40000400000 */
.L_x_42:
        /* <DEDUP_REMOVED lines=11> */
[----:B------:R-:W-:Y:S02]  /*d090*/  HFMA2 R28, -RZ, RZ, 0.000445842742919921875, -50.03125 ;  /* 0x0f4ed241ff1c7431 */ /* 0x000fe400000001ff */
[----:B------:R-:W-:Y:S01]  /*d0a0*/  IMAD.MOV.U32 R26, RZ, RZ, 0x18752a31 ;  /* 0x18752a31ff1a7424 */ /* 0x000fe200078e00ff */
[----:B------:R-:W3:Y:S01]  /*d0b0*/  LDCU.64 UR4, c[0x4][0x10] ;  /* 0x01000200ff0477ac */ /* 0x000ee20008000a00 */
[----:B0-----:R0:W-:Y:S01]  /*d0c0*/  STG.E.U8 desc[UR20][R4.64], R0 ;  /* 0x0000000004007986 */ /* 0x0011e2000c101114 */
[----:B------:R-:W-:Y:S02]  /*d0d0*/  IMAD.MOV.U32 R27, RZ, RZ, 0x0 ;  /* 0x00000000ff1b7424 */ /* 0x000fe400078e00ff */
[----:B------:R-:W-:Y:S01]  /*d0e0*/  IMAD.MOV.U32 R29, RZ, RZ, 0x0 ;  /* 0x00000000ff1d7424 */ /* 0x000fe200078e00ff */
[----:B-1----:R1:W-:Y:S01]  /*d0f0*/  STG.E.64 desc[UR20][R6.64+0x1b8], R10 ;  /* 0x0001b80a06007986 */ /* 0x0023e2000c101b14 */
[----:B------:R-:W-:-:S02]  /*d100*/  IMAD.MOV.U32 R14, RZ, RZ, 0x627f484 ;  /* 0x0627f484ff0e7424 */ /* 0x000fc400078e00ff */
[----:B------:R-:W-:Y:S01]  /*d110*/  IMAD.MOV.U32 R15, RZ, RZ, 0x0 ;  /* 0x00000000ff0f7424 */ /* 0x000fe200078e00ff */
[----:B--2---:R-:W-:Y:S04]  /*d120*/  STG.E.64 desc[UR20][R2.64+0x100], R16 ;  /* 0x0001001002007986 */ /* 0x004fe8000c101b14 */
[----:B------:R-:W-:Y:S04]  /*d130*/  STG.E.64 desc[UR20][R2.64+0x8], R24 ;  /* 0x0000081802007986 */ /* 0x000fe8000c101b14 */
[----:B------:R-:W2:Y:S04]  /*d140*/  LDG.E.64 R20, desc[UR20][R2.64+0x100] ;  /* 0x0001001402147981 */ /* 0x000ea8000c1e1b00 */
[----:B------:R-:W2:Y:S01]  /*d150*/  LDG.E.64 R22, desc[UR20][R2.64+0x8] ;  /* 0x0000081402167981 */ /* 0x000ea2000c1e1b00 */
[----:B0-----:R-:W-:Y:S01]  /*d160*/  MOV R4, 0x732e149 ;  /* 0x0732e14900047802 */ /* 0x001fe20000000f00 */
[----:B------:R-:W-:-:S02]  /*d170*/  IMAD.MOV.U32 R5, RZ, RZ, 0x0 ;  /* 0x00000000ff057424 */ /* 0x000fc400078e00ff */
[----:B------:R-:W-:Y:S04]  /*d180*/  STG.E.64 desc[UR20][R2.64+0x108], R26 ;  /* 0x0001081a02007986 */ /* 0x000fe8000c101b14 */
[----:B------:R-:W-:Y:S04]  /*d190*/  STG.E.64 desc[UR20][R2.64+0x10], R28 ;  /* 0x0000101c02007986 */ /* 0x000fe8000c101b14 */
[----:B------:R0:W-:Y:S04]  /*d1a0*/  STG.E.64 desc[UR20][R2.64+0x18], R14 ;  /* 0x0000180e02007986 */ /* 0x0001e8000c101b14 */
[----:B-1----:R-:W4:Y:S04]  /*d1b0*/  LDG.E.64 R10, desc[UR20][R2.64+0x108] ;  /* 0x00010814020a7981 */ /* 0x002f28000c1e1b00 */
[----:B------:R1:W-:Y:S04]  /*d1c0*/  STG.E.64 desc[UR20][R2.64+0x110], R4 ;  /* 0x0001100402007986 */ /* 0x0003e8000c101b14 */
[----:B------:R-:W5:Y:S04]  /*d1d0*/  LDG.E.64 R6, desc[UR20][R2.64+0x110] ;  /* 0x0001101402067981 */ /* 0x000f68000c1e1b00 */
[----:B0-----:R-:W4:Y:S04]  /*d1e0*/  LDG.E.64 R14, desc[UR20][R2.64+0x10] ;  /* 0x00001014020e7981 */ /* 0x001f28000c1e1b00 */
[----:B-1----:R-:W5:Y:S01]  /*d1f0*/  LDG.E.64 R4, desc[UR20][R2.64+0x18] ;  /* 0x0000181402047981 */ /* 0x002f62000c1e1b00 */
[----:B------:R-:W-:-:S05]  /*d200*/  IMAD.MOV.U32 R28, RZ, RZ, 0x13497777 ;  /* 0x13497777ff1c7424 */ /* 0x000fca00078e00ff */
[----:B------:R0:W-:Y:S01]  /*d210*/  STG.E.64 desc[UR20][R2.64+0xe8], R28 ;  /* 0x0000e81c02007986 */ /* 0x0001e2000c101b14 */
[----:B------:R-:W-:Y:S02]  /*d220*/  IMAD.MOV.U32 R16, RZ, RZ, 0x1 ;  /* 0x00000001ff107424 */ /* 0x000fe400078e00ff */
[----:B------:R-:W-:Y:S02]  /*d230*/  IMAD.MOV.U32 R24, RZ, RZ, 0x9a4bbbc ;  /* 0x09a4bbbcff187424 */ /* 0x000fe400078e00ff */
[----:B0-----:R-:W-:-:S05]  /*d240*/  IMAD.MOV.U32 R28, RZ, RZ, 0x1ddafce3 ;  /* 0x1ddafce3ff1c7424 */ /* 0x001fca00078e00ff */
[----:B------:R0:W-:Y:S01]  /*d250*/  STG.E.64 desc[UR20][R2.64+0x168], R28 ;  /* 0x0001681c02007986 */ /* 0x0001e2000c101b14 */
[----:B------:R-:W-:-:S03]  /*d260*/  HFMA2 R26, -RZ, RZ, 0.186279296875, 0.0003826618194580078125 ;  /* 0x31f60e45ff1a7431 */ /* 0x000fc600000001ff */
[----:B------:R1:W-:Y:S01]  /*d270*/  STG.E.64 desc[UR20][R2.64+0xa8], R16 ;  /* 0x0000a81002007986 */ /* 0x0003e2000c101b14 */
[----:B0-----:R-:W-:-:S03]  /*d280*/  IMAD.MOV.U32 R28, RZ, RZ, 0x298fab8c ;  /* 0x298fab8cff1c7424 */ /* 0x001fc600078e00ff */
[----:B------:R0:W-:Y:S04]  /*d290*/  STG.E.64 desc[UR20][R2.64+0x150], R24 ;  /* 0x0001501802007986 */ /* 0x0001e8000c101b14 */
[----:B------:R3:W-:Y:S01]  /*d2a0*/  STG.E.64 desc[UR20][R2.64+0x98], R28 ;  /* 0x0000981c02007986 */ /* 0x0007e2000c101b14 */
[----:B-1----:R-:W-:-:S03]  /*d2b0*/  IMAD.MOV.U32 R16, RZ, RZ, 0x1eac96ce ;  /* 0x1eac96ceff107424 */ /* 0x002fc600078e00ff */
[----:B------:R1:W-:Y:S01]  /*d2c0*/  STG.E.64 desc[UR20][R2.64+0x40], R26 ;  /* 0x0000401a02007986 */ /* 0x0003e2000c101b14 */
[----:B0-----:R-:W-:Y:S02]  /*d2d0*/  IMAD.MOV.U32 R24, RZ, RZ, 0x3037aaa9 ;  /* 0x3037aaa9ff187424 */ /* 0x001fe400078e00ff */
[----:B---3--:R-:W-:Y:S01]  /*d2e0*/  IMAD.MOV.U32 R28, RZ, RZ, 0x1ab0a354 ;  /* 0x1ab0a354ff1c7424 */ /* 0x008fe200078e00ff */
[----:B------:R0:W-:Y:S04]  /*d2f0*/  STG.E.64 desc[UR20][R2.64+0x190], R16 ;  /* 0x0001901002007986 */ /* 0x0001e8000c101b14 */
[----:B------:R3:W-:Y:S01]  /*d300*/  STG.E.64 desc[UR20][R2.64+0x118], R28 ;  /* 0x0001181c02007986 */ /* 0x0007e2000c101b14 */
[----:B-1----:R-:W-:-:S03]  /*d310*/  MOV R26, 0x2a0fb625 ;  /* 0x2a0fb625001a7802 */ /* 0x002fc60000000f00 */
[----:B------:R1:W-:Y:S01]  /*d320*/  STG.E.64 desc[UR20][R2.64+0x80], R24 ;  /* 0x0000801802007986 */ /* 0x0003e2000c101b14 */
[----:B0-----:R-:W-:Y:S02]  /*d330*/  IMAD.MOV.U32 R16, RZ, RZ, 0x23e7c1a1 ;  /* 0x23e7c1a1ff107424 */ /* 0x001fe400078e00ff */
[----:B---3--:R-:W-:Y:S02]  /*d340*/  IMAD.MOV.U32 R28, RZ, RZ, 0x1a58e2cd ;  /* 0x1a58e2cdff1c7424 */ /* 0x008fe400078e00ff */
[----:B-1----:R-:W-:-:S03]  /*d350*/  IMAD.MOV.U32 R24, RZ, RZ, 0x60cc4be ;  /* 0x060cc4beff187424 */ /* 0x002fc600078e00ff */
[----:B------:R0:W-:Y:S04]  /*d360*/  STG.E.64 desc[UR20][R2.64+0x48], R28 ;  /* 0x0000481c02007986 */ /* 0x0001e8000c101b14 */
[----:B------:R1:W-:Y:S04]  /*d370*/  STG.E.64 desc[UR20][R2.64+0x128], R26 ;  /* 0x0001281a02007986 */ /* 0x0003e8000c101b14 */
[----:B------:R3:W-:Y:S04]  /*d380*/  STG.E.64 desc[UR20][R2.64+0xc0], R16 ;  /* 0x0000c01002007986 */ /* 0x0007e8000c101b14 */
[----:B------:R3:W-:Y:S01]  /*d390*/  STG.E.64 desc[UR20][R2.64+0x58], R24 ;  /* 0x0000581802007986 */ /* 0x0007e2000c101b14 */
[----:B0-----:R-:W-:-:S02]  /*d3a0*/  HFMA2 R28, -RZ, RZ, 0.012420654296875, -572.5 ;  /* 0x225ce079ff1c7431 */ /* 0x001fc400000001ff */
[----:B-1----:R-:W-:Y:S02]  /*d3b0*/  HFMA2 R26, -RZ, RZ, 0.045684814453125, 105.5625 ;  /* 0x29d95699ff1a7431 */ /* 0x002fe400000001ff */
[----:B---3--:R-:W-:Y:S02]  /*d3c0*/  IMAD.MOV.U32 R16, RZ, RZ, 0x49ab0d ;  /* 0x0049ab0dff107424 */ /* 0x008fe400078e00ff */
[----:B------:R-:W-:Y:S01]  /*d3d0*/  IMAD.MOV.U32 R24, RZ, RZ, 0x2946007f ;  /* 0x2946007fff187424 */ /* 0x000fe200078e00ff */
[----:B------:R0:W-:Y:S04]  /*d3e0*/  STG.E.64 desc[UR20][R2.64+0xc8], R28 ;  /* 0x0000c81c02007986 */ /* 0x0001e8000c101b14 */
[----:B------:R1:W-:Y:S04]  /*d3f0*/  STG.E.64 desc[UR20][R2.64+0x140], R16 ;  /* 0x0001401002007986 */ /* 0x0003e8000c101b14 */
[----:B------:R3:W-:Y:S04]  /*d400*/  STG.E.64 desc[UR20][R2.64+0x30], R24 ;  /* 0x0000301802007986 */ /* 0x0007e8000c101b14 */
[----:B------:R3:W-:Y:S01]  /*d410*/  STG.E.64 desc[UR20][R2.64+0x1a8], R26 ;  /* 0x0001a81a02007986 */ /* 0x0007e2000c101b14 */
[----:B0-----:R-:W-:-:S02]  /*d420*/  IMAD.MOV.U32 R28, RZ, RZ, 0x28197af3 ;  /* 0x28197af3ff1c7424 */ /* 0x001fc400078e00ff */
[----:B-1----:R-:W-:Y:S02]  /*d430*/  IMAD.MOV.U32 R16, RZ, RZ, 0x16a78bf1 ;  /* 0x16a78bf1ff107424 */ /* 0x002fe400078e00ff */
[----:B---3--:R-:W-:Y:S01]  /*d440*/  IMAD.MOV.U32 R24, RZ, RZ, 0x3791b29d ;  /* 0x3791b29dff187424 */ /* 0x008fe200078e00ff */
[----:B------:R0:W-:Y:S01]  /*d450*/  STG.E.64 desc[UR20][R2.64+0x1b0], R28 ;  /* 0x0001b01c02007986 */ /* 0x0001e2000c101b14 */
[----:B------:R-:W-:-:S03]  /*d460*/  MOV R26, 0x129e748e ;  /* 0x129e748e001a7802 */ /* 0x000fc60000000f00 */
[----:B------:R1:W-:Y:S04]  /*d470*/  STG.E.64 desc[UR20][R2.64+0x180], R16 ;  /* 0x0001801002007986 */ /* 0x0003e8000c101b14 */
[----:B------:R3:W-:Y:S04]  /*d480*/  STG.E.64 desc[UR20][R2.64+0x70], R24 ;  /* 0x0000701802007986 */ /* 0x0007e8000c101b14 */
[----:B------:R3:W-:Y:S01]  /*d490*/  STG.E.64 desc[UR20][R2.64+0xd8], R26 ;  /* 0x0000d81a02007986 */ /* 0x0007e2000c101b14 */
[----:B0-----:R-:W-:Y:S02]  /*d4a0*/  IMAD.MOV.U32 R28, RZ, RZ, 0x1b9bfacf ;  /* 0x1b9bfacfff1c7424 */ /* 0x001fe400078e00ff */
[----:B-1----:R-:W-:-:S02]  /*d4b0*/  IMAD.MOV.U32 R16, RZ, RZ, 0x1f117b3e ;  /* 0x1f117b3eff107424 */ /* 0x002fc400078e00ff */
[----:B---3--:R-:W-:Y:S01]  /*d4c0*/  IMAD.MOV.U32 R24, RZ, RZ, 0x4b89871 ;  /* 0x04b89871ff187424 */ /* 0x008fe200078e00ff */
[----:B------:R0:W-:Y:S01]  /*d4d0*/  STG.E.64 desc[UR20][R2.64+0x78], R28 ;  /* 0x0000781c02007986 */ /* 0x0001e2000c101b14 */
[----:B------:R-:W-:-:S03]  /*d4e0*/  HFMA2 R26, -RZ, RZ, 0.6767578125, 386.75 ;  /* 0x396a5e0bff1a7431 */ /* 0x000fc600000001ff */
[----:B------:R1:W-:Y:S04]  /*d4f0*/  STG.E.64 desc[UR20][R2.64+0x158], R16 ;  /* 0x0001581002007986 */ /* 0x0003e8000c101b14 */
[----:B------:R3:W-:Y:S01]  /*d500*/  STG.E.64 desc[UR20][R2.64+0xf0], R24 ;  /* 0x0000f01802007986 */ /* 0x0007e2000c101b14 */
[----:B0-----:R-:W-:-:S03]  /*d510*/  MOV R28, 0x12507bf4 ;  /* 0x12507bf4001c7802 */ /* 0x001fc60000000f00 */
[----:B------:R0:W-:Y:S01]  /*d520*/  STG.E.64 desc[UR20][R2.64+0xb0], R26 ;  /* 0x0000b01a02007986 */ /* 0x0001e2000c101b14 */
[----:B-1----:R-:W-:Y:S01]  /*d530*/  MOV R16, 0x15a04a5c ;  /* 0x15a04a5c00107802 */ /* 0x002fe20000000f00 */
[----:B---3--:R-:W-:Y:S02]  /*d540*/  IMAD.MOV.U32 R24, RZ, RZ, 0x2687fc47 ;  /* 0x2687fc47ff187424 */ /* 0x008fe400078e00ff */
[----:B------:R1:W-:Y:S04]  /*d550*/  STG.E.64 desc[UR20][R2.64+0x160], R28 ;  /* 0x0001601c02007986 */ /* 0x0003e8000c101b14 */
[----:B------:R3:W-:Y:S01]  /*d560*/  STG.E.64 desc[UR20][R2.64+0x198], R16 ;  /* 0x0001981002007986 */ /* 0x0007e2000c101b14 */
[----:B0-----:R-:W-:-:S03]  /*d570*/  IMAD.MOV.U32 R26, RZ, RZ, 0x2ab31815 ;  /* 0x2ab31815ff1a7424 */ /* 0x001fc600078e00ff */
[----:B------:R0:W-:Y:S01]  /*d580*/  STG.E.64 desc[UR20][R2.64+0x130], R24 ;  /* 0x0001301802007986 */ /* 0x0001e2000c101b14 */
[----:B-1----:R-:W-:-:S03]  /*d590*/  HFMA2 R28, -RZ, RZ, 0.0389404296875, -0.006702423095703125 ;  /* 0x28fc9eddff1c7431 */ /* 0x002fc600000001ff */
[----:B------:R1:W-:Y:S01]  /*d5a0*/  STG.E.64 desc[UR20][R2.64+0x88], R26 ;  /* 0x0000881a02007986 */ /* 0x0003e2000c101b14 */
[----:B---3--:R-:W-:Y:S02]  /*d5b0*/  IMAD.MOV.U32 R16, RZ, RZ, 0x1d690555 ;  /* 0x1d690555ff107424 */ /* 0x008fe400078e00ff */
[----:B0-----:R-:W-:-:S03]  /*d5c0*/  IMAD.MOV.U32 R24, RZ, RZ, 0x4f3db24 ;  /* 0x04f3db24ff187424 */ /* 0x001fc600078e00ff */
[----:B------:R0:W-:Y:S04]  /*d5d0*/  STG.E.64 desc[UR20][R2.64+0x170], R16 ;  /* 0x0001701002007986 */ /* 0x0001e8000c101b14 */
[----:B------:R3:W-:Y:S01]  /*d5e0*/  STG.E.64 desc[UR20][R2.64+0x60], R24 ;  /* 0x0000601802007986 */ /* 0x0007e2000c101b14 */
[----:B-1----:R-:W-:-:S03]  /*d5f0*/  IMAD.MOV.U32 R26, RZ, RZ, 0x42b1bce ;  /* 0x042b1bceff1a7424 */ /* 0x002fc600078e00ff */
[----:B------:R-:W-:Y:S01]  /*d600*/  STG.E.64 desc[UR20][R2.64+0x90], R28 ;  /* 0x0000901c02007986 */ /* 0x000fe2000c101b14 */
[----:B0-----:R-:W-:-:S03]  /*d610*/  MOV R16, 0x2bf6793e ;  /* 0x2bf6793e00107802 */ /* 0x001fc60000000f00 */
[----:B------:R0:W-:Y:S01]  /*d620*/  STG.E.64 desc[UR20][R2.64+0x20], R26 ;  /* 0x0000201a02007986 */ /* 0x0001e2000c101b14 */
[----:B---3--:R-:W-:-:S03]  /*d630*/  IMAD.MOV.U32 R24, RZ, RZ, 0x37bdcbb5 ;  /* 0x37bdcbb5ff187424 */ /* 0x008fc600078e00ff */
[----:B------:R1:W-:Y:S04]  /*d640*/  STG.E.64 desc[UR20][R2.64+0xa0], R16 ;  /* 0x0000a01002007986 */ /* 0x0003e8000c101b14 */
[----:B------:R3:W-:Y:S01]  /*d650*/  STG.E.64 desc[UR20][R2.64+0x148], R24 ;  /* 0x0001481802007986 */ /* 0x0007e2000c101b14 */
[----:B0-----:R-:W-:Y:S02]  /*d660*/  IMAD.MOV.U32 R26, RZ, RZ, 0x2fd37789 ;  /* 0x2fd37789ff1a7424 */ /* 0x001fe400078e00ff */
[----:B-1----:R-:W-:-:S03]  /*d670*/  IMAD.MOV.U32 R16, RZ, RZ, 0x7ea542c ;  /* 0x07ea542cff107424 */ /* 0x002fc600078e00ff */
[----:B------:R0:W-:Y:S01]  /*d680*/  STG.E.64 desc[UR20][R2.64+0x38], R26 ;  /* 0x0000381a02007986 */ /* 0x0001e2000c101b14 */
[----:B---3--:R-:W-:-:S03]  /*d690*/  IMAD.MOV.U32 R24, RZ, RZ, 0xc4d288e ;  /* 0x0c4d288eff187424 */ /* 0x008fc600078e00ff */
[----:B------:R1:W-:Y:S04]  /*d6a0*/  STG.E.64 desc[UR20][R2.64+0xe0], R16 ;  /* 0x0000e01002007986 */ /* 0x0003e8000c101b14 */
[----:B------:R3:W-:Y:S01]  /*d6b0*/  STG.E.64 desc[UR20][R2.64+0x120], R24 ;  /* 0x0001201802007986 */ /* 0x0007e2000c101b14 */
[----:B0-----:R-:W-:Y:S01]  /*d6c0*/  HFMA2 R26, -RZ, RZ, 0.0308990478515625, 0.01438140869140625 ;  /* 0x27e9235dff1a7431 */ /* 0x001fe200000001ff */
[----:B--2---:R-:W-:-:S04]  /*d6d0*/  IADD3 R0, P0, PT, -R20, R22, RZ ;  /* 0x0000001614007210 */ /* 0x004fc80007f1e1ff */
[----:B------:R-:W-:Y:S02]  /*d6e0*/  IADD3.X R21, PT, PT, ~R21, R23, RZ, P0, !PT ;  /* 0x0000001715157210 */ /* 0x000fe400007fe5ff */
[----:B------:R-:W-:-:S04]  /*d6f0*/  IADD3 R29, P1, PT, R0, 0x3b9aca00, RZ ;  /* 0x3b9aca00001d7810 */ /* 0x000fc80007f3e0ff */
[-C--:B------:R-:W-:Y:S01]  /*d700*/  IADD3.X R12, PT, PT, RZ, R21.reuse, RZ, P1, !PT ;  /* 0x00000015ff0c7210 */ /* 0x080fe20000ffe4ff */
[----:B-1----:R-:W-:Y:S01]  /*d710*/  IMAD.MOV.U32 R16, RZ, RZ, 0x3899204d ;  /* 0x3899204dff107424 */ /* 0x002fe200078e00ff */
[----:B------:R-:W-:Y:S01]  /*d720*/  ISETP.GE.AND P0, PT, R21, RZ, PT ;  /* 0x000000ff1500720c */ /* 0x000fe20003f06270 */
[----:B---3--:R-:W-:Y:S01]  /*d730*/  IMAD.MOV.U32 R24, RZ, RZ, 0x2648a459 ;  /* 0x2648a459ff187424 */ /* 0x008fe200078e00ff */
[----:B------:R0:W-:Y:S02]  /*d740*/  STG.E.64 desc[UR20][R2.64+0x188], R26 ;  /* 0x0001881a02007986 */ /* 0x0001e4000c101b14 */
[----:B------:R-:W-:Y:S02]  /*d750*/  SEL R20, R29, R0, !P0 ;  /* 0x000000001d147207 */ /* 0x000fe40004000000 */
[----:B------:R-:W-:Y:S02]  /*d760*/  SEL R21, R12, R21, !P0 ;  /* 0x000000150c157207 */ /* 0x000fe40004000000 */
[----:B----4-:R-:W-:-:S02]  /*d770*/  IADD3 R10, P1, PT, -R10, R14, RZ ;  /* 0x0000000e0a0a7210 */ /* 0x010fc40007f3e1ff */
[----:B-----5:R-:W-:-:S03]  /*d780*/  IADD3 R4, P2, PT, -R6, R4, RZ ;  /* 0x0000000406047210 */ /* 0x020fc60007f5e1ff */
[----:B------:R-:W-:Y:S01]  /*d790*/  IMAD.X R15, R15, 0x1, ~R11, P1 ;  /* 0x000000010f0f7824 */ /* 0x000fe200008e0e0b */
[----:B------:R-:W-:Y:S01]  /*d7a0*/  IADD3 R11, P1, PT, R10, 0x3b9aca00, RZ ;  /* 0x3b9aca000a0b7810 */ /* 0x000fe20007f3e0ff */
[----:B------:R-:W-:Y:S01]  /*d7b0*/  IMAD.X R5, R5, 0x1, ~R7, P2 ;  /* 0x0000000105057824 */ /* 0x000fe200010e0e07 */
[----:B------:R-:W-:Y:S01]  /*d7c0*/  IADD3 R7, P2, PT, R4, 0x3b9aca00, RZ ;  /* 0x3b9aca0004077810 */ /* 0x000fe20007f5e0ff */
[----:B------:R1:W-:Y:S01]  /*d7d0*/  STG.E.64 desc[UR20][R2.64+0xb8], R16 ;  /* 0x0000b81002007986 */ /* 0x0003e2000c101b14 */
[----:B------:R-:W-:Y:S01]  /*d7e0*/  ISETP.GE.AND P0, PT, R15, RZ, PT ;  /* 0x000000ff0f00720c */ /* 0x000fe20003f06270 */
[----:B------:R-:W-:Y:S02]  /*d7f0*/  IMAD.X R6, RZ, RZ, R15, P1 ;  /* 0x000000ffff067224 */ /* 0x000fe400008e060f */
[----:B------:R2:W-:Y:S01]  /*d800*/  STG.E.64 desc[UR20][R2.64+0x50], R24 ;  /* 0x0000501802007986 */ /* 0x0005e2000c101b14 */
[----:B0-----:R-:W-:Y:S01]  /*d810*/  IMAD.MOV.U32 R26, RZ, RZ, 0x27a2a19b ;  /* 0x27a2a19bff1a7424 */ /* 0x001fe200078e00ff */
[----:B------:R-:W-:-:S02]  /*d820*/  ISETP.GE.AND P1, PT, R5, RZ, PT ;  /* 0x000000ff0500720c */ /* 0x000fc40003f26270 */
[----:B------:R-:W-:Y:S02]  /*d830*/  IADD3.X R0, PT, PT, RZ, R5, RZ, P2, !PT ;  /* 0x00000005ff007210 */ /* 0x000fe400017fe4ff */
[----:B------:R-:W-:Y:S01]  /*d840*/  SEL R10, R11, R10, !P0 ;  /* 0x0000000a0b0a7207 */ /* 0x000fe20004000000 */
[----:B-1----:R-:W-:Y:S02]  /*d850*/  IMAD.MOV.U32 R16, RZ, RZ, 0x3a40ccbe ;  /* 0x3a40ccbeff107424 */ /* 0x002fe400078e00ff */
[----:B--2---:R-:W-:Y:S01]  /*d860*/  IMAD.MOV.U32 R24, RZ, RZ, 0x17b870fc ;  /* 0x17b870fcff187424 */ /* 0x004fe200078e00ff */
[----:B------:R-:W-:Y:S01]  /*d870*/  SEL R11, R6, R15, !P0 ;  /* 0x0000000f060b7207 */ /* 0x000fe20004000000 */
[----:B------:R0:W-:Y:S01]  /*d880*/  STG.E.64 desc[UR20][R2.64+0xf8], R26 ;  /* 0x0000f81a02007986 */ /* 0x0001e2000c101b14 */
[----:B------:R-:W-:Y:S01]  /*d890*/  SEL R6, R7, R4, !P1 ;  /* 0x0000000407067207 */ /* 0x000fe20004800000 */
[----:B------:R-:W-:Y:S01]  /*d8a0*/  IMAD.MOV.U32 R22, RZ, RZ, 0x16f9d2ce ;  /* 0x16f9d2ceff167424 */ /* 0x000fe200078e00ff */
[----:B------:R-:W-:Y:S01]  /*d8b0*/  SEL R7, R0, R5, !P1 ;  /* 0x0000000500077207 */ /* 0x000fe20004800000 */
[----:B------:R1:W-:Y:S01]  /*d8c0*/  STG.E.64 desc[UR20][R2.64+0x1a0], R16 ;  /* 0x0001a01002007986 */ /* 0x0003e2000c101b14 */
[----:B------:R-:W-:Y:S01]  /*d8d0*/  IMAD.MOV.U32 R23, RZ, RZ, 0x0 ;  /* 0x00000000ff177424 */ /* 0x000fe200078e00ff */
[----:B------:R-:W2:Y:S02]  /*d8e0*/  LDC.64 R4, c[0x4][0x10] ;  /* 0x01000400ff047b82 */ /* 0x000ea40000000a00 */
[----:B------:R3:W-:Y:S01]  /*d8f0*/  STG.E.64 desc[UR20][R2.64+0x28], R24 ;  /* 0x0000281802007986 */ /* 0x0007e2000c101b14 */
[----:B0-----:R-:W-:-:S02]  /*d900*/  IMAD.MOV.U32 R26, RZ, RZ, 0x11442de1 ;  /* 0x11442de1ff1a7424 */ /* 0x001fc400078e00ff */
[----:B-1----:R-:W-:Y:S02]  /*d910*/  IMAD.MOV.U32 R16, RZ, RZ, 0x352686e5 ;  /* 0x352686e5ff107424 */ /* 0x002fe400078e00ff */
[----:B---3--:R-:W-:Y:S01]  /*d920*/  IMAD.MOV.U32 R24, RZ, RZ, 0x1e2cb417 ;  /* 0x1e2cb417ff187424 */ /* 0x008fe200078e00ff */
[----:B------:R0:W-:Y:S04]  /*d930*/  STG.E.64 desc[UR20][R2.64+0x138], R26 ;  /* 0x0001381a02007986 */ /* 0x0001e8000c101b14 */
[----:B------:R0:W-:Y:S04]  /*d940*/  STG.E.64 desc[UR20][R2.64+0xd0], R16 ;  /* 0x0000d01002007986 */ /* 0x0001e8000c101b14 */
[----:B------:R0:W-:Y:S04]  /*d950*/  STG.E.64 desc[UR20][R2.64+0x178], R24 ;  /* 0x0001781802007986 */ /* 0x0001e8000c101b14 */
[----:B------:R0:W-:Y:S04]  /*d960*/  STG.E.64 desc[UR20][R2.64+0x68], R22 ;  /* 0x0000681602007986 */ /* 0x0001e8000c101b14 */
[----:B------:R0:W-:Y:S04]  /*d970*/  STG.E.64 desc[UR20][R2.64+0x8], R20 ;  /* 0x0000081402007986 */ /* 0x0001e8000c101b14 */
[----:B------:R0:W-:Y:S04]  /*d980*/  STG.E.64 desc[UR20][R2.64+0x10], R10 ;  /* 0x0000100a02007986 */ /* 0x0001e8000c101b14 */
[----:B------:R0:W-:Y:S01]  /*d990*/  STG.E.64 desc[UR20][R2.64+0x18], R6 ;  /* 0x0000180602007986 */ /* 0x0001e2000c101b14 */
[----:B------:R-:W-:-:S04]  /*d9a0*/  UIADD3 UR4, UP0, UPT, UR4, 0x8, URZ ;  /* 0x0000000804047890 */ /* 0x000fc8000ff1e0ff */
[----:B------:R-:W-:Y:S01]  /*d9b0*/  UIADD3.X UR5, UPT, UPT, URZ, UR5, URZ, UP0, !UPT ;  /* 0x00000005ff057290 */ /* 0x000fe200087fe4ff */
[----:B------:R-:W-:Y:S02]  /*d9c0*/  IMAD.MOV.U32 R0, RZ, RZ, 0x1 ;  /* 0x00000001ff007424 */ /* 0x000fe400078e00ff */
[----:B------:R-:W-:-:S03]  /*d9d0*/  IMAD.U32 R14, RZ, RZ, UR4 ;  /* 0x00000004ff0e7e24 */ /* 0x000fc6000f8e00ff */
[----:B--2---:R-:W-:-:S07]  /*d9e0*/  IMAD.U32 R15, RZ, RZ, UR5 ;  /* 0x00000005ff0f7e24 */ /* 0x004fce000f8e00ff */
.L_x_38:
[C---:B------:R-:W-:Y:S01]  /*d9f0*/  ISETP.GE.U32.AND P0, PT, R0.reuse, 0x16, PT ;  /* 0x000000160000780c */ /* 0x040fe20003f06070 */
[C---:B0-----:R-:W-:Y:S01]  /*da00*/  VIADD R11, R0.reuse, 0x4 ;  /* 0x00000004000b7836 */ /* 0x041fe20000000000 */
[----:B------:R-:W-:-:S05]  /*da10*/  IADD3 R10, PT, PT, R0, 0x22, RZ ;  /* 0x00000022000a7810 */ /* 0x000fca0007ffe0ff */
[----:B------:R-:W-:-:S06]  /*da20*/  IMAD.MOV.U32 R7, RZ, RZ, R10 ;  /* 0x000000ffff077224 */ /* 0x000fcc00078e000a */
[----:B------:R-:W-:-:S04]  /*da30*/  @P0 VIADD R7, R11, 0xffffffe7 ;  /* 0xffffffe70b070836 */ /* 0x000fc80000000000 */
[----:B------:R-:W-:Y:S02]  /*da40*/  IMAD.WIDE.U32 R20, R7, 0x8, R4 ;  /* 0x0000000807147825 */ /* 0x000fe400078e0004 */
[----:B------:R-:W2:Y:S04]  /*da50*/  LDG.E.64 R6, desc[UR20][R14.64+0x18] ;  /* 0x000018140e067981 */ /* 0x000ea8000c1e1b00 */
[----:B------:R-:W2:Y:S01]  /*da60*/  LDG.E.64 R20, desc[UR20][R20.64] ;  /* 0x0000001414147981 */ /* 0x000ea2000c1e1b00 */
[----:B------:R-:W-:Y:S02]  /*da70*/  ISETP.GE.U32.AND P0, PT, R11, 0x19, PT ;  /* 0x000000190b00780c */ /* 0x000fe40003f06070 */
[----:B--2---:R-:W-:Y:S02]  /*da80*/  IADD3 R17, P1, PT, -R20, R6, RZ ;  /* 0x0000000614117210 */ /* 0x004fe40007f3e1ff */
[----:B------:R-:W-:-:S09]  /*da90*/  MOV R6, R10 ;  /* 0x0000000a00067202 */ /* 0x000fd20000000f00 */
        /* <DEDUP_REMOVED lines=15> */
[----:B------:R-:W-:Y:S01]  /*db90*/  @P0 VIADD R10, R11, 0xffffffe7 ;  /* 0xffffffe70b0a0836 */ /* 0x000fe20000000000 */
[----:B--2---:R-:W-:-:S05]  /*dba0*/  IADD3 R25, P1, PT, -R20, R22, RZ ;  /* 0x0000001614197210 */ /* 0x004fca0007f3e1ff */
[----:B------:R-:W-:Y:S01]  /*dbb0*/  IMAD.X R27, R23, 0x1, ~R21, P1 ;  /* 0x00000001171b7824 */ /* 0x000fe200008e0e15 */
[----:B------:R-:W-:Y:S02]  /*dbc0*/  IADD3 R12, P1, PT, R25, 0x3b9aca00, RZ ;  /* 0x3b9aca00190c7810 */ /* 0x000fe40007f3e0ff */
[----:B------:R-:W-:Y:S02]  /*dbd0*/  IADD3 R23, PT, PT, R10, 0x2, RZ ;  /* 0x000000020a177810 */ /* 0x000fe40007ffe0ff */
[----:B------:R-:W-:Y:S01]  /*dbe0*/  ISETP.GE.AND P0, PT, R27, RZ, PT ;  /* 0x000000ff1b00720c */ /* 0x000fe20003f06270 */
[----:B------:R-:W-:Y:S02]  /*dbf0*/  IMAD.X R22, RZ, RZ, R27, P1 ;  /* 0x000000ffff167224 */ /* 0x000fe400008e061b */
[----:B------:R-:W-:Y:S01]  /*dc00*/  IMAD.WIDE.U32 R20, R23, 0x8, R4 ;  /* 0x0000000817147825 */ /* 0x000fe200078e0004 */
        /* <DEDUP_REMOVED lines=20> */
[----:B0-----:R-:W-:Y:S02]  /*dd50*/  IMAD.MOV.U32 R14, RZ, RZ, R6 ;  /* 0x000000ffff0e7224 */ /* 0x001fe400078e0006 */
[----:B------:R-:W-:Y:S01]  /*dd60*/  IMAD.MOV.U32 R15, RZ, RZ, R7 ;  /* 0x000000ffff0f7224 */ /* 0x000fe200078e0007 */
        /* <DEDUP_REMOVED lines=26> */
[----:B------:R-:W-:Y:S01]  /*df10*/  IADD3 R7, P1, PT, R6, 0x3b9aca00, RZ ;  /* 0x3b9aca0006077810 */ /* 0x000fe20007f3e0ff */
[----:B------:R-:W-:Y:S01]  /*df20*/  IMAD.U32 R14, RZ, RZ, UR4 ;  /* 0x00000004ff0e7e24 */ /* 0x000fe2000f8e00ff */
[----:B------:R-:W-:Y:S01]  /*df30*/  SEL R21, R12, R21, !P0 ;  /* 0x000000150c157207 */ /* 0x000fe20004000000 */
[----:B------:R-:W-:Y:S01]  /*df40*/  IMAD.X R15, R17, 0x1, ~R15, P2 ;  /* 0x00000001110f7824 */ /* 0x000fe200010e0e0f */
[----:B------:R-:W-:-:S02]  /*df50*/  IADD3 R11, P2, PT, R0, 0x3b9aca00, RZ ;  /* 0x3b9aca00000b7810 */ /* 0x000fc40007f5e0ff */
[----:B------:R-:W-:Y:S01]  /*df60*/  ISETP.GE.AND P0, PT, R23, RZ, PT ;  /* 0x000000ff1700720c */ /* 0x000fe20003f06270 */
[----:B------:R0:W-:Y:S01]  /*df70*/  STG.E.64 desc[UR20][R2.64+0x8], R20 ;  /* 0x0000081402007986 */ /* 0x0001e2000c101b14 */
[-C--:B------:R-:W-:Y:S01]  /*df80*/  IADD3.X R10, PT, PT, RZ, R23.reuse, RZ, P1, !PT ;  /* 0x00000017ff0a7210 */ /* 0x080fe20000ffe4ff */
[----:B------:R-:W-:Y:S01]  /*df90*/  IMAD.X R12, RZ, RZ, R15, P2 ;  /* 0x000000ffff0c7224 */ /* 0x000fe200010e060f */
[----:B------:R-:W-:Y:S02]  /*dfa0*/  ISETP.GE.AND P1, PT, R15, RZ, PT ;  /* 0x000000ff0f00720c */ /* 0x000fe40003f26270 */
        /* <DEDUP_REMOVED lines=8> */
.L_x_39:
[C---:B------:R-:W-:Y:S01]  /*e030*/  ISETP.GE.U32.AND P0, PT, R0.reuse, 0x16, PT ;  /* 0x000000160000780c */ /* 0x040fe20003f06070 */
[C---:B0-----:R-:W-:Y:S02]  /*e040*/  VIADD R10, R0.reuse, 0x22 ;  /* 0x00000022000a7836 */ /* 0x041fe40000000000 */
[----:B------:R-:W-:Y:S02]  /*e050*/  VIADD R11, R0, 0x4 ;  /* 0x00000004000b7836 */ /* 0x000fe40000000000 */
[----:B------:R-:W-:-:S08]  /*e060*/  IMAD.MOV.U32 R7, RZ, RZ, R10 ;  /* 0x000000ffff077224 */ /* 0x000fd000078e000a */
[----:B------:R-:W-:-:S05]  /*e070*/  @P0 IADD3 R7, PT, PT, R11, -0x19, RZ ;  /* 0xffffffe70b070810 */ /* 0x000fca0007ffe0ff */
        /* <DEDUP_REMOVED lines=10> */
[----:B------:R-:W-:Y:S01]  /*e120*/  ISETP.GE.AND P0, PT, R23, RZ, PT ;  /* 0x000000ff1700720c */ /* 0x000fe20003f06270 */
[--C-:B------:R-:W-:Y:S01]  /*e130*/  IMAD.WIDE.U32 R20, R7, 0x8, R4.reuse ;  /* 0x0000000807147825 */ /* 0x100fe200078e0004 */
[----:B------:R-:W-:Y:S02]  /*e140*/  IADD3.X R12, PT, PT, RZ, R23, RZ, P1, !PT ;  /* 0x00000017ff0c7210 */ /* 0x000fe40000ffe4ff */
[----:B------:R-:W-:Y:S01]  /*e150*/  SEL R16, R16, R17, !P0 ;  /* 0x0000001110107207 */ /* 0x000fe20004000000 */
[----:B------:R-:W-:Y:S01]  /*e160*/  IMAD.WIDE.U32 R6, R11, 0x8, R4 ;  /* 0x000000080b067825 */ /* 0x000fe200078e0004 */
[----:B------:R-:W-:-:S05]  /*e170*/  SEL R17, R12, R23, !P0 ;  /* 0x000000170c117207 */ /* 0x000fca0004000000 */
        /* <DEDUP_REMOVED lines=8> */
[----:B------:R-:W-:Y:S01]  /*e200*/  IADD3 R12, P1, PT, R25, 0x3b9aca00, RZ ;  /* 0x3b9aca00190c7810 */ /* 0x000fe20007f3e0ff */
[----:B------:R-:W-:-:S03]  /*e210*/  VIADD R23, R10, 0x2 ;  /* 0x000000020a177836 */ /* 0x000fc60000000000 */
[----:B------:R-:W-:Y:S01]  /*e220*/  ISETP.GE.AND P0, PT, R27, RZ, PT ;  /* 0x000000ff1b00720c */ /* 0x000fe20003f06270 */
[----:B------:R-:W-:Y:S01]  /*e230*/  IMAD.WIDE.U32 R20, R23, 0x8, R4 ;  /* 0x0000000817147825 */ /* 0x000fe200078e0004 */
[----:B------:R-:W-:Y:S02]  /*e240*/  IADD3.X R22, PT, PT, RZ, R27, RZ, P1, !PT ;  /* 0x0000001bff167210 */ /* 0x000fe40000ffe4ff */
[----:B------:R-:W-:Y:S02]  /*e250*/  SEL R16, R12, R25, !P0 ;  /* 0x000000190c107207 */ /* 0x000fe40004000000 */
[----:B------:R-:W-:-:S05]  /*e260*/  SEL R17, R22, R27, !P0 ;  /* 0x0000001b16117207 */ /* 0x000fca0004000000 */
[----:B------:R0:W-:Y:S04]  /*e270*/  STG.E.64 desc[UR20][R6.64], R16 ;  /* 0x0000001006007986 */ /* 0x0001e8000c101b14 */
[----:B------:R-:W3:Y:S01]  /*e280*/  LDG.E.64 R20, desc[UR20][R20.64] ;  /* 0x0000001414147981 */ /* 0x000ee2000c1e1b00 */
[----:B------:R-:W-:Y:S01]  /*e290*/  ISETP.GE.U32.AND P1, PT, R11, 0x17, PT ;  /* 0x000000170b00780c */ /* 0x000fe20003f26070 */
[----:B------:R-:W-:-:S04]  /*e2a0*/  IMAD.MOV.U32 R23, RZ, RZ, R0 ;  /* 0x000000ffff177224 */ /* 0x000fc800078e0000 */
[C---:B------:R-:W-:Y:S02]  /*e2b0*/  VIADD R0, R23.reuse, 0x7 ;  /* 0x0000000717007836 */ /* 0x040fe40000000000 */
[----:B------:R-:W-:-:S06]  /*e2c0*/  VIADD R23, R23, 0x25 ;  /* 0x0000002517177836 */ /* 0x000fcc0000000000 */
[----:B------:R-:W-:-:S04]  /*e2d0*/  @P1 VIADD R23, R0, 0xffffffe7 ;  /* 0xffffffe700171836 */ /* 0x000fc80000000000 */
[----:B0-----:R-:W-:Y:S01]  /*e2e0*/  IMAD.WIDE.U32 R16, R23, 0x8, R4 ;  /* 0x0000000817107825 */ /* 0x001fe200078e0004 */
[----:B---3--:R-:W-:-:S04]  /*e2f0*/  IADD3 R25, P0, PT, -R20, R14, RZ ;  /* 0x0000000e14197210 */ /* 0x008fc80007f1e1ff */
[----:B------:R-:W-:Y:S02]  /*e300*/  IADD3.X R15, PT, PT, ~R21, R15, RZ, P0, !PT ;  /* 0x0000000f150f7210 */ /* 0x000fe400007fe5ff */
[----:B------:R-:W-:Y:S01]  /*e310*/  IADD3 R14, P2, PT, R25, 0x3b9aca00, RZ ;  /* 0x3b9aca00190e7810 */ /* 0x000fe20007f5e0ff */
[----:B------:R-:W2:Y:S01]  /*e320*/  LDG.E.64 R20, desc[UR20][R6.64+0x10] ;  /* 0x0000101406147981 */ /* 0x000ea2000c1e1b00 */
[----:B------:R-:W-:-:S03]  /*e330*/  ISETP.GE.AND P0, PT, R15, RZ, PT ;  /* 0x000000ff0f00720c */ /* 0x000fc60003f06270 */
[----:B------:R-:W-:Y:S01]  /*e340*/  IMAD.X R10, RZ, RZ, R15, P2 ;  /* 0x000000ffff0a7224 */ /* 0x000fe200010e060f */
[----:B------:R-:W-:-:S04]  /*e350*/  SEL R14, R14, R25, !P0 ;  /* 0x000000190e0e7207 */ /* 0x000fc80004000000 */
[----:B------:R-:W-:-:S05]  /*e360*/  SEL R15, R10, R15, !P0 ;  /* 0x0000000f0a0f7207 */ /* 0x000fca0004000000 */
[----:B------:R0:W-:Y:S04]  /*e370*/  STG.E.64 desc[UR20][R6.64+0x8], R14 ;  /* 0x0000080e06007986 */ /* 0x0001e8000c101b14 */
[----:B------:R-:W2:Y:S01]  /*e380*/  LDG.E.64 R16, desc[UR20][R16.64] ;  /* 0x0000001410107981 */ /* 0x000ea2000c1e1b00 */
[----:B0-----:R-:W-:Y:S02]  /*e390*/  IMAD.MOV.U32 R14, RZ, RZ, R6 ;  /* 0x000000ffff0e7224 */ /* 0x001fe400078e0006 */
[----:B------:R-:W-:Y:S01]  /*e3a0*/  IMAD.MOV.U32 R15, RZ, RZ, R7 ;  /* 0x000000ffff0f7224 */ /* 0x000fe200078e0007 */
        /* <DEDUP_REMOVED lines=41> */
[----:B------:R-:W-:Y:S01]  /*e640*/  MOV R14, UR4 ;  /* 0x00000004000e7c02 */ /* 0x000fe20008000f00 */
[----:B------:R-:W-:-:S02]  /*e650*/  IMAD.U32 R15, RZ, RZ, UR5 ;  /* 0x00000005ff0f7e24 */ /* 0x000fc4000f8e00ff */
[----:B------:R0:W-:Y:S05]  /*e660*/  STG.E.64 desc[UR20][R2.64+0x18], R10 ;  /* 0x0000180a02007986 */ /* 0x0001ea000c101b14 */
.L_x_40:
[C---:B------:R-:W-:Y:S01]  /*e670*/  ISETP.GE.U32.AND P0, PT, R0.reuse, 0x16, PT ;  /* 0x000000160000780c */ /* 0x040fe20003f06070 */
[C---:B0-----:R-:W-:Y:S02]  /*e680*/  VIADD R10, R0.reuse, 0x22 ;  /* 0x00000022000a7836 */ /* 0x041fe40000000000 */
[----:B------:R-:W-:-:S03]  /*e690*/  VIADD R11, R0, 0x4 ;  /* 0x00000004000b7836 */ /* 0x000fc60000000000 */
[----:B------:R-:W-:-:S07]  /*e6a0*/  MOV R7, R10 ;  /* 0x0000000a00077202 */ /* 0x000fce0000000f00 */
[----:B------:R-:W-:-:S04]  /*e6b0*/  @P0 VIADD R7, R11, 0xffffffe7 ;  /* 0xffffffe70b070836 */ /* 0x000fc80000000000 */
        /* <DEDUP_REMOVED lines=21> */
[----:B------:R-:W-:-:S02]  /*e810*/  @P0 IADD3 R10, PT, PT, R11, -0x19, RZ ;  /* 0xffffffe70b0a0810 */ /* 0x000fc40007ffe0ff */
[----:B--2---:R-:W-:-:S05]  /*e820*/  IADD3 R25, P1, PT, -R20, R22, RZ ;  /* 0x0000001614197210 */ /* 0x004fca0007f3e1ff */
[----:B------:R-:W-:Y:S01]  /*e830*/  IMAD.X R27, R23, 0x1, ~R21, P1 ;  /* 0x00000001171b7824 */ /* 0x000fe200008e0e15 */
[----:B------:R-:W-:Y:S01]  /*e840*/  IADD3 R12, P1, PT, R25, 0x3b9aca00, RZ ;  /* 0x3b9aca00190c7810 */ /* 0x000fe20007f3e0ff */
[----:B------:R-:W-:-:S03]  /*e850*/  VIADD R23, R10, 0x2 ;  /* 0x000000020a177836 */ /* 0x000fc60000000000 */
        /* <DEDUP_REMOVED lines=8> */
[----:B------:R-:W-:-:S05]  /*e8e0*/  IMAD.MOV.U32 R23, RZ, RZ, R0 ;  /* 0x000000ffff177224 */ /* 0x000fca00078e0000 */
[C---:B------:R-:W-:Y:S01]  /*e8f0*/  IADD3 R0, PT, PT, R23.reuse, 0x7, RZ ;  /* 0x0000000717007810 */ /* 0x040fe20007ffe0ff */
[----:B------:R-:W-:-:S06]  /*e900*/  VIADD R23, R23, 0x25 ;  /* 0x0000002517177836 */ /* 0x000fcc0000000000 */
        /* <DEDUP_REMOVED lines=12> */
[----:B0-----:R-:W-:Y:S01]  /*e9d0*/  IMAD.MOV.U32 R14, RZ, RZ, R6 ;  /* 0x000000ffff0e7224 */ /* 0x001fe200078e0006 */
[----:B------:R-:W-:Y:S02]  /*e9e0*/  MOV R15, R7 ;  /* 0x00000007000f7202 */ /* 0x000fe40000000f00 */
        /* <DEDUP_REMOVED lines=30> */
[----:B------:R-:W-:Y:S01]  /*ebd0*/  SEL R21, R12, R21, !P0 ;  /* 0x000000150c157207 */ /* 0x000fe20004000000 */
[----:B------:R-:W-:Y:S01]  /*ebe0*/  IMAD.U32 R17, RZ, RZ, UR5 ;  /* 0x00000005ff117e24 */ /* 0x000fe2000f8e00ff */
[----:B------:R-:W-:Y:S01]  /*ebf0*/  ISETP.GE.AND P0, PT, R23, RZ, PT ;  /* 0x000000ff1700720c */ /* 0x000fe20003f06270 */
[----:B------:R-:W-:Y:S01]  /*ec00*/  IMAD.X R12, RZ, RZ, R15, P2 ;  /* 0x000000ffff0c7224 */ /* 0x000fe200010e060f */
[----:B------:R-:W-:Y:S01]  /*ec10*/  ISETP.GE.AND P1, PT, R15, RZ, PT ;  /* 0x000000ff0f00720c */ /* 0x000fe20003f26270 */
[----:B------:R0:W-:Y:S01]  /*ec20*/  STG.E.64 desc[UR20][R2.64+0x18], R20 ;  /* 0x0000181402007986 */ /* 0x0001e2000c101b14 */
[----:B------:R-:W-:-:S02]  /*ec30*/  SEL R6, R7, R6, !P0 ;  /* 0x0000000607067207 */ /* 0x000fc40004000000 */
[----:B------:R-:W-:Y:S02]  /*ec40*/  SEL R7, R10, R23, !P0 ;  /* 0x000000170a077207 */ /* 0x000fe40004000000 */
[----:B------:R-:W-:Y:S01]  /*ec50*/  SEL R10, R11, R0, !P1 ;  /* 0x000000000b0a7207 */ /* 0x000fe20004800000 */
[----:B------:R-:W-:Y:S01]  /*ec60*/  HFMA2 R0, -RZ, RZ, 0, 5.9604644775390625e-08 ;  /* 0x00000001ff007431 */ /* 0x000fe200000001ff */
[----:B------:R-:W-:Y:S01]  /*ec70*/  SEL R11, R12, R15, !P1 ;  /* 0x0000000f0c0b7207 */ /* 0x000fe20004800000 */
[----:B------:R0:W-:Y:S01]  /*ec80*/  STG.E.64 desc[UR20][R2.64+0x8], R6 ;  /* 0x0000080602007986 */ /* 0x0001e2000c101b14 */
[----:B------:R-:W-:-:S03]  /*ec90*/  IMAD.U32 R12, RZ, RZ, UR4 ;  /* 0x00000004ff0c7e24 */ /* 0x000fc6000f8e00ff */
[----:B------:R0:W-:Y:S04]  /*eca0*/  STG.E.64 desc[UR20][R2.64+0x10], R10 ;  /* 0x0000100a02007986 */ /* 0x0001e8000c101b14 */
.L_x_41:
[C---:B------:R-:W-:Y:S01]  /*ecb0*/  ISETP.GE.U32.AND P0, PT, R0.reuse, 0x16, PT ;  /* 0x000000160000780c */ /* 0x040fe20003f06070 */
[C---:B0-----:R-:W-:Y:S01]  /*ecc0*/  VIADD R6, R0.reuse, 0x22 ;  /* 0x0000002200067836 */ /* 0x041fe20000000000 */
[----:B------:R-:W-:Y:S01]  /*ecd0*/  IADD3 R7, PT, PT, R0, 0x4, RZ ;  /* 0x0000000400077810 */ /* 0x000fe20007ffe0ff */
[----:B------:R-:W-:Y:S02]  /*ece0*/  IMAD.MOV.U32 R2, RZ, RZ, R12 ;  /* 0x000000ffff027224 */ /* 0x000fe400078e000c */
[----:B------:R-:W-:-:S08]  /*ecf0*/  IMAD.MOV.U32 R3, RZ, RZ, R6 ;  /* 0x000000ffff037224 */ /* 0x000fd000078e0006 */
[----:B------:R-:W-:-:S04]  /*ed00*/  @P0 VIADD R3, R7, 0xffffffe7 ;  /* 0xffffffe707030836 */ /* 0x000fc80000000000 */
[----:B------:R-:W-:Y:S01]  /*ed10*/  IMAD.WIDE.U32 R10, R3, 0x8, R4 ;  /* 0x00000008030a7825 */ /* 0x000fe200078e0004 */
[----:B------:R-:W-:-:S05]  /*ed20*/  MOV R3, R17 ;  /* 0x0000001100037202 */ /* 0x000fca0000000f00 */
[----:B------:R-:W2:Y:S04]  /*ed30*/  LDG.E.64 R14, desc[UR20][R2.64+0x18] ;  /* 0x00001814020e7981 */ /* 0x000ea8000c1e1b00 */
[----:B------:R-:W2:Y:S01]  /*ed40*/  LDG.E.64 R10, desc[UR20][R10.64] ;  /* 0x000000140a0a7981 */ /* 0x000ea2000c1e1b00 */
[----:B------:R-:W-:Y:S01]  /*ed50*/  ISETP.GE.U32.AND P0, PT, R7, 0x19, PT ;  /* 0x000000190700780c */ /* 0x000fe20003f06070 */
[----:B------:R-:W-:-:S12]  /*ed60*/  IMAD.MOV.U32 R12, RZ, RZ, R6 ;  /* 0x000000ffff0c7224 */ /* 0x000fd800078e0006 */
        /* <DEDUP_REMOVED lines=32> */
[----:B------:R-:W-:Y:S02]  /*ef70*/  IADD3.X R23, PT, PT, ~R15, R3, RZ, P0, !PT ;  /* 0x000000030f177210 */ /* 0x000fe400007fe5ff */
[----:B------:R-:W-:Y:S01]  /*ef80*/  IADD3 R16, P2, PT, R17, 0x3b9aca00, RZ ;  /* 0x3b9aca0011107810 */ /* 0x000fe20007f5e0ff */
[----:B------:R-:W-:Y:S01]  /*ef90*/  VIADD R3, R6, 0x25 ;  /* 0x0000002506037836 */ /* 0x000fe20000000000 */
[----:B------:R-:W-:Y:S01]  /*efa0*/  ISETP.GE.AND P0, PT, R23, RZ, PT ;  /* 0x000000ff1700720c */ /* 0x000fe20003f06270 */
[----:B------:R-:W-:Y:S01]  /*efb0*/  @P1 VIADD R3, R0, 0xffffffe7 ;  /* 0xffffffe700031836 */ /* 0x000fe20000000000 */
[----:B------:R-:W2:Y:S01]  /*efc0*/  LDG.E.64 R14, desc[UR20][R10.64+0x10] ;  /* 0x000010140a0e7981 */ /* 0x000ea2000c1e1b00 */
[----:B------:R-:W-:Y:S01]  /*efd0*/  IMAD.X R2, RZ, RZ, R23, P2 ;  /* 0x000000ffff027224 */ /* 0x000fe200010e0617 */
[----:B------:R-:W-:-:S04]  /*efe0*/  SEL R16, R16, R17, !P0 ;  /* 0x0000001110107207 */ /* 0x000fc80004000000 */
[----:B------:R-:W-:Y:S01]  /*eff0*/  SEL R17, R2, R23, !P0 ;  /* 0x0000001702117207 */ /* 0x000fe20004000000 */
[----:B------:R-:W-:-:S04]  /*f000*/  IMAD.WIDE.U32 R2, R3, 0x8, R4 ;  /* 0x0000000803027825 */ /* 0x000fc800078e0004 */
        /* <DEDUP_REMOVED lines=18> */
.L_x_37:
[----:B------:R-:W0:Y:S01]  /*f130*/  LDC.64 R4, c[0x4][0x10] ;  /* 0x01000400ff047b82 */ /* 0x000e220000000a00 */
[----:B------:R-:W-:Y:S01]  /*f140*/  VIADD R12, R12, 0x1 ;  /* 0x000000010c0c7836 */ /* 0x000fe20000000000 */
        /* <DEDUP_REMOVED lines=9> */
[----:B------:R-:W-:-:S05]  /*f1e0*/  VIADD R12, R21, 0x1 ;  /* 0x00000001150c7836 */ /* 0x000fca0000000000 */
[----:B------:R-:W-:-:S04]  /*f1f0*/  ISETP.NE.AND P4, PT, R12, 0x38, PT ;  /* 0x000000380c00780c */ /* 0x000fc80003f85270 */
[----:B------:R-:W-:-:S05]  /*f200*/  SEL R12, R12, 0x1, P4 ;  /* 0x000000010c0c7807 */ /* 0x000fca0002000000 */
[----:B------:R-:W-:Y:S01]  /*f210*/  IMAD.WIDE R20, R12, 0x8, R4 ;  /* 0x000000080c147825 */ /* 0x000fe200078e0204 */
[----:B--2---:R-:W-:-:S03]  /*f220*/  IADD3 R11, P1, PT, R2, -R6, RZ ;  /* 0x80000006020b7210 */ /* 0x004fc60007f3e0ff */
[----:B------:R-:W-:Y:S01]  /*f230*/  VIADD R2, R17, 0x1 ;  /* 0x0000000111027836 */ /* 0x000fe20000000000 */
[----:B------:R-:W-:Y:S01]  /*f240*/  IADD3 R10, P2, PT, R11, 0x3b9aca00, RZ ;  /* 0x3b9aca000b0a7810 */ /* 0x000fe20007f5e0ff */
[----:B------:R-:W-:-:S03]  /*f250*/  IMAD.X R17, R3, 0x1, ~R7, P1 ;  /* 0x0000000103117824 */ /* 0x000fc600008e0e07 */
[C---:B------:R-:W-:Y:S02]  /*f260*/  ISETP.NE.AND P3, PT, R2.reuse, 0x38, PT ;  /* 0x000000380200780c */ /* 0x040fe40003f65270 */
[----:B------:R-:W-:Y:S02]  /*f270*/  ISETP.GE.AND P1, PT, R17, RZ, PT ;  /* 0x000000ff1100720c */ /* 0x000fe40003f26270 */
[----:B------:R-:W-:Y:S02]  /*f280*/  IADD3.X R0, PT, PT, RZ, R17, RZ, P2, !PT ;  /* 0x00000011ff007210 */ /* 0x000fe400017fe4ff */
[----:B------:R-:W-:Y:S02]  /*f290*/  SEL R3, R2, 0x1, P3 ;  /* 0x0000000102037807 */ /* 0x000fe40001800000 */
[----:B------:R-:W-:Y:S02]  /*f2a0*/  SEL R10, R10, R11, !P1 ;  /* 0x0000000b0a0a7207 */ /* 0x000fe40004800000 */
[----:B------:R-:W-:Y:S01]  /*f2b0*/  SEL R11, R0, R17, !P1 ;  /* 0x00000011000b7207 */ /* 0x000fe20004800000 */
[----:B------:R-:W-:-:S04]  /*f2c0*/  IMAD.WIDE R4, R3, 0x8, R4 ;  /* 0x0000000803047825 */ /* 0x000fc800078e0204 */
        /* <DEDUP_REMOVED lines=73> */
.L_x_43:
        /* <DEDUP_REMOVED lines=10> */
.L_x_45:
[C---:B-1----:R-:W-:Y:S01]  /*f800*/  FMUL.FTZ R11, R5.reuse, R10 ;  /* 0x0000000a050b7220 */ /* 0x042fe20000410000 */
[----:B------:R-:W-:-:S03]  /*f810*/  FMUL.FTZ R0, R5, 0.5 ;  /* 0x3f00000005007820 */ /* 0x000fc60000410000 */
[----:B------:R-:W-:-:S04]  /*f820*/  FFMA R10, -R11, R11, R10 ;  /* 0x0000000b0b0a7223 */ /* 0x000fc8000000010a */
[----:B------:R-:W-:-:S07]  /*f830*/  FFMA R11, R10, R0, R11 ;  /* 0x000000000a0b7223 */ /* 0x000fce000000000b */
.L_x_46:
[----:B------:R-:W-:Y:S05]  /*f840*/  BSYNC.RECONVERGENT B0 ;  /* 0x0000000000007941 */ /* 0x000fea0003800200 */
.L_x_44:
[----:B------:R-:W0:Y:S01]  /*f850*/  S2R R0, SR_TID.X ;  /* 0x0000000000007919 */ /* 0x000e220000002100 */
[----:B------:R-:W1:Y:S01]  /*f860*/  LDCU UR4, c[0x0][0x388] ;  /* 0x00007100ff0477ac */ /* 0x000e620008000800 */
[----:B------:R-:W-:Y:S01]  /*f870*/  FMUL R10, R15, 0.00019999999494757503271 ;  /* 0x3951b7170f0a7820 */ /* 0x000fe20000400000 */
[----:B------:R-:W-:-:S03]  /*f880*/  FMUL R14, R14, 0.00019999999494757503271 ;  /* 0x3951b7170e0e7820 */ /* 0x000fc60000400000 */
[-C--:B------:R-:W-:Y:S01]  /*f890*/  FMUL R10, R10, R11.reuse ;  /* 0x0000000b0a0a7220 */ /* 0x080fe20000400000 */
[----:B------:R-:W-:Y:S01]  /*f8a0*/  FMUL R11, R14, R11 ;  /* 0x0000000b0e0b7220 */ /* 0x000fe20000400000 */
[C---:B0-----:R-:W-:Y:S01]  /*f8b0*/  IMAD R5, R13.reuse, 0x80, R0 ;  /* 0x000000800d057824 */ /* 0x041fe200078e0200 */
[----:B------:R-:W-:-:S03]  /*f8c0*/  IADD3 R13, PT, PT, R13, 0x1, RZ ;  /* 0x000000010d0d7810 */ /* 0x000fc60007ffe0ff */
[----:B------:R-:W-:Y:S01]  /*f8d0*/  IMAD.WIDE R4, R5, 0x10, R18 ;  /* 0x0000001005047825 */ /* 0x000fe200078e0212 */
[----:B-1----:R-:W-:-:S04]  /*f8e0*/  ISETP.NE.AND P1, PT, R13, UR4, PT ;  /* 0x000000040d007c0c */ /* 0x002fc8000bf25270 */
[----:B------:R0:W-:Y:S09]  /*f8f0*/  STG.E.128 desc[UR20][R4.64], R8 ;  /* 0x0000000804007986 */ /* 0x0001f2000c101d14 */
[----:B------:R-:W-:Y:S05]  /*f900*/  @!P1 EXIT ;  /* 0x000000000000994d */ /* 0x000fea0003800000 */
[----:B------:R-:W-:Y:S05]  /*f910*/  BRA `(.L_x_47) ;  /* 0xffffff5c00647947 */ /* 0x000fea000383ffff */
        .weak           $__internal_0_$__cuda_sm20_sqrt_rn_f32_slowpath
        .type           $__internal_0_$__cuda_sm20_sqrt_rn_f32_slowpath,@function
        .size           $__internal_0_$__cuda_sm20_sqrt_rn_f32_slowpath,($__internal_1_$__cuda_sm3x_div_rn_noftz_f32_slowpath - $__internal_0_$__cuda_sm20_sqrt_rn_f32_slowpath)
$__internal_0_$__cuda_sm20_sqrt_rn_f32_slowpath:
[----:B------:R-:W-:-:S13]  /*f920*/  LOP3.LUT P1, RZ, R0, 0x7fffffff, RZ, 0xc0, !PT ;  /* 0x7fffffff00ff7812 */ /* 0x000fda000782c0ff */
[----:B------:R-:W-:Y:S01]  /*f930*/  @!P1 IMAD.MOV.U32 R6, RZ, RZ, R0 ;  /* 0x000000ffff069224 */ /* 0x000fe200078e0000 */
[----:B------:R-:W-:Y:S06]  /*f940*/  @!P1 BRA `(.L_x_48) ;  /* 0x0000000000409947 */ /* 0x000fec0003800000 */
[----:B------:R-:W-:-:S13]  /*f950*/  FSETP.GEU.FTZ.AND P1, PT, R0, RZ, PT ;  /* 0x000000ff0000720b */ /* 0x000fda0003f3e000 */
[----:B------:R-:W-:Y:S01]  /*f960*/  @!P1 IMAD.MOV.U32 R6, RZ, RZ, 0x7fffffff ;  /* 0x7fffffffff069424 */ /* 0x000fe200078e00ff */
[----:B------:R-:W-:Y:S06]  /*f970*/  @!P1 BRA `(.L_x_48) ;  /* 0x0000000000349947 */ /* 0x000fec0003800000 */
[----:B------:R-:W-:-:S13]  /*f980*/  FSETP.GTU.FTZ.AND P1, PT, |R0|, +INF , PT ;  /* 0x7f8000000000780b */ /* 0x000fda0003f3c200 */
[----:B------:R-:W-:Y:S01]  /*f990*/  @P1 FADD.FTZ R6, R0, 1 ;  /* 0x3f80000000061421 */ /* 0x000fe20000010000 */
[----:B------:R-:W-:Y:S06]  /*f9a0*/  @P1 BRA `(.L_x_48) ;  /* 0x0000000000281947 */ /* 0x000fec0003800000 */
[----:B------:R-:W-:-:S13]  /*f9b0*/  FSETP.NEU.FTZ.AND P1, PT, |R0|, +INF , PT ;  /* 0x7f8000000000780b */ /* 0x000fda0003f3d200 */
[----:B------:R-:W-:-:S04]  /*f9c0*/  @P1 FFMA R7, R0, 1.84467440737095516160e+19, RZ ;  /* 0x5f80000000071823 */ /* 0x000fc800000000ff */
[----:B------:R-:W0:Y:S02]  /*f9d0*/  @P1 MUFU.RSQ R10, R7 ;  /* 0x00000007000a1308 */ /* 0x000e240000001400 */
[----:B0-----:R-:W-:Y:S01]  /*f9e0*/  @P1 FMUL.FTZ R2, R7, R10 ;  /* 0x0000000a07021220 */ /* 0x001fe20000410000 */
[----:B------:R-:W-:-:S03]  /*f9f0*/  @P1 FMUL.FTZ R5, R10, 0.5 ;  /* 0x3f0000000a051820 */ /* 0x000fc60000410000 */
[----:B------:R-:W-:-:S04]  /*fa00*/  @P1 FADD.FTZ R6, -R2, -RZ ;  /* 0x800000ff02061221 */ /* 0x000fc80000010100 */
[----:B------:R-:W-:Y:S01]  /*fa10*/  @P1 FFMA R11, R2, R6, R7 ;  /* 0x00000006020b1223 */ /* 0x000fe20000000007 */
[----:B------:R-:W-:-:S03]  /*fa20*/  @!P1 IMAD.MOV.U32 R6, RZ, RZ, R0 ;  /* 0x000000ffff069224 */ /* 0x000fc600078e0000 */
[----:B------:R-:W-:-:S04]  /*fa30*/  @P1 FFMA R5, R11, R5, R2 ;  /* 0x000000050b051223 */ /* 0x000fc80000000002 */
[----:B------:R-:W-:-:S07]  /*fa40*/  @P1 FMUL.FTZ R6, R5, 2.3283064365386962891e-10 ;  /* 0x2f80000005061820 */ /* 0x000fce0000410000 */
.L_x_48:
[----:B------:R-:W-:Y:S01]  /*fa50*/  IMAD.MOV.U32 R5, RZ, RZ, 0x0 ;  /* 0x00000000ff057424 */ /* 0x000fe200078e00ff */
[----:B------:R-:W-:-:S03]  /*fa60*/  MOV R0, R6 ;  /* 0x0000000600007202 */ /* 0x000fc60000000f00 */
[----:B------:R-:W-:Y:S05]  /*fa70*/  RET.REL.NODEC R4 `(_ZN3cub18CUB_300001_SM_10006detail9transform16transform_kernelINS2_10policy_hubILb1EN4cuda3std3__45tupleIJN6thrust24THRUST_300001_SM_1000_NS6detail15normal_iteratorINSA_10device_ptrI6float4EEEEEEEE10policy1000El20rand_vec4_bigaussianSG_JPSE_EEEvT0_iT1_T2_DpNS2_10kernel_argIT3_EE) ;  /* 0xffffff0404607950 */ /* 0x000fea0003c3ffff */
        .weak           $__internal_1_$__cuda_sm3x_div_rn_noftz_f32_slowpath
        .type           $__internal_1_$__cuda_sm3x_div_rn_noftz_f32_slowpath,@function
        .size           $__internal_1_$__cuda_sm3x_div_rn_noftz_f32_slowpath,(.L_x_134 - $__internal_1_$__cuda_sm3x_div_rn_noftz_f32_slowpath)
$__internal_1_$__cuda_sm3x_div_rn_noftz_f32_slowpath:
[----:B------:R-:W-:Y:S01]  /*fa80*/  SHF.R.U32.HI R5, RZ, 0x17, R2 ;  /* 0x00000017ff057819 */ /* 0x000fe20000011602 */
[----:B------:R-:W-:Y:S01]  /*fa90*/  BSSY.RECONVERGENT B1, `(.L_x_49) ;  /* 0x0000062000017945 */ /* 0x000fe20003800200 */
[----:B------:R-:W-:Y:S02]  /*faa0*/  SHF.R.U32.HI R7, RZ, 0x17, R0 ;  /* 0x00000017ff077819 */ /* 0x000fe40000011600 */
[----:B------:R-:W-:Y:S02]  /*fab0*/  LOP3.LUT R5, R5, 0xff, RZ, 0xc0, !PT ;  /* 0x000000ff05057812 */ /* 0x000fe400078ec0ff */
[----:B------:R-:W-:-:S03]  /*fac0*/  LOP3.LUT R7, R7, 0xff, RZ, 0xc0, !PT ;  /* 0x000000ff07077812 */ /* 0x000fc600078ec0ff */
[----:B------:R-:W-:Y:S02]  /*fad0*/  VIADD R10, R5, 0xffffffff ;  /* 0xffffffff050a7836 */ /* 0x000fe40000000000 */
[----:B------:R-:W-:-:S03]  /*fae0*/  VIADD R11, R7, 0xffffffff ;  /* 0xffffffff070b7836 */ /* 0x000fc60000000000 */
[----:B------:R-:W-:-:S04]  /*faf0*/  ISETP.GT.U32.AND P1, PT, R10, 0xfd, PT ;  /* 0x000000fd0a00780c */ /* 0x000fc80003f24070 */
[----:B------:R-:W-:-:S13]  /*fb00*/  ISETP.GT.U32.OR P1, PT, R11, 0xfd, P1 ;  /* 0x000000fd0b00780c */ /* 0x000fda0000f24470 */
[----:B------:R-:W-:Y:S01]  /*fb10*/  @!P1 MOV R6, RZ ;  /* 0x000000ff00069202 */ /* 0x000fe20000000f00 */
[----:B------:R-:W-:Y:S06]  /*fb20*/  @!P1 BRA `(.L_x_50) ;  /* 0x00000000005c9947 */ /* 0x000fec0003800000 */
[----:B------:R-:W-:Y:S02]  /*fb30*/  FSETP.GTU.FTZ.AND P1, PT, |R0|, +INF , PT ;  /* 0x7f8000000000780b */ /* 0x000fe40003f3c200 */
[----:B------:R-:W-:-:S04]  /*fb40*/  FSETP.GTU.FTZ.AND P2, PT, |R2|, +INF , PT ;  /* 0x7f8000000200780b */ /* 0x000fc80003f5c200 */
[----:B------:R-:W-:-:S13]  /*fb50*/  PLOP3.LUT P1, PT, P1, P2, PT, 0xf8, 0x8f ;  /* 0x00000000008f781c */ /* 0x000fda0000f25f70 */
[----:B------:R-:W-:Y:S05]  /*fb60*/  @P1 BRA `(.L_x_51) ;  /* 0x00000004004c1947 */ /* 0x000fea0003800000 */
[----:B------:R-:W-:-:S13]  /*fb70*/  LOP3.LUT P1, RZ, R2, 0x7fffffff, R0, 0xc8, !PT ;  /* 0x7fffffff02ff7812 */ /* 0x000fda000782c800 */
[----:B------:R-:W-:Y:S05]  /*fb80*/  @!P1 BRA `(.L_x_52) ;  /* 0x00000004003c9947 */ /* 0x000fea0003800000 */
[----:B------:R-:W-:Y:S02]  /*fb90*/  FSETP.NEU.FTZ.AND P4, PT, |R0|, +INF , PT ;  /* 0x7f8000000000780b */ /* 0x000fe40003f9d200 */
[----:B------:R-:W-:Y:S02]  /*fba0*/  FSETP.NEU.FTZ.AND P2, PT, |R2|, +INF , PT ;  /* 0x7f8000000200780b */ /* 0x000fe40003f5d200 */
[----:B------:R-:W-:-:S11]  /*fbb0*/  FSETP.NEU.FTZ.AND P1, PT, |R0|, +INF , PT ;  /* 0x7f8000000000780b */ /* 0x000fd60003f3d200 */
[----:B------:R-:W-:Y:S05]  /*fbc0*/  @!P2 BRA !P4, `(.L_x_52) ;  /* 0x00000004002ca947 */ /* 0x000fea0006000000 */
[----:B------:R-:W-:-:S04]  /*fbd0*/  LOP3.LUT P4, RZ, R0, 0x7fffffff, RZ, 0xc0, !PT ;  /* 0x7fffffff00ff7812 */ /* 0x000fc8000788c0ff */
[----:B------:R-:W-:-:S13]  /*fbe0*/  PLOP3.LUT P2, PT, P2, P4, PT, 0x2f, 0xf2 ;  /* 0x0000000000f2781c */ /* 0x000fda0001748577 */
[----:B------:R-:W-:Y:S05]  /*fbf0*/  @P2 BRA `(.L_x_53) ;  /* 0x0000000400182947 */ /* 0x000fea0003800000 */
[----:B------:R-:W-:-:S04]  /*fc00*/  LOP3.LUT P2, RZ, R2, 0x7fffffff, RZ, 0xc0, !PT ;  /* 0x7fffffff02ff7812 */ /* 0x000fc8000784c0ff */
[----:B------:R-:W-:-:S13]  /*fc10*/  PLOP3.LUT P1, PT, P1, P2, PT, 0x2f, 0xf2 ;  /* 0x0000000000f2781c */ /* 0x000fda0000f24577 */
[----:B------:R-:W-:Y:S05]  /*fc20*/  @P1 BRA `(.L_x_54) ;  /* 0x0000000400001947 */ /* 0x000fea0003800000 */
[----:B------:R-:W-:Y:S02]  /*fc30*/  ISETP.GE.AND P1, PT, R11, RZ, PT ;  /* 0x000000ff0b00720c */ /* 0x000fe40003f26270 */
[----:B------:R-:W-:-:S11]  /*fc40*/  ISETP.GE.AND P2, PT, R10, RZ, PT ;  /* 0x000000ff0a00720c */ /* 0x000fd60003f46270 */
[----:B------:R-:W-:Y:S02]  /*fc50*/  @P1 IMAD.MOV.U32 R6, RZ, RZ, RZ ;  /* 0x000000ffff061224 */ /* 0x000fe400078e00ff */
[----:B------:R-:W-:Y:S01]  /*fc60*/  @!P1 FFMA R0, R0, 1.84467440737095516160e+19, RZ ;  /* 0x5f80000000009823 */ /* 0x000fe200000000ff */
[----:B------:R-:W-:Y:S02]  /*fc70*/  @!P1 IMAD.MOV.U32 R6, RZ, RZ, -0x40 ;  /* 0xffffffc0ff069424 */ /* 0x000fe400078e00ff */
[----:B------:R-:W-:Y:S02]  /*fc80*/  @!P2 FFMA R2, R2, 1.84467440737095516160e+19, RZ ;  /* 0x5f8000000202a823 */ /* 0x000fe400000000ff */
[----:B------:R-:W-:-:S07]  /*fc90*/  @!P2 VIADD R6, R6, 0x40 ;  /* 0x000000400606a836 */ /* 0x000fce0000000000 */
.L_x_50:
[----:B------:R-:W-:Y:S01]  /*fca0*/  LEA R10, R5, 0xc0800000, 0x17 ;  /* 0xc0800000050a7811 */ /* 0x000fe200078eb8ff */
[----:B------:R-:W-:Y:S01]  /*fcb0*/  VIADD R7, R7, 0xffffff81 ;  /* 0xffffff8107077836 */ /* 0x000fe20000000000 */
[----:B------:R-:W-:Y:S02]  /*fcc0*/  BSSY.RECONVERGENT B2, `(.L_x_55) ;  /* 0x0000035000027945 */ /* 0x000fe40003800200 */
[----:B------:R-:W-:Y:S01]  /*fcd0*/  IADD3 R2, PT, PT, -R10, R2, RZ ;  /* 0x000000020a027210 */ /* 0x000fe20007ffe1ff */
[C---:B------:R-:W-:Y:S01]  /*fce0*/  IMAD R0, R7.reuse, -0x800000, R0 ;  /* 0xff80000007007824 */ /* 0x040fe200078e0200 */
[----:B------:R-:W-:Y:S02]  /*fcf0*/  IADD3 R7, PT, PT, R7, 0x7f, -R5 ;  /* 0x0000007f07077810 */ /* 0x000fe40007ffe805 */
[----:B------:R0:W1:Y:S03]  /*fd00*/  MUFU.RCP R10, R2 ;  /* 0x00000002000a7308 */ /* 0x0000660000001000 */
[----:B------:R-:W-:-:S02]  /*fd10*/  IMAD.IADD R7, R7, 0x1, R6 ;  /* 0x0000000107077824 */ /* 0x000fc400078e0206 */
[----:B0-----:R-:W-:-:S04]  /*fd20*/  FADD.FTZ R2, -R2, -RZ ;  /* 0x800000ff02027221 */ /* 0x001fc80000010100 */
[----:B-1----:R-:W-:-:S04]  /*fd30*/  FFMA R11, R10, R2, 1 ;  /* 0x3f8000000a0b7423 */ /* 0x002fc80000000002 */
[----:B------:R-:W-:-:S04]  /*fd40*/  FFMA R11, R10, R11, R10 ;  /* 0x0000000b0a0b7223 */ /* 0x000fc8000000000a */
[----:B------:R-:W-:-:S04]  /*fd50*/  FFMA R10, R0, R11, RZ ;  /* 0x0000000b000a7223 */ /* 0x000fc800000000ff */
[----:B------:R-:W-:-:S04]  /*fd60*/  FFMA R17, R2, R10, R0 ;  /* 0x0000000a02117223 */ /* 0x000fc80000000000 */
[----:B------:R-:W-:-:S04]  /*fd70*/  FFMA R17, R11, R17, R10 ;  /* 0x000000110b117223 */ /* 0x000fc8000000000a */
[----:B------:R-:W-:-:S04]  /*fd80*/  FFMA R0, R2, R17, R0 ;  /* 0x0000001102007223 */ /* 0x000fc80000000000 */
[----:B------:R-:W-:-:S05]  /*fd90*/  FFMA R2, R11, R0, R17 ;  /* 0x000000000b027223 */ /* 0x000fca0000000011 */
[----:B------:R-:W-:-:S04]  /*fda0*/  SHF.R.U32.HI R5, RZ, 0x17, R2 ;  /* 0x00000017ff057819 */ /* 0x000fc80000011602 */
[----:B------:R-:W-:-:S05]  /*fdb0*/  LOP3.LUT R5, R5, 0xff, RZ, 0xc0, !PT ;  /* 0x000000ff05057812 */ /* 0x000fca00078ec0ff */
[----:B------:R-:W-:-:S05]  /*fdc0*/  IMAD.IADD R5, R5, 0x1, R7 ;  /* 0x0000000105057824 */ /* 0x000fca00078e0207 */
[----:B------:R-:W-:-:S04]  /*fdd0*/  IADD3 R6, PT, PT, R5, -0x1, RZ ;  /* 0xffffffff05067810 */ /* 0x000fc80007ffe0ff */
[----:B------:R-:W-:-:S13]  /*fde0*/  ISETP.GE.U32.AND P1, PT, R6, 0xfe, PT ;  /* 0x000000fe0600780c */ /* 0x000fda0003f26070 */
[----:B------:R-:W-:Y:S05]  /*fdf0*/  @!P1 BRA `(.L_x_56) ;  /* 0x0000000000809947 */ /* 0x000fea0003800000 */
[----:B------:R-:W-:-:S13]  /*fe00*/  ISETP.GT.AND P1, PT, R5, 0xfe, PT ;  /* 0x000000fe0500780c */ /* 0x000fda0003f24270 */
[----:B------:R-:W-:Y:S05]  /*fe10*/  @P1 BRA `(.L_x_57) ;  /* 0x00000000006c1947 */ /* 0x000fea0003800000 */
[----:B------:R-:W-:-:S13]  /*fe20*/  ISETP.GE.AND P1, PT, R5, 0x1, PT ;  /* 0x000000010500780c */ /* 0x000fda0003f26270 */
[----:B------:R-:W-:Y:S05]  /*fe30*/  @P1 BRA `(.L_x_58) ;  /* 0x0000000000741947 */ /* 0x000fea0003800000 */
[----:B------:R-:W-:Y:S02]  /*fe40*/  ISETP.GE.AND P1, PT, R5, -0x18, PT ;  /* 0xffffffe80500780c */ /* 0x000fe40003f26270 */
[----:B------:R-:W-:-:S11]  /*fe50*/  LOP3.LUT R2, R2, 0x80000000, RZ, 0xc0, !PT ;  /* 0x8000000002027812 */ /* 0x000fd600078ec0ff */
[----:B------:R-:W-:Y:S05]  /*fe60*/  @!P1 BRA `(.L_x_58) ;  /* 0x0000000000689947 */ /* 0x000fea0003800000 */
[-CC-:B------:R-:W-:Y:S01]  /*fe70*/  FFMA.RZ R6, R11, R0.reuse, R17.reuse ;  /* 0x000000000b067223 */ /* 0x180fe2000000c011 */
[----:B------:R-:W-:Y:S02]  /*fe80*/  VIADD R10, R5, 0x20 ;  /* 0x00000020050a7836 */ /* 0x000fe40000000000 */
[-CC-:B------:R-:W-:Y:S01]  /*fe90*/  FFMA.RP R7, R11, R0.reuse, R17.reuse ;  /* 0x000000000b077223 */ /* 0x180fe20000008011 */
[----:B------:R-:W-:Y:S01]  /*fea0*/  ISETP.NE.AND P4, PT, R5, RZ, PT ;  /* 0x000000ff0500720c */ /* 0x000fe20003f85270 */
[----:B------:R-:W-:Y:S01]  /*feb0*/  FFMA.RM R0, R11, R0, R17 ;  /* 0x000000000b007223 */ /* 0x000fe20000004011 */
[----:B------:R-:W-:Y:S02]  /*fec0*/  LOP3.LUT R6, R6, 0x7fffff, RZ, 0xc0, !PT ;  /* 0x007fffff06067812 */ /* 0x000fe400078ec0ff */
[----:B------:R-:W-:Y:S01]  /*fed0*/  ISETP.NE.AND P2, PT, R5, RZ, PT ;  /* 0x000000ff0500720c */ /* 0x000fe20003f45270 */
[----:B------:R-:W-:Y:S01]  /*fee0*/  IMAD.MOV R5, RZ, RZ, -R5 ;  /* 0x000000ffff057224 */ /* 0x000fe200078e0a05 */
[----:B------:R-:W-:-:S02]  /*fef0*/  LOP3.LUT R6, R6, 0x800000, RZ, 0xfc, !PT ;  /* 0x0080000006067812 */ /* 0x000fc400078efcff */
[----:B------:R-:W-:Y:S02]  /*ff00*/  FSETP.NEU.FTZ.AND P1, PT, R7, R0, PT ;  /* 0x000000000700720b */ /* 0x000fe40003f3d000 */
[----:B------:R-:W-:Y:S02]  /*ff10*/  SHF.L.U32 R10, R6, R10, RZ ;  /* 0x0000000a060a7219 */ /* 0x000fe400000006ff */
[----:B------:R-:W-:Y:S02]  /*ff20*/  SEL R5, R5, RZ, P4 ;  /* 0x000000ff05057207 */ /* 0x000fe40002000000 */
[----:B------:R-:W-:Y:S02]  /*ff30*/  ISETP.NE.AND P2, PT, R10, RZ, P2 ;  /* 0x000000ff0a00720c */ /* 0x000fe40001745270 */
[----:B------:R-:W-:Y:S02]  /*ff40*/  SHF.R.U32.HI R5, RZ, R5, R6 ;  /* 0x00000005ff057219 */ /* 0x000fe40000011606 */
[----:B------:R-:W-:-:S02]  /*ff50*/  PLOP3.LUT P1, PT, P1, P2, PT, 0xf8, 0x8f ;  /* 0x00000000008f781c */ /* 0x000fc40000f25f70 */
[----:B------:R-:W-:Y:S02]  /*ff60*/  SHF.R.U32.HI R0, RZ, 0x1, R5 ;  /* 0x00000001ff007819 */ /* 0x000fe40000011605 */
[----:B------:R-:W-:-:S04]  /*ff70*/  SEL R7, RZ, 0x1, !P1 ;  /* 0x00000001ff077807 */ /* 0x000fc80004800000 */
[----:B------:R-:W-:-:S04]  /*ff80*/  LOP3.LUT R6, R7, 0x1, R0, 0xf8, !PT ;  /* 0x0000000107067812 */ /* 0x000fc800078ef800 */
[----:B------:R-:W-:-:S05]  /*ff90*/  LOP3.LUT R5, R6, R5, RZ, 0xc0, !PT ;  /* 0x0000000506057212 */ /* 0x000fca00078ec0ff */
[----:B------:R-:W-:-:S05]  /*ffa0*/  IMAD.IADD R5, R0, 0x1, R5 ;  /* 0x0000000100057824 */ /* 0x000fca00078e0205 */
[----:B------:R-:W-:Y:S01]  /*ffb0*/  LOP3.LUT R2, R5, R2, RZ, 0xfc, !PT ;  /* 0x0000000205027212 */ /* 0x000fe200078efcff */
[----:B------:R-:W-:Y:S06]  /*ffc0*/  BRA `(.L_x_58) ;  /* 0x0000000000107947 */ /* 0x000fec0003800000 */
.L_x_57:
[----:B------:R-:W-:-:S04]  /*ffd0*/  LOP3.LUT R2, R2, 0x80000000, RZ, 0xc0, !PT ;  /* 0x8000000002027812 */ /* 0x000fc800078ec0ff */
[----:B------:R-:W-:Y:S01]  /*ffe0*/  LOP3.LUT R2, R2, 0x7f800000, RZ, 0xfc, !PT ;  /* 0x7f80000002027812 */ /* 0x000fe200078efcff */
[----:B------:R-:W-:Y:S06]  /*fff0*/  BRA `(.L_x_58) ;  /* 0x0000000000047947 */ /* 0x000fec0003800000 */
.L_x_56:
[----:B------:R-:W-:-:S07]  /*10000*/  LEA R2, R7, R2, 0x17 ;  /* 0x0000000207027211 */ /* 0x000fce00078eb8ff */
.L_x_58:
[----:B------:R-:W-:Y:S05]  /*10010*/  BSYNC.RECONVERGENT B2 ;  /* 0x0000000000027941 */ /* 0x000fea0003800200 */
.L_x_55:
[----:B------:R-:W-:Y:S05]  /*10020*/  BRA `(.L_x_59) ;  /* 0x0000000000207947 */ /* 0x000fea0003800000 */
.L_x_54:
[----:B------:R-:W-:-:S04]  /*10030*/  LOP3.LUT R2, R2, 0x80000000, R0, 0x48, !PT ;  /* 0x8000000002027812 */ /* 0x000fc800078e4800 */
[----:B------:R-:W-:Y:S01]  /*10040*/  LOP3.LUT R2, R2, 0x7f800000, RZ, 0xfc, !PT ;  /* 0x7f80000002027812 */ /* 0x000fe200078efcff */
[----:B------:R-:W-:Y:S06]  /*10050*/  BRA `(.L_x_59) ;  /* 0x0000000000147947 */ /* 0x000fec0003800000 */
.L_x_53:
[----:B------:R-:W-:Y:S01]  /*10060*/  LOP3.LUT R2, R2, 0x80000000, R0, 0x48, !PT ;  /* 0x8000000002027812 */ /* 0x000fe200078e4800 */
[----:B------:R-:W-:Y:S06]  /*10070*/  BRA `(.L_x_59) ;  /* 0x00000000000c7947 */ /* 0x000fec0003800000 */
.L_x_52:
[----:B------:R-:W0:Y:S01]  /*10080*/  MUFU.RSQ R2, -QNAN ;  /* 0xffc0000000027908 */ /* 0x000e220000001400 */
[----:B------:R-:W-:Y:S05]  /*10090*/  BRA `(.L_x_59) ;  /* 0x0000000000047947 */ /* 0x000fea0003800000 */
.L_x_51:
[----:B------:R-:W-:-:S07]  /*100a0*/  FADD.FTZ R2, R0, R2 ;  /* 0x0000000200027221 */ /* 0x000fce0000010000 */
.L_x_59:
[----:B------:R-:W-:Y:S05]  /*100b0*/  BSYNC.RECONVERGENT B1 ;  /* 0x0000000000017941 */ /* 0x000fea0003800200 */
.L_x_49:
[----:B------:R-:W-:Y:S02]  /*100c0*/  IMAD.MOV.U32 R5, RZ, RZ, 0x0 ;  /* 0x00000000ff057424 */ /* 0x000fe400078e00ff */
[----:B0-----:R-:W-:Y:S02]  /*100d0*/  IMAD.MOV.U32 R10, RZ, RZ, R2 ;  /* 0x000000ffff0a7224 */ /* 0x001fe400078e0002 */
[----:B------:R-:W-:Y:S05]  /*100e0*/  RET.REL.NODEC R4 `(_ZN3cub18CUB_300001_SM_10006detail9transform16transform_kernelINS2_10policy_hubILb1EN4cuda3std3__45tupleIJN6thrust24THRUST_300001_SM_1000_NS6detail15normal_iteratorINSA_10device_ptrI6float4EEEEEEEE10policy1000El20rand_vec4_bigaussianSG_JPSE_EEEvT0_iT1_T2_DpNS2_10kernel_argIT3_EE) ;  /* 0xfffffefc04c47950 */ /* 0x000fea0003c3ffff */
.L_x_60:
[----:B------:R-:W-:-:S00]  /*100f0*/  BRA `(.L_x_60) ;  /* 0xfffffffc00fc7947 */ /* 0x000fc0000383ffff */
[----:B------:R-:W-:-:S00]  /*10100*/  NOP ;  /* 0x0000000000007918 */ /* 0x000fc00000000000 */
[----:B------:R-:W-:-:S00]  /*10110*/  NOP ;  /* 0x0000000000007918 */ /* 0x000fc00000000000 */
[----:B------:R-:W-:-:S00]  /*10120*/  NOP ;  /* 0x0000000000007918 */ /* 0x000fc00000000000 */
[----:B------:R-:W-:-:S00]  /*10130*/  NOP ;  /* 0x0000000000007918 */ /* 0x000fc00000000000 */
[----:B------:R-:W-:-:S00]  /*10140*/  NOP ;  /* 0x0000000000007918 */ /* 0x000fc00000000000 */
[----:B------:R-:W-:-:S00]  /*10150*/  NOP ;  /* 0x0000000000007918 */ /* 0x000fc00000000000 */
[----:B------:R-:W-:-:S00]  /*10160*/  NOP ;  /* 0x0000000000007918 */ /* 0x000fc00000000000 */
[----:B------:R-:W-:-:S00]  /*10170*/  NOP ;  /* 0x0000000000007918 */ /* 0x000fc00000000000 */
.L_x_134:


//--------------------- .text._ZN3cub18CUB_300001_SM_10006detail9transform16transform_kernelINS2_10policy_hubILb1EN4cuda3std3__45tupleIJN6thrust24THRUST_300001_SM_1000_NS6detail15normal_iteratorINSA_10device_ptrI6float4EEEEEEEE10policy1000Ei20rand_vec4_bigaussianSG_JPSE_EEEvT0_iT1_T2_DpNS2_10kernel_argIT3_EE --------------------------
	.section	.text._ZN3cub18CUB_300001_SM_10006detail9transform16transform_kernelINS2_10policy_hubILb1EN4cuda3std3__45tupleIJN6thrust24THRUST_300001_SM_1000_NS6detail15normal_iteratorINSA_10device_ptrI6float4EEEEEEEE10policy1000Ei20rand_vec4_bigaussianSG_JPSE_EEEvT0_iT1_T2_DpNS2_10kernel_argIT3_EE,"ax",@progbits
	.align	128
        .global         _ZN3cub18CUB_300001_SM_10006detail9transform16transform_kernelINS2_10policy_hubILb1EN4cuda3std3__45tupleIJN6thrust24THRUST_300001_SM_1000_NS6detail15normal_iteratorINSA_10device_ptrI6float4EEEEEEEE10policy1000Ei20rand_vec4_bigaussianSG_JPSE_EEEvT0_iT1_T2_DpNS2_10kernel_argIT3_EE
        .type           _ZN3cub18CUB_300001_SM_10006detail9transform16transform_kernelINS2_10policy_hubILb1EN4cuda3std3__45tupleIJN6thrust24THRUST_300001_SM_1000_NS6detail15normal_iteratorINSA_10device_ptrI6float4EEEEEEEE10policy1000Ei20rand_vec4_bigaussianSG_JPSE_EEEvT0_iT1_T2_DpNS2_10kernel_argIT3_EE,@function
        .size           _ZN3cub18CUB_300001_SM_10006detail9transform16transform_kernelINS2_10policy_hubILb1EN4cuda3std3__45tupleIJN6thrust24THRUST_300001_SM_1000_NS6detail15normal_iteratorINSA_10device_ptrI6float4EEEEEEEE10policy1000Ei20rand_vec4_bigaussianSG_JPSE_EEEvT0_iT1_T2_DpNS2_10kernel_argIT3_EE,(.L_x_136 - _ZN3cub18CUB_300001_SM_10006detail9transform16transform_kernelINS2_10policy_hubILb1EN4cuda3std3__45tupleIJN6thrust24THRUST_300001_SM_1000_NS6detail15normal_iteratorINSA_10device_ptrI6float4EEEEEEEE10policy1000Ei20rand_vec4_bigaussianSG_JPSE_EEEvT0_iT1_T2_DpNS2_10kernel_argIT3_EE)
        .other          _ZN3cub18CUB_300001_SM_10006detail9transform16transform_kernelINS2_10policy_hubILb1EN4cuda3std3__45tupleIJN6thrust24THRUST_300001_SM_1000_NS6detail15normal_iteratorINSA_10device_ptrI6float4EEEEEEEE10policy1000Ei20rand_vec4_bigaussianSG_JPSE_EEEvT0_iT1_T2_DpNS2_10kernel_argIT3_EE,@"STO_CUDA_ENTRY STV_DEFAULT"
_ZN3cub18CUB_300001_SM_10006detail9transform16transform_kernelINS2_10policy_hubILb1EN4cuda3std3__45tupleIJN6thrust24THRUST_300001_SM_1000_NS6detail15normal_iteratorINSA_10device_ptrI6float4EEEEEEEE10policy1000Ei20rand_vec4_bigaussianSG_JPSE_EEEvT0_iT1_T2_DpNS2_10kernel_argIT3_EE:
.text._ZN3cub18CUB_300001_SM_10006detail9transform16transform_kernelINS2_10policy_hubILb1EN4cuda3std3__45tupleIJN6thrust24THRUST_300001_SM_1000_NS6detail15normal_iteratorINSA_10device_ptrI6float4EEEEEEEE10policy1000Ei20rand_vec4_bigaussianSG_JPSE_EEEvT0_iT1_T2_DpNS2_10kernel_argIT3_EE:
[----:B------:R-:W-:Y:S08]  /*0000*/  LDC R1, c[0x0][0x37c] ;  /* 0x0000df00ff017b82 */ /* 0x000ff00000000800 */
[----:B------:R-:W0:Y:S01]  /*0010*/  LDC.64 R10, c[0x0][0x380] ;  /* 0x0000e000ff0a7b82 */ /* 0x000e220000000a00 */
[----:B------:R-:W1:Y:S01]  /*0020*/  S2R R27, SR_TID.X ;  /* 0x00000000001b7919 */ /* 0x000e620000002100 */
[----:B------:R-:W2:Y:S01]  /*0030*/  LDCU.64 UR20, c[0x0][0x358] ;  /* 0x00006b00ff1477ac */ /* 0x000ea20008000a00 */
[----:B------:R-:W-:Y:S05]  /*0040*/  BSSY.RECONVERGENT B0, `(.L_x_61) ;  /* 0x0000015000007945 */ /* 0x000fea0003800200 */
[----:B------:R-:W3:Y:S08]  /*0050*/  S2UR UR4, SR_CTAID.X ;  /* 0x00000000000479c3 */ /* 0x000ef00000002500 */
[----:B------:R-:W4:Y:S01]  /*0060*/  LDC.64 R18, c[0x0][0x390] ;  /* 0x0000e400ff127b82 */ /* 0x000f220000000a00 */
[----:B0-----:R-:W-:-:S04]  /*0070*/  IMAD.SHL.U32 R0, R11, 0x80, RZ ;  /* 0x000000800b007824 */ /* 0x001fc800078e00ff */
[----:B---3--:R-:W-:Y:S02]  /*0080*/  IMAD R7, R0, UR4, RZ ;  /* 0x0000000400077c24 */ /* 0x008fe4000f8e02ff */
[----:B-1----:R-:W-:Y:S02]  /*0090*/  IMAD.SHL.U32 R5, R27, 0x80, RZ ;  /* 0x000000801b057824 */ /* 0x002fe400078e00ff */
[----:B------:R-:W-:-:S05]  /*00a0*/  IMAD.IADD R3, R10, 0x1, -R7 ;  /* 0x000000010a037824 */ /* 0x000fca00078e0a07 */
[CC--:B------:R-:W-:Y:S02]  /*00b0*/  VIMNMX R26, PT, PT, R0.reuse, R3.reuse, PT ;  /* 0x00000003001a7248 */ /* 0x0c0fe40003fe0100 */
[----:B------:R-:W-:-:S03]  /*00c0*/  ISETP.GT.AND P1, PT, R0, R3, PT ;  /* 0x000000030000720c */ /* 0x000fc60003f24270 */
[----:B------:R-:W-:-:S05]  /*00d0*/  IMAD.SHL.U32 R6, R26, 0x10, RZ ;  /* 0x000000101a067824 */ /* 0x000fca00078e00ff */
[----:B------:R-:W-:-:S13]  /*00e0*/  ISETP.GE.AND P0, PT, R5, R6, PT ;  /* 0x000000060500720c */ /* 0x000fda0003f06270 */
[----:B--2-4-:R-:W-:Y:S05]  /*00f0*/  @P0 BRA `(.L_x_62) ;  /* 0x0000000000240947 */ /* 0x014fea0003800000 */
[----:B------:R-:W0:Y:S01]  /*0100*/  LDC.64 R2, c[0x0][0x398] ;  /* 0x0000e600ff027b82 */ /* 0x000e220000000a00 */
[----:B------:R-:W-:Y:S01]  /*0110*/  MOV R9, R5 ;  /* 0x0000000500097202 */ /* 0x000fe20000000f00 */
[----:B0-----:R-:W-:-:S07]  /*0120*/  IMAD.WIDE R2, R7, 0x10, R2 ;  /* 0x0000001007027825 */ /* 0x001fce00078e0202 */
.L_x_63:
[----:B0-----:R-:W-:Y:S01]  /*0130*/  IADD3 R4, P0, PT, R2, R9, RZ ;  /* 0x0000000902047210 */ /* 0x001fe20007f1e0ff */
[----:B------:R-:W-:-:S04]  /*0140*/  VIADD R9, R9, 0x4000 ;  /* 0x0000400009097836 */ /* 0x000fc80000000000 */
[----:B------:R-:W-:Y:S01]  /*0150*/  IMAD.X R5, RZ, RZ, R3, P0 ;  /* 0x000000ffff057224 */ /* 0x000fe200000e0603 */
[----:B------:R-:W-:-:S04]  /*0160*/  ISETP.GE.AND P0, PT, R9, R6, PT ;  /* 0x000000060900720c */ /* 0x000fc80003f06270 */
[----:B------:R0:W-:Y:S09]  /*0170*/  CCTL.E.PF2 [R4] ;  /* 0x000000000400798f */ /* 0x0001f20000800100 */
[----:B------:R-:W-:Y:S05]  /*0180*/  @!P0 BRA `(.L_x_63) ;  /* 0xfffffffc00e88947 */ /* 0x000fea000383ffff */
.L_x_62:
[----:B------:R-:W-:Y:S05]  /*0190*/  BSYNC.RECONVERGENT B0 ;  /* 0x0000000000007941 */ /* 0x000fea0003800200 */
.L_x_61:
[----:B------:R-:W-:Y:S01]  /*01a0*/  IMAD.WIDE R18, R7, 0x10, R18 ;  /* 0x0000001007127825 */ /* 0x000fe200078e0212 */
[----:B------:R-:W-:Y:S06]  /*01b0*/  @P1 BRA `(.L_x_64) ;  /* 0x0000005000c01947 */ /* 0x000fec0003800000 */
[----:B------:R-:W-:-:S13]  /*01c0*/  ISETP.GE.AND P0, PT, R11, 0x1, PT ;  /* 0x000000010b00780c */ /* 0x000fda0003f06270 */
[----:B------:R-:W-:Y:S05]  /*01d0*/  @!P0 EXIT ;  /* 0x000000000000894d */ /* 0x000fea0003800000 */
[----:B0-----:R-:W0:Y:S08]  /*01e0*/  LDC.64 R4, c[0x4][0x18] ;  /* 0x01000600ff047b82 */ /* 0x001e300000000a00 */
        /* <DEDUP_REMOVED lines=8> */
.L_x_85:
[----:B-1----:R-:W-:-:S13]  /*0270*/  PLOP3.LUT P1, PT, P0, PT, PT, 0x80, 0x8 ;  /* 0x000000000008781c */ /* 0x002fda000072f070 */
.L_x_70:
        /* <DEDUP_REMOVED lines=10> */
[----:B-----5:R-:W2:Y:S01]  /*0320*/  LDC.64 R2, c[0x4][0x10] ;  /* 0x01000400ff027b82 */ /* 0x020ea20000000a00 */
[----:B------:R-:W-:Y:S02]  /*0330*/  IMAD.MOV.U32 R22, RZ, RZ, 0x18752a31 ;  /* 0x18752a31ff167424 */ /* 0x000fe400078e00ff */
[----:B------:R-:W-:Y:S02]  /*0340*/  HFMA2 R20, -RZ, RZ, 9.3877315521240234375e-05, -18496 ;  /* 0x0627f484ff147431 */ /* 0x000fe400000001ff */
[----:B------:R-:W-:Y:S01]  /*0350*/  IMAD.MOV.U32 R23, RZ, RZ, 0x0 ;  /* 0x00000000ff177424 */ /* 0x000fe200078e00ff */
[----:B------:R-:W3:Y:S01]  /*0360*/  LDCU.64 UR6, c[0x4][0x10] ;  /* 0x01000200ff0677ac */ /* 0x000ee20008000a00 */
[----:B------:R-:W-:Y:S02]  /*0370*/  IMAD.MOV.U32 R24, RZ, RZ, 0xf4ed241 ;  /* 0x0f4ed241ff187424 */ /* 0x000fe400078e00ff */
[----:B------:R-:W-:Y:S01]  /*0380*/  IMAD.MOV.U32 R25, RZ, RZ, 0x0 ;  /* 0x00000000ff197424 */ /* 0x000fe200078e00ff */
[----:B0-----:R0:W-:Y:S04]  /*0390*/  STG.E.U8 desc[UR20][R4.64], R0 ;  /* 0x0000000004007986 */ /* 0x0011e8000c101114 */
[----:B-1----:R-:W-:Y:S04]  /*03a0*/  STG.E.64 desc[UR20][R6.64+0x1b8], R10 ;  /* 0x0001b80a06007986 */ /* 0x002fe8000c101b14 */
[----:B--2---:R1:W-:Y:S04]  /*03b0*/  STG.E.64 desc[UR20][R2.64+0x100], R14 ;  /* 0x0001000e02007986 */ /* 0x0043e8000c101b14 */
[----:B------:R2:W-:Y:S04]  /*03c0*/  STG.E.64 desc[UR20][R2.64+0x8], R16 ;  /* 0x0000081002007986 */ /* 0x0005e8000c101b14 */
[----:B0-----:R-:W4:Y:S04]  /*03d0*/  LDG.E.64 R4, desc[UR20][R2.64+0x100] ;  /* 0x0001001402047981 */ /* 0x001f28000c1e1b00 */
[----:B------:R-:W4:Y:S01]  /*03e0*/  LDG.E.64 R8, desc[UR20][R2.64+0x8] ;  /* 0x0000081402087981 */ /* 0x000f22000c1e1b00 */
[----:B------:R-:W-:-:S02]  /*03f0*/  IMAD.MOV.U32 R21, RZ, RZ, 0x0 ;  /* 0x00000000ff157424 */ /* 0x000fc400078e00ff */
[----:B------:R-:W-:Y:S01]  /*0400*/  IMAD.MOV.U32 R28, RZ, RZ, 0x732e149 ;  /* 0x0732e149ff1c7424 */ /* 0x000fe200078e00ff */
[----:B------:R0:W-:Y:S01]  /*0410*/  STG.E.64 desc[UR20][R2.64+0x108], R22 ;  /* 0x0001081602007986 */ /* 0x0001e2000c101b14 */
[----:B------:R-:W-:-:S03]  /*0420*/  IMAD.MOV.U32 R29, RZ, RZ, 0x0 ;  /* 0x00000000ff1d7424 */ /* 0x000fc600078e00ff */
[----:B------:R-:W-:Y:S04]  /*0430*/  STG.E.64 desc[UR20][R2.64+0x10], R24 ;  /* 0x0000101802007986 */ /* 0x000fe8000c101b14 */
[----:B-1----:R-:W3:Y:S04]  /*0440*/  LDG.E.64 R14, desc[UR20][R2.64+0x108] ;  /* 0x00010814020e7981 */ /* 0x002ee8000c1e1b00 */
[----:B--2---:R-:W3:Y:S04]  /*0450*/  LDG.E.64 R16, desc[UR20][R2.64+0x10] ;  /* 0x0000101402107981 */ /* 0x004ee8000c1e1b00 */
[----:B------:R-:W-:Y:S04]  /*0460*/  STG.E.64 desc[UR20][R2.64+0x18], R20 ;  /* 0x0000181402007986 */ /* 0x000fe8000c101b14 */
[----:B------:R-:W-:Y:S04]  /*0470*/  STG.E.64 desc[UR20][R2.64+0x110], R28 ;  /* 0x0001101c02007986 */ /* 0x000fe8000c101b14 */
[----:B------:R-:W2:Y:S04]  /*0480*/  LDG.E.64 R10, desc[UR20][R2.64+0x110] ;  /* 0x00011014020a7981 */ /* 0x000ea8000c1e1b00 */
[----:B------:R-:W2:Y:S01]  /*0490*/  LDG.E.64 R6, desc[UR20][R2.64+0x18] ;  /* 0x0000181402067981 */ /* 0x000ea2000c1e1b00 */
[----:B0-----:R-:W-:-:S05]  /*04a0*/  IMAD.MOV.U32 R22, RZ, RZ, 0x1 ;  /* 0x00000001ff167424 */ /* 0x001fca00078e00ff */
[----:B------:R0:W-:Y:S02]  /*04b0*/  STG.E.64 desc[UR20][R2.64+0xa8], R22 ;  /* 0x0000a81602007986 */ /* 0x0001e4000c101b14 */
[----:B0-----:R-:W-:-:S05]  /*04c0*/  IMAD.MOV.U32 R22, RZ, RZ, 0x1eac96ce ;  /* 0x1eac96ceff167424 */ /* 0x001fca00078e00ff */
[----:B------:R0:W-:Y:S01]  /*04d0*/  STG.E.64 desc[UR20][R2.64+0x190], R22 ;  /* 0x0001901602007986 */ /* 0x0001e2000c101b14 */
[----:B------:R-:W-:Y:S02]  /*04e0*/  IMAD.MOV.U32 R28, RZ, RZ, 0x31f60e45 ;  /* 0x31f60e45ff1c7424 */ /* 0x000fe400078e00ff */
[----:B0-----:R-:W-:-:S05]  /*04f0*/  IMAD.MOV.U32 R22, RZ, RZ, 0x1ddafce3 ;  /* 0x1ddafce3ff167424 */ /* 0x001fca00078e00ff */
[----:B------:R0:W-:Y:S01]  /*0500*/  STG.E.64 desc[UR20][R2.64+0x168], R22 ;  /* 0x0001681602007986 */ /* 0x0001e2000c101b14 */
[----:B------:R-:W-:Y:S01]  /*0510*/  IMAD.MOV.U32 R20, RZ, RZ, 0x13497777 ;  /* 0x13497777ff147424 */ /* 0x000fe200078e00ff */
[----:B------:R-:W-:Y:S02]  /*0520*/  MOV R24, 0x9a4bbbc ;  /* 0x09a4bbbc00187802 */ /* 0x000fe40000000f00 */
[----:B------:R1:W-:Y:S01]  /*0530*/  STG.E.64 desc[UR20][R2.64+0x40], R28 ;  /* 0x0000401c02007986 */ /* 0x0003e2000c101b14 */
[----:B0-----:R-:W-:-:S05]  /*0540*/  IMAD.MOV.U32 R22, RZ, RZ, 0x2946007f ;  /* 0x2946007fff167424 */ /* 0x001fca00078e00ff */
[----:B------:R0:W-:Y:S01]  /*0550*/  STG.E.64 desc[UR20][R2.64+0x30], R22 ;  /* 0x0000301602007986 */ /* 0x0001e2000c101b14 */
[----:B-1----:R-:W-:-:S03]  /*0560*/  IMAD.MOV.U32 R28, RZ, RZ, 0x23e7c1a1 ;  /* 0x23e7c1a1ff1c7424 */ /* 0x002fc600078e00ff */
[----:B------:R1:W-:Y:S01]  /*0570*/  STG.E.64 desc[UR20][R2.64+0xe8], R20 ;  /* 0x0000e81402007986 */ /* 0x0003e2000c101b14 */
[----:B0-----:R-:W-:-:S03]  /*0580*/  HFMA2 R22, -RZ, RZ, 0.472900390625, -0.2066650390625 ;  /* 0x3791b29dff167431 */ /* 0x001fc600000001ff */
[----:B------:R0:W-:Y:S01]  /*0590*/  STG.E.64 desc[UR20][R2.64+0x150], R24 ;  /* 0x0001501802007986 */ /* 0x0001e2000c101b14 */
[----:B-1----:R-:W-:-:S03]  /*05a0*/  HFMA2 R20, -RZ, RZ, 0.047332763671875, -0.384033203125 ;  /* 0x2a0fb625ff147431 */ /* 0x002fc600000001ff */
[----:B------:R1:W-:Y:S04]  /*05b0*/  STG.E.64 desc[UR20][R2.64+0x70], R22 ;  /* 0x0000701602007986 */ /* 0x0003e8000c101b14 */
[----:B------:R1:W-:Y:S01]  /*05c0*/  STG.E.64 desc[UR20][R2.64+0xc0], R28 ;  /* 0x0000c01c02007986 */ /* 0x0003e2000c101b14 */
[----:B0-----:R-:W-:Y:S02]  /*05d0*/  IMAD.MOV.U32 R24, RZ, RZ, 0x3037aaa9 ;  /* 0x3037aaa9ff187424 */ /* 0x001fe400078e00ff */
[----:B-1----:R-:W-:-:S03]  /*05e0*/  IMAD.MOV.U32 R22, RZ, RZ, 0x1f117b3e ;  /* 0x1f117b3eff167424 */ /* 0x002fc600078e00ff */
[----:B------:R0:W-:Y:S01]  /*05f0*/  STG.E.64 desc[UR20][R2.64+0x80], R24 ;  /* 0x0000801802007986 */ /* 0x0001e2000c101b14 */
[----:B------:R-:W-:-:S03]  /*0600*/  IMAD.MOV.U32 R28, RZ, RZ, 0x29d95699 ;  /* 0x29d95699ff1c7424 */ /* 0x000fc600078e00ff */
[----:B------:R1:W-:Y:S04]  /*0610*/  STG.E.64 desc[UR20][R2.64+0x158], R22 ;  /* 0x0001581602007986 */ /* 0x0003e8000c101b14 */
[----:B------:R1:W-:Y:S04]  /*0620*/  STG.E.64 desc[UR20][R2.64+0x128], R20 ;  /* 0x0001281402007986 */ /* 0x0003e8000c101b14 */
[----:B------:R1:W-:Y:S01]  /*0630*/  STG.E.64 desc[UR20][R2.64+0x1a8], R28 ;  /* 0x0001a81c02007986 */ /* 0x0003e2000c101b14 */
[----:B0-----:R-:W-:Y:S02]  /*0640*/  IMAD.MOV.U32 R24, RZ, RZ, 0x60cc4be ;  /* 0x060cc4beff187424 */ /* 0x001fe400078e00ff */
[----:B-1----:R-:W-:Y:S01]  /*0650*/  IMAD.MOV.U32 R22, RZ, RZ, 0x2687fc47 ;  /* 0x2687fc47ff167424 */ /* 0x002fe200078e00ff */
[----:B------:R-:W-:-:S04]  /*0660*/  MOV R20, 0x298fab8c ;  /* 0x298fab8c00147802 */ /* 0x000fc80000000f00 */
[----:B------:R0:W-:Y:S01]  /*0670*/  STG.E.64 desc[UR20][R2.64+0x130], R22 ;  /* 0x0001301602007986 */ /* 0x0001e2000c101b14 */
[----:B------:R-:W-:-:S03]  /*0680*/  IMAD.MOV.U32 R28, RZ, RZ, 0x16a78bf1 ;  /* 0x16a78bf1ff1c7424 */ /* 0x000fc600078e00ff */
[----:B------:R1:W-:Y:S04]  /*0690*/  STG.E.64 desc[UR20][R2.64+0x58], R24 ;  /* 0x0000581802007986 */ /* 0x0003e8000c101b14 */
[----:B------:R1:W-:Y:S04]  /*06a0*/  STG.E.64 desc[UR20][R2.64+0x98], R20 ;  /* 0x0000981402007986 */ /* 0x0003e8000c101b14 */
[----:B------:R1:W-:Y:S01]  /*06b0*/  STG.E.64 desc[UR20][R2.64+0x180], R28 ;  /* 0x0001801c02007986 */ /* 0x0003e2000c101b14 */
[----:B0-----:R-:W-:Y:S02]  /*06c0*/  IMAD.MOV.U32 R22, RZ, RZ, 0x1d690555 ;  /* 0x1d690555ff167424 */ /* 0x001fe400078e00ff */
[----:B-1----:R-:W-:-:S02]  /*06d0*/  IMAD.MOV.U32 R24, RZ, RZ, 0x49ab0d ;  /* 0x0049ab0dff187424 */ /* 0x002fc400078e00ff */
[----:B------:R-:W-:Y:S01]  /*06e0*/  IMAD.MOV.U32 R20, RZ, RZ, 0x129e748e ;  /* 0x129e748eff147424 */ /* 0x000fe200078e00ff */
        /* <DEDUP_REMOVED lines=13> */
[----:B0-----:R-:W-:Y:S01]  /*07c0*/  HFMA2 R22, -RZ, RZ, 0.0002624988555908203125, 0.03558349609375 ;  /* 0x0c4d288eff167431 */ /* 0x001fe200000001ff */
[----:B-1----:R-:W-:Y:S01]  /*07d0*/  MOV R24, 0x4b89871 ;  /* 0x04b8987100187802 */ /* 0x002fe20000000f00 */
[----:B------:R-:W-:-:S04]  /*07e0*/  IMAD.MOV.U32 R20, RZ, RZ, 0x2ab31815 ;  /* 0x2ab31815ff147424 */ /* 0x000fc800078e00ff */
[----:B------:R0:W-:Y:S01]  /*07f0*/  STG.E.64 desc[UR20][R2.64+0xf0], R24 ;  /* 0x0000f01802007986 */ /* 0x0001e2000c101b14 */
[----:B------:R-:W-:-:S03]  /*0800*/  HFMA2 R28, -RZ, RZ, 0.012420654296875, -572.5 ;  /* 0x225ce079ff1c7431 */ /* 0x000fc600000001ff */
[----:B------:R1:W-:Y:S04]  /*0810*/  STG.E.64 desc[UR20][R2.64+0x88], R20 ;  /* 0x0000881402007986 */ /* 0x0003e8000c101b14 */
[----:B------:R1:W-:Y:S01]  /*0820*/  STG.E.64 desc[UR20][R2.64+0x120], R22 ;  /* 0x0001201602007986 */ /* 0x0003e2000c101b14 */
[----:B0-----:R-:W-:-:S03]  /*0830*/  IMAD.MOV.U32 R24, RZ, RZ, 0x42b1bce ;  /* 0x042b1bceff187424 */ /* 0x001fc600078e00ff */
[----:B------:R0:W-:Y:S01]  /*0840*/  STG.E.64 desc[UR20][R2.64+0xc8], R28 ;  /* 0x0000c81c02007986 */ /* 0x0001e2000c101b14 */
[----:B-1----:R-:W-:Y:S01]  /*0850*/  IMAD.MOV.U32 R20, RZ, RZ, 0x4f3db24 ;  /* 0x04f3db24ff147424 */ /* 0x002fe200078e00ff */
[----:B------:R-:W-:Y:S02]  /*0860*/  MOV R22, 0x3a40ccbe ;  /* 0x3a40ccbe00167802 */ /* 0x000fe40000000f00 */
[----:B------:R1:W-:Y:S04]  /*0870*/  STG.E.64 desc[UR20][R2.64+0x20], R24 ;  /* 0x0000201802007986 */ /* 0x0003e8000c101b14 */
[----:B------:R1:W-:Y:S01]  /*0880*/  STG.E.64 desc[UR20][R2.64+0x60], R20 ;  /* 0x0000601402007986 */ /* 0x0003e2000c101b14 */
[----:B0-----:R-:W-:-:S03]  /*0890*/  IMAD.MOV.U32 R28, RZ, RZ, 0x2bf6793e ;  /* 0x2bf6793eff1c7424 */ /* 0x001fc600078e00ff */
[----:B------:R0:W-:Y:S01]  /*08a0*/  STG.E.64 desc[UR20][R2.64+0x1a0], R22 ;  /* 0x0001a01602007986 */ /* 0x0001e2000c101b14 */
[----:B-1----:R-:W-:-:S03]  /*08b0*/  IMAD.MOV.U32 R24, RZ, RZ, 0x28197af3 ;  /* 0x28197af3ff187424 */ /* 0x002fc600078e00ff */
[----:B------:R1:W-:Y:S01]  /*08c0*/  STG.E.64 desc[UR20][R2.64+0xa0], R28 ;  /* 0x0000a01c02007986 */ /* 0x0003e2000c101b14 */
[----:B------:R-:W-:Y:S01]  /*08d0*/  MOV R20, 0x37bdcbb5 ;  /* 0x37bdcbb500147802 */ /* 0x000fe20000000f00 */
[----:B0-----:R-:W-:Y:S02]  /*08e0*/  IMAD.MOV.U32 R22, RZ, RZ, 0x17b870fc ;  /* 0x17b870fcff167424 */ /* 0x001fe400078e00ff */
[----:B------:R0:W-:Y:S04]  /*08f0*/  STG.E.64 desc[UR20][R2.64+0x1b0], R24 ;  /* 0x0001b01802007986 */ /* 0x0001e8000c101b14 */
[----:B------:R4:W-:Y:S01]  /*0900*/  STG.E.64 desc[UR20][R2.64+0x148], R20 ;  /* 0x0001481402007986 */ /* 0x0009e2000c101b14 */
[----:B-1----:R-:W-:-:S03]  /*0910*/  IMAD.MOV.U32 R28, RZ, RZ, 0x1b9bfacf ;  /* 0x1b9bfacfff1c7424 */ /* 0x002fc600078e00ff */
[----:B------:R-:W-:Y:S01]  /*0920*/  STG.E.64 desc[UR20][R2.64+0x28], R22 ;  /* 0x0000281602007986 */ /* 0x000fe2000c101b14 */
[----:B0-----:R-:W-:-:S03]  /*0930*/  IMAD.MOV.U32 R24, RZ, RZ, 0x7ea542c ;  /* 0x07ea542cff187424 */ /* 0x001fc600078e00ff */
[----:B------:R0:W-:Y:S01]  /*0940*/  STG.E.64 desc[UR20][R2.64+0x78], R28 ;  /* 0x0000781c02007986 */ /* 0x0001e2000c101b14 */
[----:B----4-:R-:W-:Y:S01]  /*0950*/  IMAD.MOV.U32 R20, RZ, RZ, 0x27e9235d ;  /* 0x27e9235dff147424 */ /* 0x010fe200078e00ff */
[----:B------:R-:W-:-:S05]  /*0960*/  IADD3 R8, P0, PT, -R4, R8, RZ ;  /* 0x0000000804087210 */ /* 0x000fca0007f1e1ff */
[----:B------:R-:W-:Y:S01]  /*0970*/  IMAD.X R5, R9, 0x1, ~R5, P0 ;  /* 0x0000000109057824 */ /* 0x000fe200000e0e05 */
[----:B------:R-:W-:Y:S01]  /*0980*/  IADD3 R9, P1, PT, R8, 0x3b9aca00, RZ ;  /* 0x3b9aca0008097810 */ /* 0x000fe20007f3e0ff */
[----:B0-----:R-:W-:-:S03]  /*0990*/  IMAD.MOV.U32 R28, RZ, RZ, 0x12507bf4 ;  /* 0x12507bf4ff1c7424 */ /* 0x001fc600078e00ff */
[----:B------:R-:W-:Y:S01]  /*09a0*/  ISETP.GE.AND P0, PT, R5, RZ, PT ;  /* 0x000000ff0500720c */ /* 0x000fe20003f06270 */
[----:B------:R-:W-:Y:S01]  /*09b0*/  IMAD.X R4, RZ, RZ, R5, P1 ;  /* 0x000000ffff047224 */ /* 0x000fe200008e0605 */
[----:B------:R0:W-:Y:S01]  /*09c0*/  STG.E.64 desc[UR20][R2.64+0xe0], R24 ;  /* 0x0000e01802007986 */ /* 0x0001e2000c101b14 */
[----:B---3--:R-:W-:-:S03]  /*09d0*/  IADD3 R23, P1, PT, -R14, R16, RZ ;  /* 0x000000100e177210 */ /* 0x008fc60007f3e1ff */
[----:B------:R1:W-:Y:S01]  /*09e0*/  STG.E.64 desc[UR20][R2.64+0x188], R20 ;  /* 0x0001881402007986 */ /* 0x0003e2000c101b14 */
[----:B------:R-:W-:Y:S02]  /*09f0*/  SEL R8, R9, R8, !P0 ;  /* 0x0000000809087207 */ /* 0x000fe40004000000 */
[----:B------:R-:W-:Y:S01]  /*0a00*/  SEL R9, R4, R5, !P0 ;  /* 0x0000000504097207 */ /* 0x000fe20004000000 */
[----:B------:R-:W-:Y:S01]  /*0a10*/  IMAD.X R14, R17, 0x1, ~R15, P1 ;  /* 0x00000001110e7824 */ /* 0x000fe200008e0e0f */
[----:B------:R3:W-:Y:S01]  /*0a20*/  STG.E.64 desc[UR20][R2.64+0x160], R28 ;  /* 0x0001601c02007986 */ /* 0x0007e2000c101b14 */
[----:B0-----:R-:W-:Y:S01]  /*0a30*/  IMAD.MOV.U32 R24, RZ, RZ, 0x3899204d ;  /* 0x3899204dff187424 */ /* 0x001fe200078e00ff */
[----:B--2---:R-:W-:Y:S01]  /*0a40*/  IADD3 R0, P2, PT, -R10, R6, RZ ;  /* 0x000000060a007210 */ /* 0x004fe20007f5e1ff */
[----:B-1----:R-:W-:Y:S01]  /*0a50*/  IMAD.MOV.U32 R20, RZ, RZ, 0x2648a459 ;  /* 0x2648a459ff147424 */ /* 0x002fe200078e00ff */
[----:B------:R-:W-:Y:S02]  /*0a60*/  IADD3 R6, P1, PT, R23, 0x3b9aca00, RZ ;  /* 0x3b9aca0017067810 */ /* 0x000fe40007f3e0ff */
[----:B------:R-:W-:-:S02]  /*0a70*/  IADD3.X R5, PT, PT, ~R11, R7, RZ, P2, !PT ;  /* 0x000000070b057210 */ /* 0x000fc400017fe5ff */
[----:B------:R-:W-:Y:S01]  /*0a80*/  IADD3 R11, P2, PT, R0, 0x3b9aca00, RZ ;  /* 0x3b9aca00000b7810 */ /* 0x000fe20007f5e0ff */
[----:B---3--:R-:W-:Y:S01]  /*0a90*/  IMAD.MOV.U32 R28, RZ, RZ, 0x11442de1 ;  /* 0x11442de1ff1c7424 */ /* 0x008fe200078e00ff */
[----:B------:R0:W-:Y:S01]  /*0aa0*/  STG.E.64 desc[UR20][R2.64+0xb8], R24 ;  /* 0x0000b81802007986 */ /* 0x0001e2000c101b14 */
[----:B------:R-:W-:Y:S01]  /*0ab0*/  IMAD.X R7, RZ, RZ, R14, P1 ;  /* 0x000000ffff077224 */ /* 0x000fe200008e060e */
[----:B------:R-:W-:Y:S02]  /*0ac0*/  ISETP.GE.AND P1, PT, R5, RZ, PT ;  /* 0x000000ff0500720c */ /* 0x000fe40003f26270 */
[----:B------:R1:W-:Y:S01]  /*0ad0*/  STG.E.64 desc[UR20][R2.64+0x50], R20 ;  /* 0x0000501402007986 */ /* 0x0003e2000c101b14 */
[----:B------:R-:W-:Y:S01]  /*0ae0*/  IMAD.X R4, RZ, RZ, R5, P2 ;  /* 0x000000ffff047224 */ /* 0x000fe200010e0605 */
[----:B------:R-:W-:Y:S02]  /*0af0*/  ISETP.GE.AND P0, PT, R14, RZ, PT ;  /* 0x000000ff0e00720c */ /* 0x000fe40003f06270 */
[----:B------:R2:W-:Y:S01]  /*0b00*/  STG.E.64 desc[UR20][R2.64+0x138], R28 ;  /* 0x0001381c02007986 */ /* 0x0005e2000c101b14 */
[----:B------:R-:W-:Y:S01]  /*0b10*/  SEL R10, R11, R0, !P1 ;  /* 0x000000000b0a7207 */ /* 0x000fe20004800000 */
[----:B0-----:R-:W-:-:S02]  /*0b20*/  IMAD.MOV.U32 R24, RZ, RZ, 0x27a2a19b ;  /* 0x27a2a19bff187424 */ /* 0x001fc400078e00ff */
[----:B-1----:R-:W-:-:S03]  /*0b30*/  IMAD.MOV.U32 R20, RZ, RZ, 0x28fc9edd ;  /* 0x28fc9eddff147424 */ /* 0x002fc600078e00ff */
[----:B------:R0:W-:Y:S01]  /*0b40*/  STG.E.64 desc[UR20][R2.64+0xf8], R24 ;  /* 0x0000f81802007986 */ /* 0x0001e2000c101b14 */
[----:B------:R-:W-:Y:S01]  /*0b50*/  SEL R6, R6, R23, !P0 ;  /* 0x0000001706067207 */ /* 0x000fe20004000000 */
[----:B--2---:R-:W-:Y:S02]  /*0b60*/  HFMA2 R28, -RZ, RZ, 0.0060272216796875, -0.255615234375 ;  /* 0x1e2cb417ff1c7431 */ /* 0x004fe400000001ff */
[----:B------:R1:W-:Y:S01]  /*0b70*/  STG.E.64 desc[UR20][R2.64+0x90], R20 ;  /* 0x0000901402007986 */ /* 0x0003e2000c101b14 */
[----:B------:R-:W-:Y:S02]  /*0b80*/  SEL R7, R7, R14, !P0 ;  /* 0x0000000e07077207 */ /* 0x000fe40004000000 */
[----:B------:R-:W-:Y:S01]  /*0b90*/  SEL R11, R4, R5, !P1 ;  /* 0x00000005040b7207 */ /* 0x000fe20004800000 */
[----:B------:R2:W-:Y:S01]  /*0ba0*/  STG.E.64 desc[UR20][R2.64+0x8], R8 ;  /* 0x0000080802007986 */ /* 0x0005e2000c101b14 */
[----:B------:R-:W3:Y:S01]  /*0bb0*/  LDC.64 R4, c[0x4][0x10] ;  /* 0x01000400ff047b82 */ /* 0x000ee20000000a00 */
[----:B0-----:R-:W-:-:S02]  /*0bc0*/  IMAD.MOV.U32 R24, RZ, RZ, 0x16f9d2ce ;  /* 0x16f9d2ceff187424 */ /* 0x001fc400078e00ff */
[----:B-1----:R-:W-:Y:S01]  /*0bd0*/  IMAD.MOV.U32 R20, RZ, RZ, 0x352686e5 ;  /* 0x352686e5ff147424 */ /* 0x002fe200078e00ff */
[----:B------:R2:W-:Y:S04]  /*0be0*/  STG.E.64 desc[UR20][R2.64+0x178], R28 ;  /* 0x0001781c02007986 */ /* 0x0005e8000c101b14 */
[----:B------:R2:W-:Y:S04]  /*0bf0*/  STG.E.64 desc[UR20][R2.64+0xd0], R20 ;  /* 0x0000d01402007986 */ /* 0x0005e8000c101b14 */
[----:B------:R2:W-:Y:S04]  /*0c00*/  STG.E.64 desc[UR20][R2.64+0x68], R24 ;  /* 0x0000681802007986 */ /* 0x0005e8000c101b14 */
[----:B------:R2:W-:Y:S04]  /*0c10*/  STG.E.64 desc[UR20][R2.64+0x10], R6 ;  /* 0x0000100602007986 */ /* 0x0005e8000c101b14 */
[----:B------:R2:W-:Y:S01]  /*0c20*/  STG.E.64 desc[UR20][R2.64+0x18], R10 ;  /* 0x0000180a02007986 */ /* 0x0005e2000c101b14 */
[----:B------:R-:W-:Y:S01]  /*0c30*/  UMOV UR4, 0x8 ;  /* 0x0000000800047882 */ /* 0x000fe20000000000 */
[----:B------:R-:W-:-:S02]  /*0c40*/  UMOV UR5, 0x0 ;  /* 0x0000000000057882 */ /* 0x000fc40000000000 */
[----:B------:R-:W-:-:S04]  /*0c50*/  UIMAD.WIDE.U32 UR4, UR6, 0x1, UR4 ;  /* 0x00000001060478a5 */ /* 0x000fc8000f8e0004 */
[----:B------:R-:W-:Y:S02]  /*0c60*/  UIADD3 UR8, UPT, UPT, UR5, UR7, URZ ;  /* 0x0000000705087290 */ /* 0x000fe4000fffe0ff */
[----:B------:R-:W-:Y:S02]  /*0c70*/  IMAD.U32 R14, RZ, RZ, UR4 ;  /* 0x00000004ff0e7e24 */ /* 0x000fe4000f8e00ff */
[----:B------:R-:W-:Y:S02]  /*0c80*/  IMAD.U32 R15, RZ, RZ, UR5 ;  /* 0x00000005ff0f7e24 */ /* 0x000fe4000f8e00ff */
[----:B------:R-:W-:Y:S01]  /*0c90*/  IMAD.MOV.U32 R0, RZ, RZ, 0x1 ;  /* 0x00000001ff007424 */ /* 0x000fe200078e00ff */
[----:B------:R-:W-:Y:S01]  /*0ca0*/  MOV R12, R14 ;  /* 0x0000000e000c7202 */ /* 0x000fe20000000f00 */
[----:B--2---:R-:W-:-:S07]  /*0cb0*/  IMAD.U32 R17, RZ, RZ, UR8 ;  /* 0x00000008ff117e24 */ /* 0x004fce000f8e00ff */
.L_x_66:
[C---:B------:R-:W-:Y:S01]  /*0cc0*/  ISETP.GE.U32.AND P0, PT, R0.reuse, 0x16, PT ;  /* 0x000000160000780c */ /* 0x040fe20003f06070 */
[C---:B------:R-:W-:Y:S02]  /*0cd0*/  VIADD R10, R0.reuse, 0x22 ;  /* 0x00000022000a7836 */ /* 0x040fe40000000000 */
[----:B------:R-:W-:Y:S02]  /*0ce0*/  VIADD R11, R0, 0x4 ;  /* 0x00000004000b7836 */ /* 0x000fe40000000000 */
[----:B------:R-:W-:Y:S01]  /*0cf0*/  IMAD.MOV.U32 R6, RZ, RZ, R12 ;  /* 0x000000ffff067224 */ /* 0x000fe200078e000c */
[----:B------:R-:W-:-:S07]  /*0d00*/  MOV R7, R10 ;  /* 0x0000000a00077202 */ /* 0x000fce0000000f00 */
[----:B------:R-:W-:-:S04]  /*0d10*/  @P0 VIADD R7, R11, 0xffffffe7 ;  /* 0xffffffe70b070836 */ /* 0x000fc80000000000 */
[----:B---3--:R-:W-:-:S04]  /*0d20*/  IMAD.WIDE.U32 R8, R7, 0x8, R4 ;  /* 0x0000000807087825 */ /* 0x008fc800078e0004 */
        /* <DEDUP_REMOVED lines=91> */
[----:B------:R-:W-:Y:S01]  /*12e0*/  SEL R11, R11, R14, !P0 ;  /* 0x0000000e0b0b7207 */ /* 0x000fe20004000000 */
[----:B------:R-:W-:Y:S01]  /*12f0*/  IMAD.U32 R17, RZ, RZ, UR5 ;  /* 0x00000005ff117e24 */ /* 0x000fe2000f8e00ff */
[----:B------:R-:W-:Y:S01]  /*1300*/  SEL R9, R12, R15, !P1 ;  /* 0x0000000f0c097207 */ /* 0x000fe20004800000 */
[----:B------:R-:W-:-:S02]  /*1310*/  IMAD.U32 R12, RZ, RZ, UR4 ;  /* 0x00000004ff0c7e24 */ /* 0x000fc4000f8e00ff */
[----:B------:R0:W-:Y:S04]  /*1320*/  STG.E.64 desc[UR20][R2.64+0x10], R10 ;  /* 0x0000100a02007986 */ /* 0x0001e8000c101b14 */
[----:B------:R0:W-:Y:S02]  /*1330*/  STG.E.64 desc[UR20][R2.64+0x18], R8 ;  /* 0x0000180802007986 */ /* 0x0001e4000c101b14 */
.L_x_67:
[C---:B------:R-:W-:Y:S01]  /*1340*/  ISETP.GE.U32.AND P0, PT, R0.reuse, 0x16, PT ;  /* 0x000000160000780c */ /* 0x040fe20003f06070 */
[C---:B0-----:R-:W-:Y:S02]  /*1350*/  VIADD R8, R0.reuse, 0x22 ;  /* 0x0000002200087836 */ /* 0x041fe40000000000 */
[----:B------:R-:W-:Y:S02]  /*1360*/  VIADD R9, R0, 0x4 ;  /* 0x0000000400097836 */ /* 0x000fe40000000000 */
[----:B------:R-:W-:Y:S01]  /*1370*/  IMAD.MOV.U32 R6, RZ, RZ, R12 ;  /* 0x000000ffff067224 */ /* 0x000fe200078e000c */
[----:B------:R-:W-:-:S07]  /*1380*/  MOV R7, R8 ;  /* 0x0000000800077202 */ /* 0x000fce0000000f00 */
[----:B------:R-:W-:-:S04]  /*1390*/  @P0 VIADD R7, R9, 0xffffffe7 ;  /* 0xffffffe709070836 */ /* 0x000fc80000000000 */
        /* <DEDUP_REMOVED lines=89> */
[----:B------:R-:W-:Y:S01]  /*1930*/  IMAD.U32 R17, RZ, RZ, UR5 ;  /* 0x00000005ff117e24 */ /* 0x000fe2000f8e00ff */
[----:B------:R-:W-:Y:S02]  /*1940*/  SEL R11, R11, R14, !P0 ;  /* 0x0000000e0b0b7207 */ /* 0x000fe40004000000 */
[----:B------:R-:W-:Y:S01]  /*1950*/  SEL R9, R12, R15, !P1 ;  /* 0x0000000f0c097207 */ /* 0x000fe20004800000 */
[----:B------:R-:W-:Y:S01]  /*1960*/  IMAD.U32 R12, RZ, RZ, UR4 ;  /* 0x00000004ff0c7e24 */ /* 0x000fe2000f8e00ff */
[----:B------:R-:W-:Y:S01]  /*1970*/  MOV R0, 0x1 ;  /* 0x0000000100007802 */ /* 0x000fe20000000f00 */
[----:B------:R0:W-:Y:S04]  /*1980*/  STG.E.64 desc[UR20][R2.64+0x10], R10 ;  /* 0x0000100a02007986 */ /* 0x0001e8000c101b14 */
[----:B------:R0:W-:Y:S02]  /*1990*/  STG.E.64 desc[UR20][R2.64+0x18], R8 ;  /* 0x0000180802007986 */ /* 0x0001e4000c101b14 */
.L_x_68:
        /* <DEDUP_REMOVED lines=96> */
[----:B------:R-:W-:Y:S01]  /*1fa0*/  HFMA2 R0, -RZ, RZ, 0, 5.9604644775390625e-08 ;  /* 0x00000001ff007431 */ /* 0x000fe200000001ff */
[----:B------:R-:W-:Y:S01]  /*1fb0*/  SEL R7, R8, R9, !P1 ;  /* 0x0000000908077207 */ /* 0x000fe20004800000 */
[----:B------:R0:W-:Y:S01]  /*1fc0*/  STG.E.64 desc[UR20][R2.64+0x8], R10 ;  /* 0x0000080a02007986 */ /* 0x0001e2000c101b14 */
[----:B------:R-:W-:-:S02]  /*1fd0*/  IMAD.U32 R8, RZ, RZ, UR4 ;  /* 0x00000004ff087e24 */ /* 0x000fc4000f8e00ff */
[----:B------:R-:W-:Y:S01]  /*1fe0*/  IMAD.U32 R9, RZ, RZ, UR5 ;  /* 0x00000005ff097e24 */ /* 0x000fe2000f8e00ff */
[----:B------:R0:W-:Y:S06]  /*1ff0*/  STG.E.64 desc[UR20][R2.64+0x10], R6 ;  /* 0x0000100602007986 */ /* 0x0001ec000c101b14 */
.L_x_69:
[C---:B------:R-:W-:Y:S01]  /*2000*/  ISETP.GE.U32.AND P0, PT, R0.reuse, 0x16, PT ;  /* 0x000000160000780c */ /* 0x040fe20003f06070 */
[C---:B0-----:R-:W-:Y:S01]  /*2010*/  VIADD R2, R0.reuse, 0x22 ;  /* 0x0000002200027836 */ /* 0x041fe20000000000 */
[----:B------:R-:W2:Y:S01]  /*2020*/  LDG.E.64 R10, desc[UR20][R8.64+0x18] ;  /* 0x00001814080a7981 */ /* 0x000ea2000c1e1b00 */
[----:B------:R-:W-:-:S03]  /*2030*/  VIADD R3, R0, 0x4 ;  /* 0x0000000400037836 */ /* 0x000fc60000000000 */
[----:B------:R-:W-:-:S07]  /*2040*/  MOV R7, R2 ;  /* 0x0000000200077202 */ /* 0x000fce0000000f00 */
        /* <DEDUP_REMOVED lines=20> */
[----:B------:R-:W-:-:S05]  /*2190*/  @P0 VIADD R2, R3, 0xffffffe7 ;  /* 0xffffffe703020836 */ /* 0x000fca0000000000 */
[----:B------:R-:W-:-:S05]  /*21a0*/  IADD3 R21, PT, PT, R2, 0x2, RZ ;  /* 0x0000000202157810 */ /* 0x000fca0007ffe0ff */
[----:B0-----:R-:W-:Y:S01]  /*21b0*/  IMAD.WIDE.U32 R8, R21, 0x8, R4 ;  /* 0x0000000815087825 */ /* 0x001fe200078e0004 */
[----:B--2---:R-:W-:-:S05]  /*21c0*/  IADD3 R23, P1, PT, -R10, R14, RZ ;  /* 0x0000000e0a177210 */ /* 0x004fca0007f3e1ff */
[----:B------:R-:W-:Y:S01]  /*21d0*/  IMAD.X R15, R15, 0x1, ~R11, P1 ;  /* 0x000000010f0f7824 */ /* 0x000fe200008e0e0b */
[----:B------:R-:W-:Y:S01]  /*21e0*/  IADD3 R14, P1, PT, R23, 0x3b9aca00, RZ ;  /* 0x3b9aca00170e7810 */ /* 0x000fe20007f3e0ff */
[----:B------:R-:W2:Y:S03]  /*21f0*/  LDG.E.64 R10, desc[UR20][R6.64+0x8] ;  /* 0x00000814060a7981 */ /* 0x000ea6000c1e1b00 */
[----:B------:R-:W-:Y:S01]  /*2200*/  ISETP.GE.AND P0, PT, R15, RZ, PT ;  /* 0x000000ff0f00720c */ /* 0x000fe20003f06270 */
[----:B------:R-:W-:-:S03]  /*2210*/  IMAD.X R12, RZ, RZ, R15, P1 ;  /* 0x000000ffff0c7224 */ /* 0x000fc600008e060f */
        /* <DEDUP_REMOVED lines=8> */
[----:B------:R-:W-:Y:S01]  /*22a0*/  IADD3 R10, P2, PT, R17, 0x3b9aca00, RZ ;  /* 0x3b9aca00110a7810 */ /* 0x000fe20007f5e0ff */
[----:B------:R-:W-:Y:S02]  /*22b0*/  IMAD.X R21, R11, 0x1, ~R9, P0 ;  /* 0x000000010b157824 */ /* 0x000fe400000e0e09 */
[----:B------:R-:W-:Y:S02]  /*22c0*/  VIADD R11, R2, 0x25 ;  /* 0x00000025020b7836 */ /* 0x000fe40000000000 */
[----:B------:R-:W-:Y:S01]  /*22d0*/  @P1 VIADD R11, R0, 0xffffffe7 ;  /* 0xffffffe7000b1836 */ /* 0x000fe20000000000 */
[----:B------:R-:W-:Y:S02]  /*22e0*/  ISETP.GE.AND P0, PT, R21, RZ, PT ;  /* 0x000000ff1500720c */ /* 0x000fe40003f06270 */
[----:B------:R-:W-:Y:S01]  /*22f0*/  IADD3.X R2, PT, PT, RZ, R21, RZ, P2, !PT ;  /* 0x00000015ff027210 */ /* 0x000fe200017fe4ff */
[----:B------:R-:W-:Y:S01]  /*2300*/  IMAD.WIDE.U32 R8, R11, 0x8, R4 ;  /* 0x000000080b087825 */ /* 0x000fe200078e0004 */
[----:B0-----:R-:W-:-:S02]  /*2310*/  SEL R14, R10, R17, !P0 ;  /* 0x000000110a0e7207 */ /* 0x001fc40004000000 */
[----:B------:R-:W-:Y:S01]  /*2320*/  SEL R15, R2, R21, !P0 ;  /* 0x00000015020f7207 */ /* 0x000fe20004000000 */
[----:B------:R-:W2:Y:S04]  /*2330*/  LDG.E.64 R10, desc[UR20][R6.64+0x10] ;  /* 0x00001014060a7981 */ /* 0x000ea8000c1e1b00 */
[----:B------:R1:W-:Y:S04]  /*2340*/  STG.E.64 desc[UR20][R6.64+0x8], R14 ;  /* 0x0000080e06007986 */ /* 0x0003e8000c101b14 */
[----:B------:R-:W2:Y:S02]  /*2350*/  LDG.E.64 R8, desc[UR20][R8.64] ;  /* 0x0000001408087981 */ /* 0x000ea4000c1e1b00 */
        /* <DEDUP_REMOVED lines=10> */
[----:B------:R-:W-:Y:S01]  /*2400*/  MOV R9, R7 ;  /* 0x0000000700097202 */ /* 0x000fe20000000f00 */
[----:B------:R-:W-:-:S10]  /*2410*/  IMAD.MOV.U32 R0, RZ, RZ, R3 ;  /* 0x000000ffff007224 */ /* 0x000fd400078e0003 */
[----:B-1----:R-:W-:Y:S05]  /*2420*/  @P0 BRA `(.L_x_69) ;  /* 0xfffffff800f40947 */ /* 0x002fea000383ffff */
[----:B------:R-:W-:Y:S01]  /*2430*/  PLOP3.LUT P0, PT, PT, PT, PT, 0x80, 0x8 ;  /* 0x000000000008781c */ /* 0x000fe20003f0f070 */
[----:B------:R-:W-:Y:S02]  /*2440*/  IMAD.MOV.U32 R3, RZ, RZ, RZ ;  /* 0x000000ffff037224 */ /* 0x000fe400078e00ff */
[----:B------:R-:W-:-:S10]  /*2450*/  IMAD.MOV.U32 R12, RZ, RZ, 0x1f ;  /* 0x0000001fff0c7424 */ /* 0x000fd400078e00ff */
.L_x_65:
        /* <DEDUP_REMOVED lines=19> */
[----:B------:R-:W-:-:S03]  /*2590*/  SEL R3, R11, 0x1, P2 ;  /* 0x000000010b037807 */ /* 0x000fc60001000000 */
        /* <DEDUP_REMOVED lines=13> */
[----:B------:R-:W-:Y:S01]  /*2670*/  IADD3.X R7, PT, PT, R7, ~R15, RZ, P1, !PT ;  /* 0x8000000f07077210 */ /* 0x000fe20000ffe4ff */
[----:B0-----:R-:W-:Y:S01]  /*2680*/  DMUL R14, R10, UR4 ;  /* 0x000000040a0e7c28 */ /* 0x001fe20008000000 */
[----:B------:R-:W-:Y:S02]  /*2690*/  IADD3 R6, P2, PT, R17, 0x3b9aca00, RZ ;  /* 0x3b9aca0011067810 */ /* 0x000fe40007f5e0ff */
[----:B------:R-:W-:-:S03]  /*26a0*/  ISETP.GE.AND P1, PT, R7, RZ, PT ;  /* 0x000000ff0700720c */ /* 0x000fc60003f26270 */
[----:B------:R-:W-:Y:S01]  /*26b0*/  IMAD.X R0, RZ, RZ, R7, P2 ;  /* 0x000000ffff007224 */ /* 0x000fe200010e0607 */
[----:B------:R-:W-:Y:S01]  /*26c0*/  SEL R6, R6, R17, !P1 ;  /* 0x0000001106067207 */ /* 0x000fe20004800000 */
[----:B------:R-:W0:Y:S03]  /*26d0*/  F2F.F32.F64 R9, R14 ;  /* 0x0000000e00097310 */ /* 0x000e260000301000 */
        /* <DEDUP_REMOVED lines=19> */
[----:B------:R-:W0:Y:S01]  /*2810*/  MUFU.RCP R11, R2 ;  /* 0x00000002000b7308 */ /* 0x000e220000001000 */
[----:B------:R-:W-:Y:S02]  /*2820*/  MOV R7, 0x3e055027 ;  /* 0x3e05502700077802 */ /* 0x000fe40000000f00 */
        /* <DEDUP_REMOVED lines=33> */
[----:B------:R-:W-:Y:S05]  /*2a40*/  CALL.REL.NOINC `($__internal_3_$__cuda_sm3x_div_rn_noftz_f32_slowpath) ;  /* 0x000000cc00d47944 */ /* 0x000fea0003c00000 */
[----:B------:R-:W-:-:S07]  /*2a50*/  IMAD.MOV.U32 R4, RZ, RZ, R10 ;  /* 0x000000ffff047224 */ /* 0x000fce00078e000a */
.L_x_71:
[----:B------:R-:W-:Y:S01]  /*2a60*/  VIADD R0, R4, 0xf3000000 ;  /* 0xf300000004007836 */ /* 0x000fe20000000000 */
[----:B------:R0:W1:Y:S01]  /*2a70*/  MUFU.RSQ R7, R4 ;  /* 0x0000000400077308 */ /* 0x0000620000001400 */
[----:B------:R-:W-:Y:S03]  /*2a80*/  BSSY.RECONVERGENT B0, `(.L_x_72) ;  /* 0x000000b000007945 */ /* 0x000fe60003800200 */
[----:B------:R-:W-:-:S13]  /*2a90*/  ISETP.GT.U32.AND P1, PT, R0, 0x727fffff, PT ;  /* 0x727fffff0000780c */ /* 0x000fda0003f24070 */
[----:B01----:R-:W-:Y:S05]  /*2aa0*/  @!P1 BRA `(.L_x_73) ;  /* 0x0000000000109947 */ /* 0x003fea0003800000 */
[----:B------:R-:W-:Y:S01]  /*2ab0*/  IMAD.MOV.U32 R0, RZ, RZ, R4 ;  /* 0x000000ffff007224 */ /* 0x000fe200078e0004 */
[----:B------:R-:W-:-:S07]  /*2ac0*/  MOV R4, 0x2ae0 ;  /* 0x00002ae000047802 */ /* 0x000fce0000000f00 */
[----:B------:R-:W-:Y:S05]  /*2ad0*/  CALL.REL.NOINC `($__internal_2_$__cuda_sm20_sqrt_rn_f32_slowpath) ;  /* 0x000000cc00587944 */ /* 0x000fea0003c00000 */
[----:B------:R-:W-:Y:S05]  /*2ae0*/  BRA `(.L_x_74) ;  /* 0x0000000000107947 */ /* 0x000fea0003800000 */
.L_x_73:
[C---:B------:R-:W-:Y:S01]  /*2af0*/  FMUL.FTZ R5, R7.reuse, R4 ;  /* 0x0000000407057220 */ /* 0x040fe20000410000 */
[----:B------:R-:W-:-:S03]  /*2b00*/  FMUL.FTZ R2, R7, 0.5 ;  /* 0x3f00000007027820 */ /* 0x000fc60000410000 */
[----:B------:R-:W-:-:S04]  /*2b10*/  FFMA R0, -R5, R5, R4 ;  /* 0x0000000505007223 */ /* 0x000fc80000000104 */
[----:B------:R-:W-:-:S07]  /*2b20*/  FFMA R0, R0, R2, R5 ;  /* 0x0000000200007223 */ /* 0x000fce0000000005 */
.L_x_74:
[----:B------:R-:W-:Y:S05]  /*2b30*/  BSYNC.RECONVERGENT B0 ;  /* 0x0000000000007941 */ /* 0x000fea0003800200 */
.L_x_72:
[----:B------:R-:W-:Y:S01]  /*2b40*/  FMUL R9, R9, 9.9999997473787516356e-05 ;  /* 0x38d1b71709097820 */ /* 0x000fe20000400000 */
[----:B------:R-:W-:Y:S01]  /*2b50*/  FMUL R5, R8, 9.9999997473787516356e-05 ;  /* 0x38d1b71708057820 */ /* 0x000fe20000400000 */
[----:B------:R-:W-:Y:S02]  /*2b60*/  PLOP3.LUT P1, PT, P0, PT, PT, 0x80, 0x8 ;  /* 0x000000000008781c */ /* 0x000fe4000072f070 */
[-C--:B------:R-:W-:Y:S01]  /*2b70*/  FMUL R8, R9, R0.reuse ;  /* 0x0000000009087220 */ /* 0x080fe20000400000 */
[----:B------:R-:W-:-:S10]  /*2b80*/  FMUL R9, R5, R0 ;  /* 0x0000000005097220 */ /* 0x000fd40000400000 */
.L_x_80:
        /* <DEDUP_REMOVED lines=12> */
[----:B0-----:R0:W-:Y:S01]  /*2c50*/  STG.E.U8 desc[UR20][R4.64], R0 ;  /* 0x0000000004007986 */ /* 0x0011e2000c101114 */
[----:B------:R-:W-:-:S03]  /*2c60*/  IMAD.MOV.U32 R28, RZ, RZ, 0x18752a31 ;  /* 0x18752a31ff1c7424 */ /* 0x000fc600078e00ff */
[----:B--2---:R2:W-:Y:S01]  /*2c70*/  STG.E.64 desc[UR20][R6.64+0x1b8], R10 ;  /* 0x0001b80a06007986 */ /* 0x0045e2000c101b14 */
[----:B------:R-:W-:Y:S02]  /*2c80*/  IMAD.MOV.U32 R29, RZ, RZ, 0x0 ;  /* 0x00000000ff1d7424 */ /* 0x000fe400078e00ff */
[----:B0-----:R-:W-:Y:S01]  /*2c90*/  HFMA2 R5, -RZ, RZ, 0, 0 ;  /* 0x00000000ff057431 */ /* 0x001fe200000001ff */
[----:B---3--:R-:W-:Y:S04]  /*2ca0*/  STG.E.64 desc[UR20][R2.64+0x100], R16 ;  /* 0x0001001002007986 */ /* 0x008fe8000c101b14 */
[----:B------:R-:W-:Y:S04]  /*2cb0*/  STG.E.64 desc[UR20][R2.64+0x8], R24 ;  /* 0x0000081802007986 */ /* 0x000fe8000c101b14 */
[----:B------:R-:W3:Y:S04]  /*2cc0*/  LDG.E.64 R20, desc[UR20][R2.64+0x100] ;  /* 0x0001001402147981 */ /* 0x000ee8000c1e1b00 */
[----:B------:R-:W3:Y:S01]  /*2cd0*/  LDG.E.64 R22, desc[UR20][R2.64+0x8] ;  /* 0x0000081402167981 */ /* 0x000ee2000c1e1b00 */
[----:B------:R-:W-:-:S02]  /*2ce0*/  IMAD.MOV.U32 R4, RZ, RZ, 0xf4ed241 ;  /* 0x0f4ed241ff047424 */ /* 0x000fc400078e00ff */
[----:B------:R-:W-:Y:S01]  /*2cf0*/  IMAD.MOV.U32 R14, RZ, RZ, 0x627f484 ;  /* 0x0627f484ff0e7424 */ /* 0x000fe200078e00ff */
[----:B------:R-:W-:Y:S01]  /*2d00*/  STG.E.64 desc[UR20][R2.64+0x108], R28 ;  /* 0x0001081c02007986 */ /* 0x000fe2000c101b14 */
[----:B------:R-:W-:Y:S02]  /*2d10*/  IMAD.MOV.U32 R15, RZ, RZ, 0x0 ;  /* 0x00000000ff0f7424 */ /* 0x000fe400078e00ff */
[----:B--2---:R-:W-:Y:S01]  /*2d20*/  IMAD.MOV.U32 R6, RZ, RZ, 0x732e149 ;  /* 0x0732e149ff067424 */ /* 0x004fe200078e00ff */
[----:B------:R0:W-:Y:S01]  /*2d30*/  STG.E.64 desc[UR20][R2.64+0x10], R4 ;  /* 0x0000100402007986 */ /* 0x0001e2000c101b14 */
[----:B------:R-:W-:-:S03]  /*2d40*/  IMAD.MOV.U32 R7, RZ, RZ, 0x0 ;  /* 0x00000000ff077424 */ /* 0x000fc600078e00ff */
[----:B------:R2:W-:Y:S04]  /*2d50*/  STG.E.64 desc[UR20][R2.64+0x18], R14 ;  /* 0x0000180e02007986 */ /* 0x0005e8000c101b14 */
[----:B------:R-:W4:Y:S04]  /*2d60*/  LDG.E.64 R10, desc[UR20][R2.64+0x108] ;  /* 0x00010814020a7981 */ /* 0x000f28000c1e1b00 */
[----:B------:R5:W-:Y:S04]  /*2d70*/  STG.E.64 desc[UR20][R2.64+0x110], R6 ;  /* 0x0001100602007986 */ /* 0x000be8000c101b14 */
[----:B0-----:R-:W4:Y:S04]  /*2d80*/  LDG.E.64 R4, desc[UR20][R2.64+0x18] ;  /* 0x0000181402047981 */ /* 0x001f28000c1e1b00 */
[----:B--2---:R-:W4:Y:S04]  /*2d90*/  LDG.E.64 R14, desc[UR20][R2.64+0x10] ;  /* 0x00001014020e7981 */ /* 0x004f28000c1e1b00 */
[----:B-----5:R-:W2:Y:S01]  /*2da0*/  LDG.E.64 R6, desc[UR20][R2.64+0x110] ;  /* 0x0001101402067981 */ /* 0x020ea2000c1e1b00 */
[----:B------:R-:W-:-:S05]  /*2db0*/  MOV R16, 0x1 ;  /* 0x0000000100107802 */ /* 0x000fca0000000f00 */
[----:B------:R0:W-:Y:S01]  /*2dc0*/  STG.E.64 desc[UR20][R2.64+0xa8], R16 ;  /* 0x0000a81002007986 */ /* 0x0001e2000c101b14 */
[----:B------:R-:W-:Y:S02]  /*2dd0*/  IMAD.MOV.U32 R28, RZ, RZ, 0x31f60e45 ;  /* 0x31f60e45ff1c7424 */ /* 0x000fe400078e00ff */
[----:B------:R-:W-:Y:S02]  /*2de0*/  IMAD.MOV.U32 R24, RZ, RZ, 0x9a4bbbc ;  /* 0x09a4bbbcff187424 */ /* 0x000fe400078e00ff */
[----:B0-----:R-:W-:-:S05]  /*2df0*/  IMAD.MOV.U32 R16, RZ, RZ, 0x13497777 ;  /* 0x13497777ff107424 */ /* 0x001fca00078e00ff */
[----:B------:R0:W-:Y:S04]  /*2e00*/  STG.E.64 desc[UR20][R2.64+0xe8], R16 ;  /* 0x0000e81002007986 */ /* 0x0001e8000c101b14 */
[----:B------:R5:W-:Y:S01]  /*2e10*/  STG.E.64 desc[UR20][R2.64+0x40], R28 ;  /* 0x0000401c02007986 */ /* 0x000be2000c101b14 */
[----:B0-----:R-:W-:-:S03]  /*2e20*/  IMAD.MOV.U32 R16, RZ, RZ, 0x2a0fb625 ;  /* 0x2a0fb625ff107424 */ /* 0x001fc600078e00ff */
[----:B------:R0:W-:Y:S01]  /*2e30*/  STG.E.64 desc[UR20][R2.64+0x150], R24 ;  /* 0x0001501802007986 */ /* 0x0001e2000c101b14 */
[----:B-----5:R-:W-:-:S03]  /*2e40*/  HFMA2 R28, -RZ, RZ, 0.1317138671875, -0.052032470703125 ;  /* 0x3037aaa9ff1c7431 */ /* 0x020fc600000001ff */
[----:B------:R5:W-:Y:S01]  /*2e50*/  STG.E.64 desc[UR20][R2.64+0x128], R16 ;  /* 0x0001281002007986 */ /* 0x000be2000c101b14 */
[----:B0-----:R-:W-:Y:S02]  /*2e60*/  IMAD.MOV.U32 R24, RZ, RZ, 0x1eac96ce ;  /* 0x1eac96ceff187424 */ /* 0x001fe400078e00ff */
[----:B-----5:R-:W-:-:S03]  /*2e70*/  IMAD.MOV.U32 R16, RZ, RZ, 0x23e7c1a1 ;  /* 0x23e7c1a1ff107424 */ /* 0x020fc600078e00ff */
[----:B------:R0:W-:Y:S04]  /*2e80*/  STG.E.64 desc[UR20][R2.64+0x190], R24 ;  /* 0x0001901802007986 */ /* 0x0001e8000c101b14 */
[----:B------:R5:W-:Y:S04]  /*2e90*/  STG.E.64 desc[UR20][R2.64+0xc0], R16 ;  /* 0x0000c01002007986 */ /* 0x000be8000c101b14 */
[----:B------:R1:W-:Y:S01]  /*2ea0*/  STG.E.64 desc[UR20][R2.64+0x80], R28 ;  /* 0x0000801c02007986 */ /* 0x0003e2000c101b14 */
[----:B0-----:R-:W-:Y:S01]  /*2eb0*/  IMAD.MOV.U32 R24, RZ, RZ, 0x1ddafce3 ;  /* 0x1ddafce3ff187424 */ /* 0x001fe200078e00ff */
[----:B-----5:R-:W-:Y:S01]  /*2ec0*/  MOV R16, 0x29d95699 ;  /* 0x29d9569900107802 */ /* 0x020fe20000000f00 */
[----:B-1----:R-:W-:-:S04]  /*2ed0*/  IMAD.MOV.U32 R28, RZ, RZ, 0x60cc4be ;  /* 0x060cc4beff1c7424 */ /* 0x002fc800078e00ff */
[----:B------:R0:W-:Y:S04]  /*2ee0*/  STG.E.64 desc[UR20][R2.64+0x1a8], R16 ;  /* 0x0001a81002007986 */ /* 0x0001e8000c101b14 */
[----:B------:R1:W-:Y:S04]  /*2ef0*/  STG.E.64 desc[UR20][R2.64+0x168], R24 ;  /* 0x0001681802007986 */ /* 0x0003e8000c101b14 */
[----:B------:R5:W-:Y:S01]  /*2f00*/  STG.E.64 desc[UR20][R2.64+0x58], R28 ;  /* 0x0000581c02007986 */ /* 0x000be2000c101b14 */
[----:B0-----:R-:W-:Y:S02]  /*2f10*/  IMAD.MOV.U32 R16, RZ, RZ, 0x2946007f ;  /* 0x2946007fff107424 */ /* 0x001fe400078e00ff */
[----:B-1----:R-:W-:-:S03]  /*2f20*/  IMAD.MOV.U32 R24, RZ, RZ, 0x298fab8c ;  /* 0x298fab8cff187424 */ /* 0x002fc600078e00ff */
[----:B------:R0:W-:Y:S01]  /*2f30*/  STG.E.64 desc[UR20][R2.64+0x30], R16 ;  /* 0x0000301002007986 */ /* 0x0001e2000c101b14 */
[----:B-----5:R-:W-:-:S03]  /*2f40*/  IMAD.MOV.U32 R28, RZ, RZ, 0x49ab0d ;  /* 0x0049ab0dff1c7424 */ /* 0x020fc600078e00ff */
[----:B------:R1:W-:Y:S04]  /*2f50*/  STG.E.64 desc[UR20][R2.64+0x98], R24 ;  /* 0x0000981802007986 */ /* 0x0003e8000c101b14 */
[----:B------:R5:W-:Y:S01]  /*2f60*/  STG.E.64 desc[UR20][R2.64+0x140], R28 ;  /* 0x0001401c02007986 */ /* 0x000be2000c101b14 */
[----:B0-----:R-:W-:Y:S02]  /*2f70*/  IMAD.MOV.U32 R16, RZ, RZ, 0x3791b29d ;  /* 0x3791b29dff107424 */ /* 0x001fe400078e00ff */
[----:B-1----:R-:W-:-:S03]  /*2f80*/  IMAD.MOV.U32 R24, RZ, RZ, 0x129e748e ;  /* 0x129e748eff187424 */ /* 0x002fc600078e00ff */
[----:B------:R0:W-:Y:S01]  /*2f90*/  STG.E.64 desc[UR20][R2.64+0x70], R16 ;  /* 0x0000701002007986 */ /* 0x0001e2000c101b14 */
[----:B-----5:R-:W-:-:S03]  /*2fa0*/  HFMA2 R28, -RZ, RZ, 0.00162410736083984375, -0.00024235248565673828125 ;  /* 0x16a78bf1ff1c7431 */ /* 0x020fc600000001ff */
        /* <DEDUP_REMOVED lines=8> */
[----:B0-----:R-:W-:Y:S01]  /*3030*/  IMAD.MOV.U32 R16, RZ, RZ, 0x15a04a5c ;  /* 0x15a04a5cff107424 */ /* 0x001fe200078e00ff */
[----:B-1----:R-:W-:-:S04]  /*3040*/  MOV R24, 0x1a58e2cd ;  /* 0x1a58e2cd00187802 */ /* 0x002fc80000000f00 */
[----:B------:R0:W-:Y:S01]  /*3050*/  STG.E.64 desc[UR20][R2.64+0x198], R16 ;  /* 0x0001981002007986 */ /* 0x0001e2000c101b14 */
[----:B-----5:R-:W-:-:S03]  /*3060*/  IMAD.MOV.U32 R28, RZ, RZ, 0x4b89871 ;  /* 0x04b89871ff1c7424 */ /* 0x020fc600078e00ff */
[----:B------:R1:W-:Y:S04]  /*3070*/  STG.E.64 desc[UR20][R2.64+0x48], R24 ;  /* 0x0000481802007986 */ /* 0x0003e8000c101b14 */
[----:B------:R5:W-:Y:S01]  /*3080*/  STG.E.64 desc[UR20][R2.64+0xf0], R28 ;  /* 0x0000f01c02007986 */ /* 0x000be2000c101b14 */
[----:B0-----:R-:W-:Y:S02]  /*3090*/  HFMA2 R16, -RZ, RZ, 6.3598155975341796875e-05, 0.003810882568359375 ;  /* 0x042b1bceff107431 */ /* 0x001fe400000001ff */
[----:B-1----:R-:W-:Y:S02]  /*30a0*/  IMAD.MOV.U32 R24, RZ, RZ, 0x2ab31815 ;  /* 0x2ab31815ff187424 */ /* 0x002fe400078e00ff */
[----:B-----5:R-:W-:-:S03]  /*30b0*/  IMAD.MOV.U32 R28, RZ, RZ, 0x2687fc47 ;  /* 0x2687fc47ff1c7424 */ /* 0x020fc600078e00ff */
        /* <DEDUP_REMOVED lines=12> */
[----:B-----5:R-:W-:-:S03]  /*3180*/  MOV R28, 0x2bf6793e ;  /* 0x2bf6793e001c7802 */ /* 0x020fc60000000f00 */
        /* <DEDUP_REMOVED lines=8> */
[----:B0-----:R-:W-:Y:S01]  /*3210*/  HFMA2 R24, -RZ, RZ, 0.0037136077880859375, -55776 ;  /* 0x1b9bfacfff187431 */ /* 0x001fe200000001ff */
[----:B---3--:R-:W-:Y:S01]  /*3220*/  IADD3 R0, P0, PT, -R20, R22, RZ ;  /* 0x0000001614007210 */ /* 0x008fe20007f1e1ff */
[----:B-1----:R-:W-:-:S03]  /*3230*/  IMAD.MOV.U32 R16, RZ, RZ, 0x3899204d ;  /* 0x3899204dff107424 */ /* 0x002fc600078e00ff */
[----:B------:R-:W-:Y:S01]  /*3240*/  IADD3 R20, P1, PT, R0, 0x3b9aca00, RZ ;  /* 0x3b9aca0000147810 */ /* 0x000fe20007f3e0ff */
[----:B------:R-:W-:Y:S02]  /*3250*/  IMAD.X R21, R23, 0x1, ~R21, P0 ;  /* 0x0000000117157824 */ /* 0x000fe400000e0e15 */
[----:B-----5:R-:W-:-:S03]  /*3260*/  IMAD.MOV.U32 R28, RZ, RZ, 0xc4d288e ;  /* 0x0c4d288eff1c7424 */ /* 0x020fc600078e00ff */
[----:B------:R-:W-:Y:S01]  /*3270*/  IADD3.X R12, PT, PT, RZ, R21, RZ, P1, !PT ;  /* 0x00000015ff0c7210 */ /* 0x000fe20000ffe4ff */
[----:B------:R0:W-:Y:S01]  /*3280*/  STG.E.64 desc[UR20][R2.64+0xb8], R16 ;  /* 0x0000b81002007986 */ /* 0x0001e2000c101b14 */
[----:B------:R-:W-:-:S03]  /*3290*/  ISETP.GE.AND P0, PT, R21, RZ, PT ;  /* 0x000000ff1500720c */ /* 0x000fc60003f06270 */
[----:B------:R1:W-:Y:S04]  /*32a0*/  STG.E.64 desc[UR20][R2.64+0x78], R24 ;  /* 0x0000781802007986 */ /* 0x0003e8000c101b14 */
[----:B------:R3:W-:Y:S01]  /*32b0*/  STG.E.64 desc[UR20][R2.64+0x120], R28 ;  /* 0x0001201c02007986 */ /* 0x0007e2000c101b14 */
[----:B----4-:R-:W-:Y:S01]  /*32c0*/  IADD3 R10, P1, PT, -R10, R14, RZ ;  /* 0x0000000e0a0a7210 */ /* 0x010fe20007f3e1ff */
[----:B0-----:R-:W-:Y:S01]  /*32d0*/  IMAD.MOV.U32 R16, RZ, RZ, 0x3a40ccbe ;  /* 0x3a40ccbeff107424 */ /* 0x001fe200078e00ff */
[----:B--2---:R-:W-:-:S03]  /*32e0*/  IADD3 R4, P2, PT, -R6, R4, RZ ;  /* 0x0000000406047210 */ /* 0x004fc60007f5e1ff */
[----:B------:R-:W-:Y:S01]  /*32f0*/  IMAD.X R15, R15, 0x1, ~R11, P1 ;  /* 0x000000010f0f7824 */ /* 0x000fe200008e0e0b */
[----:B------:R-:W-:Y:S01]  /*3300*/  IADD3 R11, P1, PT, R10, 0x3b9aca00, RZ ;  /* 0x3b9aca000a0b7810 */ /* 0x000fe20007f3e0ff */
[----:B-1----:R-:W-:Y:S02]  /*3310*/  IMAD.MOV.U32 R24, RZ, RZ, 0x12507bf4 ;  /* 0x12507bf4ff187424 */ /* 0x002fe400078e00ff */
[----:B---3--:R-:W-:Y:S02]  /*3320*/  IMAD.MOV.U32 R28, RZ, RZ, 0x2648a459 ;  /* 0x2648a459ff1c7424 */ /* 0x008fe400078e00ff */
[----:B------:R-:W-:Y:S01]  /*3330*/  IMAD.X R5, R5, 0x1, ~R7, P2 ;  /* 0x0000000105057824 */ /* 0x000fe200010e0e07 */
[----:B------:R-:W-:Y:S01]  /*3340*/  IADD3 R7, P2, PT, R4, 0x3b9aca00, RZ ;  /* 0x3b9aca0004077810 */ /* 0x000fe20007f5e0ff */
[----:B------:R0:W-:Y:S01]  /*3350*/  STG.E.64 desc[UR20][R2.64+0x1a0], R16 ;  /* 0x0001a01002007986 */ /* 0x0001e2000c101b14 */
[----:B------:R-:W-:Y:S01]  /*3360*/  SEL R20, R20, R0, !P0 ;  /* 0x0000000014147207 */ /* 0x000fe20004000000 */
[----:B------:R-:W-:Y:S01]  /*3370*/  IMAD.X R6, RZ, RZ, R15, P1 ;  /* 0x000000ffff067224 */ /* 0x000fe200008e060f */
[----:B------:R-:W-:Y:S01]  /*3380*/  SEL R21, R12, R21, !P0 ;  /* 0x000000150c157207 */ /* 0x000fe20004000000 */
[----:B------:R1:W-:Y:S01]  /*3390*/  STG.E.64 desc[UR20][R2.64+0x160], R24 ;  /* 0x0001601802007986 */ /* 0x0003e2000c101b14 */
[----:B------:R-:W-:Y:S01]  /*33a0*/  ISETP.GE.AND P0, PT, R15, RZ, PT ;  /* 0x000000ff0f00720c */ /* 0x000fe20003f06270 */
[----:B------:R-:W-:-:S02]  /*33b0*/  IMAD.X R0, RZ, RZ, R5, P2 ;  /* 0x000000ffff007224 */ /* 0x000fc400010e0605 */
[----:B------:R2:W-:Y:S01]  /*33c0*/  STG.E.64 desc[UR20][R2.64+0x50], R28 ;  /* 0x0000501c02007986 */ /* 0x0005e2000c101b14 */
[----:B------:R-:W-:Y:S01]  /*33d0*/  ISETP.GE.AND P1, PT, R5, RZ, PT ;  /* 0x000000ff0500720c */ /* 0x000fe20003f26270 */
[----:B0-----:R-:W-:Y:S01]  /*33e0*/  IMAD.MOV.U32 R16, RZ, RZ, 0x17b870fc ;  /* 0x17b870fcff107424 */ /* 0x001fe200078e00ff */
[----:B------:R-:W-:Y:S01]  /*33f0*/  SEL R10, R11, R10, !P0 ;  /* 0x0000000a0b0a7207 */ /* 0x000fe20004000000 */
[----:B-1----:R-:W-:-:S03]  /*3400*/  IMAD.MOV.U32 R24, RZ, RZ, 0x28fc9edd ;  /* 0x28fc9eddff187424 */ /* 0x002fc600078e00ff */
[----:B------:R0:W-:Y:S01]  /*3410*/  STG.E.64 desc[UR20][R2.64+0x28], R16 ;  /* 0x0000281002007986 */ /* 0x0001e2000c101b14 */
[----:B--2---:R-:W-:-:S03]  /*3420*/  MOV R28, 0x27a2a19b ;  /* 0x27a2a19b001c7802 */ /* 0x004fc60000000f00 */
[----:B------:R1:W-:Y:S01]  /*3430*/  STG.E.64 desc[UR20][R2.64+0x90], R24 ;  /* 0x0000901802007986 */ /* 0x0003e2000c101b14 */
[----:B------:R-:W-:Y:S01]  /*3440*/  SEL R11, R6, R15, !P0 ;  /* 0x0000000f060b7207 */ /* 0x000fe20004000000 */
[----:B------:R-:W-:Y:S01]  /*3450*/  IMAD.MOV.U32 R22, RZ, RZ, 0x16f9d2ce ;  /* 0x16f9d2ceff167424 */ /* 0x000fe200078e00ff */
[----:B------:R-:W-:Y:S01]  /*3460*/  SEL R6, R7, R4, !P1 ;  /* 0x0000000407067207 */ /* 0x000fe20004800000 */
[----:B------:R2:W-:Y:S01]  /*3470*/  STG.E.64 desc[UR20][R2.64+0xf8], R28 ;  /* 0x0000f81c02007986 */ /* 0x0005e2000c101b14 */
[----:B------:R-:W-:Y:S01]  /*3480*/  IMAD.MOV.U32 R23, RZ, RZ, 0x0 ;  /* 0x00000000ff177424 */ /* 0x000fe200078e00ff */
[----:B------:R-:W-:Y:S01]  /*3490*/  SEL R7, R0, R5, !P1 ;  /* 0x0000000500077207 */ /* 0x000fe20004800000 */
[----:B0-----:R-:W-:Y:S02]  /*34a0*/  HFMA2 R16, -RZ, RZ, 0.32177734375, -0.00010520219802856445312 ;  /* 0x352686e5ff107431 */ /* 0x001fe400000001ff */
[----:B-1----:R-:W-:Y:S02]  /*34b0*/  IMAD.MOV.U32 R24, RZ, RZ, 0x1e2cb417 ;  /* 0x1e2cb417ff187424 */ /* 0x002fe400078e00ff */
[----:B--2---:R-:W-:Y:S01]  /*34c0*/  IMAD.MOV.U32 R28, RZ, RZ, 0x11442de1 ;  /* 0x11442de1ff1c7424 */ /* 0x004fe200078e00ff */
[----:B------:R0:W-:Y:S01]  /*34d0*/  STG.E.64 desc[UR20][R2.64+0xd0], R16 ;  /* 0x0000d01002007986 */ /* 0x0001e2000c101b14 */
[----:B------:R-:W1:Y:S03]  /*34e0*/  LDC.64 R4, c[0x4][0x10] ;  /* 0x01000400ff047b82 */ /* 0x000e660000000a00 */
        /* <DEDUP_REMOVED lines=8> */
[----:B------:R-:W-:Y:S01]  /*3570*/  MOV R0, 0x1 ;  /* 0x0000000100007802 */ /* 0x000fe20000000f00 */
[----:B------:R-:W-:-:S04]  /*3580*/  IMAD.U32 R14, RZ, RZ, UR4 ;  /* 0x00000004ff0e7e24 */ /* 0x000fc8000f8e00ff */
[----:B------:R-:W-:-:S07]  /*3590*/  IMAD.U32 R15, RZ, RZ, UR5 ;  /* 0x00000005ff0f7e24 */ /* 0x000fce000f8e00ff */
.L_x_76:
[C---:B------:R-:W-:Y:S01]  /*35a0*/  ISETP.GE.U32.AND P0, PT, R0.reuse, 0x16, PT ;  /* 0x000000160000780c */ /* 0x040fe20003f06070 */
[C---:B0-----:R-:W-:Y:S02]  /*35b0*/  VIADD R10, R0.reuse, 0x22 ;  /* 0x00000022000a7836 */ /* 0x041fe40000000000 */
[----:B------:R-:W-:-:S03]  /*35c0*/  VIADD R11, R0, 0x4 ;  /* 0x00000004000b7836 */ /* 0x000fc60000000000 */
[----:B------:R-:W-:-:S07]  /*35d0*/  MOV R7, R10 ;  /* 0x0000000a00077202 */ /* 0x000fce0000000f00 */
        /* <DEDUP_REMOVED lines=41> */
[----:B------:R-:W-:Y:S01]  /*3870*/  IADD3 R14, P2, PT, R25, 0x3b9aca00, RZ ;  /* 0x3b9aca00190e7810 */ /* 0x000fe20007f5e0ff */
[----:B------:R-:W-:Y:S02]  /*3880*/  IMAD.X R15, R15, 0x1, ~R21, P0 ;  /* 0x000000010f0f7824 */ /* 0x000fe400000e0e15 */
[----:B------:R-:W2:Y:S03]  /*3890*/  LDG.E.64 R20, desc[UR20][R6.64+0x10] ;  /* 0x0000101406147981 */ /* 0x000ea6000c1e1b00 */
[----:B------:R-:W-:Y:S02]  /*38a0*/  ISETP.GE.AND P0, PT, R15, RZ, PT ;  /* 0x000000ff0f00720c */ /* 0x000fe40003f06270 */
[----:B------:R-:W-:Y:S02]  /*38b0*/  IADD3.X R10, PT, PT, RZ, R15, RZ, P2, !PT ;  /* 0x0000000fff0a7210 */ /* 0x000fe400017fe4ff */
[----:B------:R-:W-:-:S02]  /*38c0*/  SEL R14, R14, R25, !P0 ;  /* 0x000000190e0e7207 */ /* 0x000fc40004000000 */
        /* <DEDUP_REMOVED lines=49> */
.L_x_77:
[C---:B------:R-:W-:Y:S01]  /*3be0*/  ISETP.GE.U32.AND P0, PT, R0.reuse, 0x16, PT ;  /* 0x000000160000780c */ /* 0x040fe20003f06070 */
[C---:B0-----:R-:W-:Y:S02]  /*3bf0*/  VIADD R10, R0.reuse, 0x22 ;  /* 0x00000022000a7836 */ /* 0x041fe40000000000 */
[----:B------:R-:W-:Y:S02]  /*3c00*/  VIADD R11, R0, 0x4 ;  /* 0x00000004000b7836 */ /* 0x000fe40000000000 */
[----:B------:R-:W-:-:S08]  /*3c10*/  IMAD.MOV.U32 R7, RZ, RZ, R10 ;  /* 0x000000ffff077224 */ /* 0x000fd000078e000a */
        /* <DEDUP_REMOVED lines=9> */
[----:B------:R-:W-:Y:S01]  /*3cb0*/  IADD3 R16, P1, PT, R17, 0x3b9aca00, RZ ;  /* 0x3b9aca0011107810 */ /* 0x000fe20007f3e0ff */
[----:B------:R-:W-:-:S03]  /*3cc0*/  VIADD R7, R6, 0x1 ;  /* 0x0000000106077836 */ /* 0x000fc60000000000 */
        /* <DEDUP_REMOVED lines=12> */
[----:B--2---:R-:W-:-:S04]  /*3d90*/  IADD3 R25, P1, PT, -R20, R22, RZ ;  /* 0x0000001614197210 */ /* 0x004fc80007f3e1ff */
[----:B------:R-:W-:Y:S01]  /*3da0*/  IADD3.X R29, PT, PT, ~R21, R23, RZ, P1, !PT ;  /* 0x00000017151d7210 */ /* 0x000fe20000ffe5ff */
[----:B------:R-:W-:Y:S01]  /*3db0*/  VIADD R23, R10, 0x2 ;  /* 0x000000020a177836 */ /* 0x000fe20000000000 */
[----:B------:R-:W-:Y:S02]  /*3dc0*/  IADD3 R12, P1, PT, R25, 0x3b9aca00, RZ ;  /* 0x3b9aca00190c7810 */ /* 0x000fe40007f3e0ff */
[----:B------:R-:W-:Y:S01]  /*3dd0*/  ISETP.GE.AND P0, PT, R29, RZ, PT ;  /* 0x000000ff1d00720c */ /* 0x000fe20003f06270 */
[----:B------:R-:W-:-:S03]  /*3de0*/  IMAD.WIDE.U32 R20, R23, 0x8, R4 ;  /* 0x0000000817147825 */ /* 0x000fc600078e0004 */
[----:B------:R-:W-:Y:S01]  /*3df0*/  SEL R16, R12, R25, !P0 ;  /* 0x000000190c107207 */ /* 0x000fe20004000000 */
[----:B------:R-:W-:-:S05]  /*3e00*/  IMAD.X R22, RZ, RZ, R29, P1 ;  /* 0x000000ffff167224 */ /* 0x000fca00008e061d */
[----:B------:R-:W-:-:S05]  /*3e10*/  SEL R17, R22, R29, !P0 ;  /* 0x0000001d16117207 */ /* 0x000fca0004000000 */
[----:B------:R0:W-:Y:S04]  /*3e20*/  STG.E.64 desc[UR20][R6.64], R16 ;  /* 0x0000001006007986 */ /* 0x0001e8000c101b14 */
[----:B------:R-:W3:Y:S01]  /*3e30*/  LDG.E.64 R20, desc[UR20][R20.64] ;  /* 0x0000001414147981 */ /* 0x000ee2000c1e1b00 */
[----:B------:R-:W-:Y:S01]  /*3e40*/  ISETP.GE.U32.AND P1, PT, R11, 0x17, PT ;  /* 0x000000170b00780c */ /* 0x000fe20003f26070 */
[----:B------:R-:W-:-:S05]  /*3e50*/  IMAD.MOV.U32 R23, RZ, RZ, R0 ;  /* 0x000000ffff177224 */ /* 0x000fca00078e0000 */
[C---:B------:R-:W-:Y:S01]  /*3e60*/  IADD3 R0, PT, PT, R23.reuse, 0x7, RZ ;  /* 0x0000000717007810 */ /* 0x040fe20007ffe0ff */
[----:B------:R-:W-:-:S06]  /*3e70*/  VIADD R23, R23, 0x25 ;  /* 0x0000002517177836 */ /* 0x000fcc0000000000 */
        /* <DEDUP_REMOVED lines=44> */
[----:B------:R-:W-:Y:S01]  /*4140*/  IADD3 R11, P2, PT, R0, 0x3b9aca00, RZ ;  /* 0x3b9aca00000b7810 */ /* 0x000fe20007f5e0ff */
[----:B------:R-:W-:Y:S01]  /*4150*/  IMAD.X R10, RZ, RZ, R23, P1 ;  /* 0x000000ffff0a7224 */ /* 0x000fe200008e0617 */
[----:B------:R-:W-:Y:S01]  /*4160*/  ISETP.GE.AND P0, PT, R23, RZ, PT ;  /* 0x000000ff1700720c */ /* 0x000fe20003f06270 */
[----:B------:R0:W-:Y:S01]  /*4170*/  STG.E.64 desc[UR20][R2.64+0x8], R20 ;  /* 0x0000081402007986 */ /* 0x0001e2000c101b14 */
[----:B------:R-:W-:-:S02]  /*4180*/  ISETP.GE.AND P1, PT, R15, RZ, PT ;  /* 0x000000ff0f00720c */ /* 0x000fc40003f26270 */
[----:B------:R-:W-:Y:S02]  /*4190*/  IADD3.X R12, PT, PT, RZ, R15, RZ, P2, !PT ;  /* 0x0000000fff0c7210 */ /* 0x000fe400017fe4ff */
        /* <DEDUP_REMOVED lines=8> */
.L_x_78:
        /* <DEDUP_REMOVED lines=97> */
[----:B------:R-:W-:Y:S01]  /*4830*/  IMAD.U32 R12, RZ, RZ, UR4 ;  /* 0x00000004ff0c7e24 */ /* 0x000fe2000f8e00ff */
[----:B------:R-:W-:-:S02]  /*4840*/  MOV R17, UR5 ;  /* 0x0000000500117c02 */ /* 0x000fc40008000f00 */
[----:B------:R0:W-:Y:S05]  /*4850*/  STG.E.64 desc[UR20][R2.64+0x10], R10 ;  /* 0x0000100a02007986 */ /* 0x0001ea000c101b14 */
.L_x_79:
        /* <DEDUP_REMOVED lines=69> */
[----:B------:R-:W-:Y:S01]  /*4cb0*/  HFMA2 R12, -RZ, RZ, 0, 1.847743988037109375e-06 ;  /* 0x0000001fff0c7431 */ /* 0x000fe200000001ff */
[----:B------:R-:W-:Y:S01]  /*4cc0*/  PLOP3.LUT P0, PT, PT, PT, PT, 0x80, 0x8 ;  /* 0x000000000008781c */ /* 0x000fe20003f0f070 */
[----:B------:R-:W-:-:S12]  /*4cd0*/  IMAD.MOV.U32 R3, RZ, RZ, RZ ;  /* 0x000000ffff037224 */ /* 0x000fd800078e00ff */
.L_x_75:
[----:B------:R-:W0:Y:S01]  /*4ce0*/  LDC.64 R4, c[0x4][0x10] ;  /* 0x01000400ff047b82 */ /* 0x000e220000000a00 */
[----:B------:R-:W-:Y:S02]  /*4cf0*/  VIADD R12, R12, 0x1 ;  /* 0x000000010c0c7836 */ /* 0x000fe40000000000 */
        /* <DEDUP_REMOVED lines=13> */
[----:B--2---:R-:W-:Y:S02]  /*4dd0*/  IADD3 R11, P1, PT, R2, -R6, RZ ;  /* 0x80000006020b7210 */ /* 0x004fe40007f3e0ff */
[----:B------:R-:W-:Y:S02]  /*4de0*/  IADD3 R2, PT, PT, R17, 0x1, RZ ;  /* 0x0000000111027810 */ /* 0x000fe40007ffe0ff */
[----:B------:R-:W-:Y:S01]  /*4df0*/  IADD3 R10, P2, PT, R11, 0x3b9aca00, RZ ;  /* 0x3b9aca000b0a7810 */ /* 0x000fe20007f5e0ff */
[----:B------:R-:W-:Y:S01]  /*4e00*/  IMAD.X R17, R3, 0x1, ~R7, P1 ;  /* 0x0000000103117824 */ /* 0x000fe200008e0e07 */
[----:B------:R-:W-:-:S03]  /*4e10*/  ISETP.NE.AND P3, PT, R2, 0x38, PT ;  /* 0x000000380200780c */ /* 0x000fc60003f65270 */
[----:B------:R-:W-:Y:S01]  /*4e20*/  IMAD.X R0, RZ, RZ, R17, P2 ;  /* 0x000000ffff007224 */ /* 0x000fe200010e0611 */
[----:B------:R-:W-:Y:S02]  /*4e30*/  ISETP.GE.AND P1, PT, R17, RZ, PT ;  /* 0x000000ff1100720c */ /* 0x000fe40003f26270 */
        /* <DEDUP_REMOVED lines=12> */
[----:B------:R-:W-:-:S05]  /*4f00*/  IMAD.X R7, R7, 0x1, ~R17, P1 ;  /* 0x0000000107077824 */ /* 0x000fca00008e0e11 */
[----:B------:R-:W-:Y:S02]  /*4f10*/  ISETP.GE.AND P1, PT, R7, RZ, PT ;  /* 0x000000ff0700720c */ /* 0x000fe40003f26270 */
[----:B------:R-:W-:Y:S02]  /*4f20*/  IADD3.X R0, PT, PT, RZ, R7, RZ, P2, !PT ;  /* 0x00000007ff007210 */ /* 0x000fe400017fe4ff */
[----:B------:R-:W-:Y:S02]  /*4f30*/  SEL R6, R6, R23, !P1 ;  /* 0x0000001706067207 */ /* 0x000fe40004800000 */
[----:B------:R-:W-:Y:S01]  /*4f40*/  SEL R7, R0, R7, !P1 ;  /* 0x0000000700077207 */ /* 0x000fe20004800000 */
[----:B------:R-:W-:Y:S01]  /*4f50*/  IMAD.MOV.U32 R0, RZ, RZ, 0x40000000 ;  /* 0x40000000ff007424 */ /* 0x000fe200078e00ff */
[----:B------:R-:W-:Y:S02]  /*4f60*/  PLOP3.LUT P1, PT, PT, PT, PT, 0x80, 0x8 ;  /* 0x000000000008781c */ /* 0x000fe40003f2f070 */
[----:B------:R-:W0:Y:S01]  /*4f70*/  I2F.F64.S64 R16, R6 ;  /* 0x0000000600107312 */ /* 0x000e220000301c00 */
[----:B------:R1:W-:Y:S01]  /*4f80*/  STG.E.64 desc[UR20][R4.64], R6 ;  /* 0x0000000604007986 */ /* 0x0003e2000c101b14 */
[----:B0-----:R-:W-:-:S02]  /*4f90*/  DMUL R20, R16, UR4 ;  /* 0x0000000410147c28 */ /* 0x001fc40008000000 */
[----:B------:R-:W-:Y:S01]  /*4fa0*/  DMUL R16, R10, UR4 ;  /* 0x000000040a107c28 */ /* 0x000fe20008000000 */
[----:B------:R-:W-:Y:S01]  /*4fb0*/  UMOV UR4, 0x7110e454 ;  /* 0x7110e45400047882 */ /* 0x000fe20000000000 */
[----:B------:R-:W-:Y:S02]  /*4fc0*/  UMOV UR5, 0x3ec92a73 ;  /* 0x3ec92a7300057882 */ /* 0x000fe40000000000 */
        /* <DEDUP_REMOVED lines=12> */
[----:B------:R-:W-:Y:S02]  /*5090*/  FSEL R0, R5, R2, !P1 ;  /* 0x0000000205007208 */ /* 0x000fe40004800000 */
[----:B------:R-:W-:-:S03]  /*50a0*/  MOV R5, 0x3e055027 ;  /* 0x3e05502700057802 */ /* 0x000fc60000000f00 */
[----:B------:R-:W-:-:S05]  /*50b0*/  VIADD R4, R0, 0xc0d55555 ;  /* 0xc0d5555500047836 */ /* 0x000fca0000000000 */
        /* <DEDUP_REMOVED lines=36> */
[----:B------:R-:W-:Y:S05]  /*5300*/  CALL.REL.NOINC `($__internal_3_$__cuda_sm3x_div_rn_noftz_f32_slowpath) ;  /* 0x000000a400a47944 */ /* 0x000fea0003c00000 */
.L_x_81:
        /* <DEDUP_REMOVED lines=8> */
[----:B------:R-:W-:Y:S01]  /*5390*/  MOV R11, R0 ;  /* 0x00000000000b7202 */ /* 0x000fe20000000f00 */
[----:B------:R-:W-:Y:S06]  /*53a0*/  BRA `(.L_x_84) ;  /* 0x0000000000107947 */ /* 0x000fec0003800000 */
.L_x_83:
[C---:B------:R-:W-:Y:S01]  /*53b0*/  FMUL.FTZ R11, R5.reuse, R10 ;  /* 0x0000000a050b7220 */ /* 0x040fe20000410000 */
[----:B------:R-:W-:-:S03]  /*53c0*/  FMUL.FTZ R0, R5, 0.5 ;  /* 0x3f00000005007820 */ /* 0x000fc60000410000 */
[----:B------:R-:W-:-:S04]  /*53d0*/  FFMA R10, -R11, R11, R10 ;  /* 0x0000000b0b0a7223 */ /* 0x000fc8000000010a */
[----:B------:R-:W-:-:S07]  /*53e0*/  FFMA R11, R10, R0, R11 ;  /* 0x000000000a0b7223 */ /* 0x000fce000000000b */
.L_x_84:
[----:B------:R-:W-:Y:S05]  /*53f0*/  BSYNC.RECONVERGENT B0 ;  /* 0x0000000000007941 */ /* 0x000fea0003800200 */
.L_x_82:
[----:B------:R-:W0:Y:S01]  /*5400*/  LDCU UR4, c[0x0][0x384] ;  /* 0x00007080ff0477ac */ /* 0x000e220008000800 */
[----:B------:R-:W-:Y:S02]  /*5410*/  IMAD R5, R13, 0x80, R27 ;  /* 0x000000800d057824 */ /* 0x000fe400078e021b */
[----:B------:R-:W-:Y:S01]  /*5420*/  FMUL R10, R15, 0.00019999999494757503271 ;  /* 0x3951b7170f0a7820 */ /* 0x000fe20000400000 */
[----:B------:R-:W-:Y:S02]  /*5430*/  VIADD R13, R13, 0x1 ;  /* 0x000000010d0d7836 */ /* 0x000fe40000000000 */
[----:B------:R-:W-:Y:S01]  /*5440*/  FMUL R14, R14, 0.00019999999494757503271 ;  /* 0x3951b7170e0e7820 */ /* 0x000fe20000400000 */
[----:B------:R-:W-:-:S04]  /*5450*/  IMAD.WIDE R4, R5, 0x10, R18 ;  /* 0x0000001005047825 */ /* 0x000fc800078e0212 */
[-C--:B------:R-:W-:Y:S01]  /*5460*/  FMUL R10, R10, R11.reuse ;  /* 0x0000000b0a0a7220 */ /* 0x080fe20000400000 */
[----:B------:R-:W-:-:S05]  /*5470*/  FMUL R11, R14, R11 ;  /* 0x0000000b0e0b7220 */ /* 0x000fca0000400000 */
[----:B------:R1:W-:Y:S01]  /*5480*/  STG.E.128 desc[UR20][R4.64], R8 ;  /* 0x0000000804007986 */ /* 0x0003e2000c101d14 */
[----:B0-----:R-:W-:-:S13]  /*5490*/  ISETP.NE.AND P1, PT, R13, UR4, PT ;  /* 0x000000040d007c0c */ /* 0x001fda000bf25270 */
[----:B------:R-:W-:Y:S05]  /*54a0*/  @!P1 EXIT ;  /* 0x000000000000994d */ /* 0x000fea0003800000 */
[----:B------:R-:W-:Y:S05]  /*54b0*/  BRA `(.L_x_85) ;  /* 0xffffffac006c7947 */ /* 0x000fea000383ffff */
.L_x_64:
[----:B------:R-:W-:-:S13]  /*54c0*/  ISETP.GE.AND P0, PT, R11, 0x1, PT ;  /* 0x000000010b00780c */ /* 0x000fda0003f06270 */
[----:B------:R-:W-:Y:S05]  /*54d0*/  @!P0 EXIT ;  /* 0x000000000000894d */ /* 0x000fea0003800000 */
[----:B------:R-:W-:-:S07]  /*54e0*/  IMAD.MOV.U32 R3, RZ, RZ, RZ ;  /* 0x000000ffff037224 */ /* 0x000fce00078e00ff */
.L_x_108:
[----:B-1----:R-:W1:Y:S01]  /*54f0*/  LDCU UR4, c[0x0][0x384] ;  /* 0x00007080ff0477ac */ /* 0x002e620008000800 */
[C---:B------:R-:W-:Y:S01]  /*5500*/  LEA R12, R3.reuse, R27, 0x7 ;  /* 0x0000001b030c7211 */ /* 0x040fe200078e38ff */
[----:B------:R-:W-:Y:S01]  /*5510*/  VIADD R3, R3, 0x1 ;  /* 0x0000000103037836 */ /* 0x000fe20000000000 */
[----:B------:R-:W-:Y:S02]  /*5520*/  BSSY.RECONVERGENT B0, `(.L_x_86) ;  /* 0x0000a2f000007945 */ /* 0x000fe40003800200 */
[----:B------:R-:W-:Y:S02]  /*5530*/  ISETP.GE.AND P0, PT, R12, R26, PT ;  /* 0x0000001a0c00720c */ /* 0x000fe40003f06270 */
[----:B-1----:R-:W-:-:S11]  /*5540*/  ISETP.NE.AND P3, PT, R3, UR4, PT ;  /* 0x0000000403007c0c */ /* 0x002fd6000bf65270 */
[----:B------:R-:W-:Y:S05]  /*5550*/  @P0 BRA `(.L_x_87) ;  /* 0x000000a000ac0947 */ /* 0x000fea0003800000 */
[----:B0-----:R-:W0:Y:S08]  /*5560*/  LDC.64 R4, c[0x4][0x18] ;  /* 0x01000600ff047b82 */ /* 0x001e300000000a00 */
        /* <DEDUP_REMOVED lines=8> */
.L_x_93:
[----:B------:R-:W-:Y:S05]  /*55f0*/  @P1 BRA `(.L_x_88) ;  /* 0x0000007000741947 */ /* 0x000fea0003800000 */
[----:B------:R-:W0:Y:S01]  /*5600*/  LDCU.64 UR22, c[0x4][0x10] ;  /* 0x01000200ff1677ac */ /* 0x000e220008000a00 */
[----:B-----5:R-:W1:Y:S01]  /*5610*/  LDC.64 R14, c[0x4][0x18] ;  /* 0x01000600ff0e7b82 */ /* 0x020e620000000a00 */
[----:B------:R-:W-:Y:S02]  /*5620*/  HFMA2 R25, -RZ, RZ, 0, 0 ;  /* 0x00000000ff197431 */ /* 0x000fe400000001ff */
        /* <DEDUP_REMOVED lines=15> */
[----:B------:R-:W-:Y:S01]  /*5720*/  MOV.SPILL R0, UR22 ;  /* 0x0000001600007c02 */ /* 0x000fe20009000f00 */
[----:B------:R-:W-:Y:S01]  /*5730*/  UIADD3.X UR65, UPT, UPT, URZ, URZ, URZ, UP1, !UPT ;  /* 0x000000ffff417290 */ /* 0x000fe20008ffe4ff */
[----:B------:R-:W-:Y:S01]  /*5740*/  MOV.SPILL R2, UR23 ;  /* 0x0000001700027c02 */ /* 0x000fe20009000f00 */
[----:B------:R-:W-:Y:S02]  /*5750*/  UIADD3.X UR67, UPT, UPT, URZ, UR23, URZ, UP0, !UPT ;  /* 0x00000017ff437290 */ /* 0x000fe400087fe4ff */
[----:B------:R-:W-:Y:S02]  /*5760*/  UIADD3 URZ, UP0, UPT, UR4, 0xa, URZ ;  /* 0x0000000a04ff7890 */ /* 0x000fe4000ff1e0ff */
[----:B------:R-:W-:Y:S01]  /*5770*/  UIMAD.WIDE.U32.X UR18, URZ, 0x29e4129e, UR68, UP2 ;  /* 0x29e4129eff1278a5 */ /* 0x000fe200090e0444 */
[----:B------:R-:W-:Y:S01]  /*5780*/  UMOV UR7, 0xa ;  /* 0x0000000a00077882 */ /* 0x000fe20000000000 */
[----:B------:R-:W-:Y:S01]  /*5790*/  UMOV UR64, UR5 ;  /* 0x0000000500407c82 */ /* 0x000fe20008000000 */
[----:B------:R-:W-:-:S02]  /*57a0*/  UIMAD.WIDE.U32 UR6, UP3, URZ, 0x4129e413, UR6 ;  /* 0x4129e413ff0678a5 */ /* 0x000fc4000f860006 */
[----:B------:R-:W-:Y:S02]  /*57b0*/  UIMAD.WIDE.U32.X UR64, URZ, 0x29e4129e, UR64, UP0 ;  /* 0x29e4129eff4078a5 */ /* 0x000fe400080e0440 */
[----:B------:R-:W-:Y:S02]  /*57c0*/  UIADD3 UR4, UP1, UPT, -UR18, 0x15, URZ ;  /* 0x0000001512047890 */ /* 0x000fe4000ff3e1ff */
[----:B------:R-:W-:Y:S02]  /*57d0*/  UIADD3 URZ, UP2, UPT, UR6, 0x10, URZ ;  /* 0x0000001006ff7890 */ /* 0x000fe4000ff5e0ff */
[----:B------:R-:W-:Y:S02]  /*57e0*/  UIADD3 UR5, UP0, UPT, -UR64, 0x2a, URZ ;  /* 0x0000002a40057890 */ /* 0x000fe4000ff1e1ff */
[----:B------:R-:W-:Y:S02]  /*57f0*/  UIADD3.X UR6, UPT, UPT, URZ, ~UR19, URZ, UP1, !UPT ;  /* 0x80000013ff067290 */ /* 0x000fe40008ffe4ff */
[----:B------:R-:W-:-:S02]  /*5800*/  UIADD3.X UR74, UPT, UPT, URZ, ~UR65, URZ, UP0, !UPT ;  /* 0x80000041ff4a7290 */ /* 0x000fc400087fe4ff */
[----:B------:R-:W-:Y:S01]  /*5810*/  USHF.R.U64 UR4, UR4, 0x1, UR6 ;  /* 0x0000000104047899 */ /* 0x000fe20008001206 */
[----:B------:R-:W-:Y:S01]  /*5820*/  UMOV UR68, UR7 ;  /* 0x0000000700447c82 */ /* 0x000fe20008000000 */
[----:B------:R-:W-:Y:S02]  /*5830*/  USHF.R.U32.HI UR6, URZ, 0x1, UR6 ;  /* 0x00000001ff067899 */ /* 0x000fe40008011606 */
[----:B------:R-:W-:Y:S02]  /*5840*/  USHF.R.U64 UR5, UR5, 0x1, UR74 ;  /* 0x0000000105057899 */ /* 0x000fe4000800124a */
[----:B------:R-:W-:Y:S02]  /*5850*/  UIADD3 UR7, UP1, UPT, UR4, UR18, URZ ;  /* 0x0000001204077290 */ /* 0x000fe4000ff3e0ff */
[----:B------:R-:W-:Y:S02]  /*5860*/  USHF.R.U32.HI UR4, URZ, 0x1, UR74 ;  /* 0x00000001ff047899 */ /* 0x000fe4000801164a */
[----:B------:R-:W-:-:S02]  /*5870*/  UIADD3 UR5, UP0, UPT, UR5, UR64, URZ ;  /* 0x0000004005057290 */ /* 0x000fc4000ff1e0ff */
[----:B------:R-:W-:Y:S01]  /*5880*/  UIADD3.X UR18, UPT, UPT, UR6, UR19, URZ, UP1, !UPT ;  /* 0x0000001306127290 */ /* 0x000fe20008ffe4ff */
[----:B------:R-:W-:Y:S01]  /*5890*/  UMOV UR62, 0x150 ;  /* 0x00000150003e7882 */ /* 0x000fe20000000000 */
[----:B------:R-:W-:Y:S01]  /*58a0*/  UMOV UR63, 0x0 ;  /* 0x00000000003f7882 */ /* 0x000fe20000000000 */
[----:B------:R-:W-:Y:S02]  /*58b0*/  UIADD3.X UR69, UPT, UPT, URZ, URZ, URZ, UP3, !UPT ;  /* 0x000000ffff457290 */ /* 0x000fe40009ffe4ff */
[----:B------:R-:W-:Y:S02]  /*58c0*/  UIMAD.WIDE.U32 UR62, UR22, 0x1, UR62 ;  /* 0x00000001163e78a5 */ /* 0x000fe4000f8e003e */
[----:B------:R-:W-:Y:S02]  /*58d0*/  UIADD3.X UR4, UPT, UPT, UR4, UR65, URZ, UP0, !UPT ;  /* 0x0000004104047290 */ /* 0x000fe400087fe4ff */
[----:B------:R-:W-:Y:S02]  /*58e0*/  USHF.R.U64 UR7, UR7, 0x5, UR18 ;  /* 0x0000000507077899 */ /* 0x000fe40008001212 */
[----:B------:R-:W-:-:S02]  /*58f0*/  USHF.R.U32.HI UR18, URZ, 0x5, UR18 ;  /* 0x00000005ff127899 */ /* 0x000fc40008011612 */
[----:B------:R-:W-:Y:S02]  /*5900*/  UIMAD.WIDE.U32.X UR68, URZ, 0x29e4129e, UR68, UP2 ;  /* 0x29e4129eff4478a5 */ /* 0x000fe400090e0444 */
[----:B------:R-:W-:Y:S02]  /*5910*/  UIADD3 UR19, UPT, UPT, UR23, UR63, URZ ;  /* 0x0000003f17137290 */ /* 0x000fe4000fffe0ff */
[----:B------:R-:W-:Y:S02]  /*5920*/  USHF.R.U64 UR5, UR5, 0x5, UR4 ;  /* 0x0000000505057899 */ /* 0x000fe40008001204 */
[----:B------:R-:W-:Y:S02]  /*5930*/  USHF.R.U32.HI UR63, URZ, 0x5, UR4 ;  /* 0x00000005ff3f7899 */ /* 0x000fe40008011604 */
[----:B------:R-:W-:Y:S02]  /*5940*/  UIMAD UR4, UR18, -0x1b8, URZ ;  /* 0xfffffe48120478a4 */ /* 0x000fe4000f8e02ff */
[----:B------:R-:W-:-:S02]  /*5950*/  UIMAD.WIDE.U32 UR66, UR7, -0x1b8, UR66 ;  /* 0xfffffe48074278a5 */ /* 0x000fc4000f8e0042 */
[----:B------:R-:W-:Y:S02]  /*5960*/  UIADD3 UR6, UP1, UPT, -UR68, 0x3f, URZ ;  /* 0x0000003f44067890 */ /* 0x000fe4000ff3e1ff */
[----:B------:R-:W-:Y:S02]  /*5970*/  UIADD3 UR7, UPT, UPT, UR67, -UR7, UR4 ;  /* 0x8000000743077290 */ /* 0x000fe4000fffe004 */
[----:B------:R-:W-:Y:S01]  /*5980*/  UIADD3.X UR4, UPT, UPT, URZ, ~UR69, URZ, UP1, !UPT ;  /* 0x80000045ff047290 */ /* 0x000fe20008ffe4ff */
[----:B------:R-:W-:Y:S01]  /*5990*/  IMAD.U32 R23, RZ, RZ, UR67 ;  /* 0x00000043ff177e24 */ /* 0x000fe2000f8e00ff */
[----:B------:R-:W-:Y:S01]  /*59a0*/  UMOV UR18, UR62 ;  /* 0x0000003e00127c82 */ /* 0x000fe20008000000 */
[----:B------:R-:W-:Y:S01]  /*59b0*/  UMOV UR70, 0xbed61bd8 ;  /* 0xbed61bd800467882 */ /* 0x000fe20000000000 */
[----:B------:R-:W-:Y:S01]  /*59c0*/  UIMAD.WIDE.U32 UR64, UR5, -0x1b8, UR18 ;  /* 0xfffffe48054078a5 */ /* 0x000fe2000f8e0012 */
[----:B------:R-:W-:Y:S01]  /*59d0*/  IMAD.U32 R23, RZ, RZ, UR7 ;  /* 0x00000007ff177e24 */ /* 0x000fe2000f8e00ff */
[----:B------:R-:W-:Y:S01]  /*59e0*/  USHF.R.U64 UR6, UR6, 0x1, UR4 ;  /* 0x0000000106067899 */ /* 0x000fe20008001204 */
[----:B------:R-:W-:Y:S01]  /*59f0*/  IMAD.U32 R22, RZ, RZ, UR66 ;  /* 0x00000042ff167e24 */ /* 0x000fe2000f8e00ff */
[----:B------:R-:W-:Y:S01]  /*5a00*/  UMOV UR71, 0xd ;  /* 0x0000000d00477882 */ /* 0x000fe20000000000 */
[----:B------:R-:W-:Y:S01]  /*5a10*/  UIMAD UR63, UR63, -0x1b8, URZ ;  /* 0xfffffe483f3f78a4 */ /* 0x000fe2000f8e02ff */
[----:B------:R-:W-:Y:S01]  /*5a20*/  IMAD.U32 R21, RZ, RZ, UR65 ;  /* 0x00000041ff157e24 */ /* 0x000fe2000f8e00ff */
[----:B------:R-:W-:Y:S01]  /*5a30*/  UIMAD.WIDE.U32 UR70, UP1, URZ, 0x4129e413, UR70 ;  /* 0x4129e413ff4678a5 */ /* 0x000fe2000f820046 */
[----:B------:R-:W-:Y:S01]  /*5a40*/  MOV R20, UR64 ;  /* 0x0000004000147c02 */ /* 0x000fe20008000f00 */
[----:B------:R-:W-:-:S02]  /*5a50*/  USHF.R.U32.HI UR4, URZ, 0x1, UR4 ;  /* 0x00000001ff047899 */ /* 0x000fc40008011604 */
[----:B------:R-:W-:Y:S02]  /*5a60*/  UIADD3 UR6, UP2, UPT, UR6, UR68, URZ ;  /* 0x0000004406067290 */ /* 0x000fe4000ff5e0ff */
[----:B------:R-:W-:Y:S02]  /*5a70*/  UIADD3 UR5, UPT, UPT, UR65, -UR5, UR63 ;  /* 0x8000000541057290 */ /* 0x000fe4000fffe03f */
[----:B------:R-:W-:Y:S02]  /*5a80*/  UIADD3.X UR65, UPT, UPT, URZ, URZ, URZ, UP1, !UPT ;  /* 0x000000ffff417290 */ /* 0x000fe40008ffe4ff */
[----:B------:R-:W-:Y:S02]  /*5a90*/  UIADD3.X UR4, UPT, UPT, UR4, UR69, URZ, UP2, !UPT ;  /* 0x0000004504047290 */ /* 0x000fe400097fe4ff */
[----:B------:R-:W-:Y:S01]  /*5aa0*/  UIADD3 UR68, UP1, UPT, UR62, 0xa8, URZ ;  /* 0x000000a83e447890 */ /* 0x000fe2000ff3e0ff */
[----:B------:R-:W-:Y:S01]  /*5ab0*/  IMAD.U32 R21, RZ, RZ, UR5 ;  /* 0x00000005ff157e24 */ /* 0x000fe2000f8e00ff */
[----:B------:R-:W-:-:S02]  /*5ac0*/  UIADD3 URZ, UP2, UPT, UR70, 0x15, URZ ;  /* 0x0000001546ff7890 */ /* 0x000fc4000ff5e0ff */
[----:B------:R-:W-:Y:S01]  /*5ad0*/  UIADD3.X UR69, UPT, UPT, URZ, UR19, URZ, UP1, !UPT ;  /* 0x00000013ff457290 */ /* 0x000fe20008ffe4ff */
[----:B------:R-:W-:Y:S01]  /*5ae0*/  UMOV UR64, UR71 ;  /* 0x0000004700407c82 */ /* 0x000fe20008000000 */
[----:B------:R-:W-:Y:S02]  /*5af0*/  USHF.R.U64 UR6, UR6, 0x5, UR4 ;  /* 0x0000000506067899 */ /* 0x000fe40008001204 */
[----:B------:R-:W-:Y:S02]  /*5b00*/  USHF.R.U32.HI UR18, URZ, 0x5, UR4 ;  /* 0x00000005ff127899 */ /* 0x000fe40008011604 */
[----:B------:R-:W-:Y:S02]  /*5b10*/  UIMAD.WIDE.U32.X UR64, URZ, 0x29e4129e, UR64, UP2 ;  /* 0x29e4129eff4078a5 */ /* 0x000fe400090e0440 */
[----:B------:R-:W-:Y:S01]  /*5b20*/  UIMAD.WIDE.U32 UR68, UR6, -0x1b8, UR68 ;  /* 0xfffffe48064478a5 */ /* 0x000fe2000f8e0044 */
[----:B------:R-:W-:Y:S01]  /*5b30*/  UMOV UR72, 0x2e8ba2ce ;  /* 0x2e8ba2ce00487882 */ /* 0x000fe20000000000 */
[----:B------:R-:W-:Y:S01]  /*5b40*/  UMOV UR73, 0x11 ;  /* 0x0000001100497882 */ /* 0x000fe20000000000 */
[----:B------:R-:W-:-:S02]  /*5b50*/  UIMAD UR4, UR18, -0x1b8, URZ ;  /* 0xfffffe48120478a4 */ /* 0x000fc4000f8e02ff */
[----:B------:R-:W-:Y:S01]  /*5b60*/  UIADD3 UR18, UP3, UPT, -UR64, 0x54, URZ ;  /* 0x0000005440127890 */ /* 0x000fe2000ff7e1ff */
[----:B------:R-:W-:Y:S01]  /*5b70*/  IMAD.U32 R9, RZ, RZ, UR69 ;  /* 0x00000045ff097e24 */ /* 0x000fe2000f8e00ff */
[----:B------:R-:W-:Y:S01]  /*5b80*/  UIMAD.WIDE.U32 UR72, UP0, URZ, 0x4129e413, UR72 ;  /* 0x4129e413ff4878a5 */ /* 0x000fe2000f800048 */
[----:B------:R-:W-:Y:S01]  /*5b90*/  IMAD.U32 R8, RZ, RZ, UR68 ;  /* 0x00000044ff087e24 */ /* 0x000fe2000f8e00ff */
[----:B------:R-:W-:Y:S02]  /*5ba0*/  UIADD3 UR6, UPT, UPT, UR69, -UR6, UR4 ;  /* 0x8000000645067290 */ /* 0x000fe4000fffe004 */
[----:B------:R-:W-:Y:S02]  /*5bb0*/  UIADD3.X UR4, UPT, UPT, URZ, ~UR65, URZ, UP3, !UPT ;  /* 0x80000041ff047290 */ /* 0x000fe40009ffe4ff */
[----:B------:R-:W-:Y:S02]  /*5bc0*/  UIADD3.X UR69, UPT, UPT, URZ, URZ, URZ, UP0, !UPT ;  /* 0x000000ffff457290 */ /* 0x000fe400087fe4ff */
[----:B------:R-:W-:Y:S01]  /*5bd0*/  UIADD3 URZ, UP0, UPT, UR72, 0x1a, URZ ;  /* 0x0000001a48ff7890 */ /* 0x000fe2000ff1e0ff */
[----:B------:R-:W-:Y:S01]  /*5be0*/  IMAD.U32 R9, RZ, RZ, UR6 ;  /* 0x00000006ff097e24 */ /* 0x000fe2000f8e00ff */
[----:B------:R-:W-:Y:S01]  /*5bf0*/  USHF.R.U64 UR18, UR18, 0x1, UR4 ;  /* 0x0000000112127899 */ /* 0x000fe20008001204 */
[----:B------:R-:W-:Y:S01]  /*5c00*/  UMOV UR68, UR73 ;  /* 0x0000004900447c82 */ /* 0x000fe20008000000 */
[----:B------:R-:W-:-:S02]  /*5c10*/  USHF.R.U32.HI UR4, URZ, 0x1, UR4 ;  /* 0x00000001ff047899 */ /* 0x000fc40008011604 */
[----:B------:R-:W-:Y:S02]  /*5c20*/  UIMAD.WIDE.U32.X UR68, URZ, 0x29e4129e, UR68, UP0 ;  /* 0x29e4129eff4478a5 */ /* 0x000fe400080e0444 */
[----:B------:R-:W-:Y:S02]  /*5c30*/  UIADD3 UR64, UP0, UPT, UR18, UR64, URZ ;  /* 0x0000004012407290 */ /* 0x000fe4000ff1e0ff */
[----:B------:R-:W-:Y:S02]  /*5c40*/  UIADD3 UR18, UP3, UPT, -UR68, 0x69, URZ ;  /* 0x0000006944127890 */ /* 0x000fe4000ff7e1ff */
[----:B------:R-:W-:Y:S02]  /*5c50*/  UIADD3 UR70, UP2, UPT, UR62, 0x150, URZ ;  /* 0x000001503e467890 */ /* 0x000fe4000ff5e0ff */
[----:B------:R-:W-:Y:S02]  /*5c60*/  UIADD3.X UR65, UPT, UPT, UR4, UR65, URZ, UP0, !UPT ;  /* 0x0000004104417290 */ /* 0x000fe400087fe4ff */
[----:B------:R-:W-:-:S02]  /*5c70*/  UIADD3.X UR63, UPT, UPT, URZ, ~UR69, URZ, UP3, !UPT ;  /* 0x80000045ff3f7290 */ /* 0x000fc40009ffe4ff */
[----:B------:R-:W-:Y:S02]  /*5c80*/  UIADD3.X UR71, UPT, UPT, URZ, UR19, URZ, UP2, !UPT ;  /* 0x00000013ff477290 */ /* 0x000fe400097fe4ff */
[----:B------:R-:W-:Y:S02]  /*5c90*/  USHF.R.U64 UR4, UR64, 0x5, UR65 ;  /* 0x0000000540047899 */ /* 0x000fe40008001241 */
[----:B------:R-:W-:Y:S02]  /*5ca0*/  USHF.R.U32.HI UR64, URZ, 0x5, UR65 ;  /* 0x00000005ff407899 */ /* 0x000fe40008011641 */
[----:B------:R-:W-:Y:S02]  /*5cb0*/  USHF.R.U64 UR18, UR18, 0x1, UR63 ;  /* 0x0000000112127899 */ /* 0x000fe4000800123f */
[----:B------:R-:W-:Y:S01]  /*5cc0*/  UIMAD.WIDE.U32 UR70, UR4, -0x1b8, UR70 ;  /* 0xfffffe48044678a5 */ /* 0x000fe2000f8e0046 */
[----:B------:R-:W-:Y:S01]  /*5cd0*/  UMOV UR12, 0x9e4129c4 ;  /* 0x9e4129c4000c7882 */ /* 0x000fe20000000000 */
[----:B------:R-:W-:Y:S01]  /*5ce0*/  UMOV UR13, 0x14 ;  /* 0x00000014000d7882 */ /* 0x000fe20000000000 */
[----:B------:R-:W-:-:S02]  /*5cf0*/  UIMAD UR64, UR64, -0x1b8, URZ ;  /* 0xfffffe48404078a4 */ /* 0x000fc4000f8e02ff */
[----:B------:R-:W-:Y:S01]  /*5d00*/  USHF.R.U32.HI UR63, URZ, 0x1, UR63 ;  /* 0x00000001ff3f7899 */ /* 0x000fe2000801163f */
[----:B------:R-:W-:Y:S01]  /*5d10*/  IMAD.U32 R5, RZ, RZ, UR71 ;  /* 0x00000047ff057e24 */ /* 0x000fe2000f8e00ff */
[----:B------:R-:W-:Y:S01]  /*5d20*/  UIADD3 UR18, UP0, UPT, UR18, UR68, URZ ;  /* 0x0000004412127290 */ /* 0x000fe2000ff1e0ff */
[----:B------:R-:W-:Y:S01]  /*5d30*/  MOV R4, UR70 ;  /* 0x0000004600047c02 */ /* 0x000fe20008000f00 */
[----:B------:R-:W-:Y:S02]  /*5d40*/  UIMAD.WIDE.U32 UR12, UP1, URZ, 0x4129e413, UR12 ;  /* 0x4129e413ff0c78a5 */ /* 0x000fe4000f82000c */
[----:B------:R-:W-:Y:S02]  /*5d50*/  UIADD3 UR4, UPT, UPT, UR71, -UR4, UR64 ;  /* 0x8000000447047290 */ /* 0x000fe4000fffe040 */
[----:B------:R-:W-:Y:S02]  /*5d60*/  UIADD3.X UR63, UPT, UPT, UR63, UR69, URZ, UP0, !UPT ;  /* 0x000000453f3f7290 */ /* 0x000fe400087fe4ff */
[----:B------:R-:W-:-:S02]  /*5d70*/  UIADD3.X UR71, UPT, UPT, URZ, URZ, URZ, UP1, !UPT ;  /* 0x000000ffff477290 */ /* 0x000fc40008ffe4ff */
[----:B------:R-:W-:Y:S01]  /*5d80*/  UIADD3 UR68, UP0, UPT, UR62, 0x1f8, URZ ;  /* 0x000001f83e447890 */ /* 0x000fe2000ff1e0ff */
[----:B------:R-:W-:Y:S01]  /*5d90*/  IMAD.U32 R5, RZ, RZ, UR4 ;  /* 0x00000004ff057e24 */ /* 0x000fe2000f8e00ff */
[----:B------:R-:W-:Y:S01]  /*5da0*/  UIADD3 URZ, UP1, UPT, UR12, 0x20, URZ ;  /* 0x000000200cff7890 */ /* 0x000fe2000ff3e0ff */
[----:B------:R-:W-:Y:S01]  /*5db0*/  UMOV UR70, UR13 ;  /* 0x0000000d00467c82 */ /* 0x000fe20008000000 */
[----:B------:R-:W-:Y:S02]  /*5dc0*/  UIADD3.X UR69, UPT, UPT, URZ, UR19, URZ, UP0, !UPT ;  /* 0x00000013ff457290 */ /* 0x000fe400087fe4ff */
[----:B------:R-:W-:Y:S02]  /*5dd0*/  USHF.R.U32.HI UR12, URZ, 0x5, UR63 ;  /* 0x00000005ff0c7899 */ /* 0x000fe4000801163f */
[----:B------:R-:W-:Y:S02]  /*5de0*/  USHF.R.U64 UR13, UR18, 0x5, UR63 ;  /* 0x00000005120d7899 */ /* 0x000fe4000800123f */
[----:B------:R-:W-:-:S02]  /*5df0*/  UIMAD.WIDE.U32.X UR70, URZ, 0x29e4129e, UR70, UP1 ;  /* 0x29e4129eff4678a5 */ /* 0x000fc400088e0446 */
[----:B------:R-:W-:Y:S02]  /*5e00*/  UIMAD UR12, UR12, -0x1b8, URZ ;  /* 0xfffffe480c0c78a4 */ /* 0x000fe4000f8e02ff */
[----:B------:R-:W-:Y:S02]  /*5e10*/  UIMAD.WIDE.U32 UR68, UR13, -0x1b8, UR68 ;  /* 0xfffffe480d4478a5 */ /* 0x000fe4000f8e0044 */
[----:B------:R-:W-:Y:S02]  /*5e20*/  UIADD3 UR18, UP0, UPT, -UR70, 0x7e, URZ ;  /* 0x0000007e46127890 */ /* 0x000fe4000ff1e1ff */
[----:B------:R-:W-:Y:S02]  /*5e30*/  UIADD3 UR13, UPT, UPT, UR69, -UR13, UR12 ;  /* 0x8000000d450d7290 */ /* 0x000fe4000fffe00c */
[----:B------:R-:W-:Y:S01]  /*5e40*/  UIADD3.X UR12, UPT, UPT, URZ, ~UR71, URZ, UP0, !UPT ;  /* 0x80000047ff0c7290 */ /* 0x000fe200087fe4ff */
[----:B------:R-:W-:Y:S01]  /*5e50*/  IMAD.U32 R6, RZ, RZ, UR68 ;  /* 0x00000044ff067e24 */ /* 0x000fe2000f8e00ff */
[----:B------:R-:W-:Y:S01]  /*5e60*/  UMOV UR50, 0xdf6b0ba ;  /* 0x0df6b0ba00327882 */ /* 0x000fe20000000000 */
[----:B------:R-:W-:Y:S01]  /*5e70*/  UMOV UR51, 0x18 ;  /* 0x0000001800337882 */ /* 0x000fe20000000000 */
[----:B------:R-:W-:Y:S01]  /*5e80*/  USHF.R.U64 UR18, UR18, 0x1, UR12 ;  /* 0x0000000112127899 */ /* 0x000fe2000800120c */
[----:B------:R-:W-:Y:S01]  /*5e90*/  IMAD.U32 R7, RZ, RZ, UR69 ;  /* 0x00000045ff077e24 */ /* 0x000fe2000f8e00ff */
[----:B------:R-:W-:Y:S01]  /*5ea0*/  UIMAD.WIDE.U32 UR50, UP4, URZ, 0x4129e413, UR50 ;  /* 0x4129e413ff3278a5 */ /* 0x000fe2000f880032 */
[----:B------:R-:W-:Y:S01]  /*5eb0*/  IMAD.MOV.U32 R7, RZ, RZ, 0x1 ;  /* 0x00000001ff077424 */ /* 0x000fe200078e00ff */
[----:B------:R-:W-:-:S02]  /*5ec0*/  USHF.R.U32.HI UR63, URZ, 0x1, UR12 ;  /* 0x00000001ff3f7899 */ /* 0x000fc4000801160c */
[----:B------:R-:W-:Y:S01]  /*5ed0*/  UIADD3 UR12, UP2, UPT, UR18, UR70, URZ ;  /* 0x00000046120c7290 */ /* 0x000fe2000ff5e0ff */
[----:B------:R-:W-:Y:S01]  /*5ee0*/  UMOV UR34, 0x7dac37b0 ;  /* 0x7dac37b000227882 */ /* 0x000fe20000000000 */
[----:B------:R-:W-:Y:S01]  /*5ef0*/  UMOV UR35, 0x1b ;  /* 0x0000001b00237882 */ /* 0x000fe20000000000 */
[----:B------:R-:W-:Y:S01]  /*5f00*/  UIADD3.X UR73, UPT, UPT, URZ, URZ, URZ, UP4, !UPT ;  /* 0x000000ffff497290 */ /* 0x000fe2000a7fe4ff */
[----:B-1----:R0:W-:Y:S01]  /*5f10*/  STG.E.U8 desc[UR20][R14.64], R7 ;  /* 0x000000070e007986 */ /* 0x0021e2000c101114 */
[----:B------:R-:W-:Y:S02]  /*5f20*/  UIMAD.WIDE.U32 UR34, UP3, URZ, 0x4129e413, UR34 ;  /* 0x4129e413ff2278a5 */ /* 0x000fe4000f860022 */
[----:B------:R-:W-:Y:S01]  /*5f30*/  UIADD3 UR68, UP1, UPT, UR62, 0x2a0, URZ ;  /* 0x000002a03e447890 */ /* 0x000fe2000ff3e0ff */
[----:B--2---:R1:W-:Y:S01]  /*5f40*/  STG.E.64 desc[UR20][R16.64+0x1b8], R24 ;  /* 0x0001b81810007986 */ /* 0x0043e2000c101b14 */
[----:B------:R-:W-:Y:S02]  /*5f50*/  UIADD3 URZ, UP4, UPT, UR50, 0x25, URZ ;  /* 0x0000002532ff7890 */ /* 0x000fe4000ff9e0ff */
[----:B------:R-:W-:Y:S01]  /*5f60*/  UIADD3.X UR70, UPT, UPT, UR63, UR71, URZ, UP2, !UPT ;  /* 0x000000473f467290 */ /* 0x000fe200097fe4ff */
[----:B------:R-:W-:Y:S01]  /*5f70*/  UMOV UR72, UR51 ;  /* 0x0000003300487c82 */ /* 0x000fe20008000000 */
[----:B------:R-:W-:-:S02]  /*5f80*/  UIADD3.X UR69, UPT, UPT, URZ, UR19, URZ, UP1, !UPT ;  /* 0x00000013ff457290 */ /* 0x000fc40008ffe4ff */
[----:B------:R-:W-:Y:S01]  /*5f90*/  UIMAD.WIDE.U32.X UR50, URZ, 0x29e4129e, UR72, UP4 ;  /* 0x29e4129eff3278a5 */ /* 0x000fe2000a0e0448 */
[----:B0-----:R-:W-:Y:S01]  /*5fa0*/  IMAD.U32 R7, RZ, RZ, UR13 ;  /* 0x0000000dff077e24 */ /* 0x001fe2000f8e00ff */
[----:B------:R-:W-:Y:S02]  /*5fb0*/  USHF.R.U32.HI UR63, URZ, 0x5, UR70 ;  /* 0x00000005ff3f7899 */ /* 0x000fe40008011646 */
[----:B------:R-:W-:Y:S02]  /*5fc0*/  USHF.R.U64 UR12, UR12, 0x5, UR70 ;  /* 0x000000050c0c7899 */ /* 0x000fe40008001246 */
[----:B------:R-:W-:Y:S01]  /*5fd0*/  UIADD3.X UR71, UPT, UPT, URZ, URZ, URZ, UP3, !UPT ;  /* 0x000000ffff477290 */ /* 0x000fe20009ffe4ff */
[----:B-1----:R-:W-:Y:S01]  /*5fe0*/  IMAD.MOV.U32 R24, RZ, RZ, 0x1 ;  /* 0x00000001ff187424 */ /* 0x002fe200078e00ff */
[----:B------:R-:W-:Y:S01]  /*5ff0*/  UIADD3 URZ, UP2, UPT, UR34, 0x2a, URZ ;  /* 0x0000002a22ff7890 */ /* 0x000fe2000ff5e0ff */
[----:B------:R-:W-:Y:S01]  /*6000*/  UMOV UR70, UR35 ;  /* 0x0000002300467c82 */ /* 0x000fe20008000000 */
[----:B------:R-:W-:-:S02]  /*6010*/  UIADD3 UR18, UP1, UPT, -UR50, 0x93, URZ ;  /* 0x0000009332127890 */ /* 0x000fc4000ff3e1ff */
[----:B------:R0:W-:Y:S01]  /*6020*/  STG.E.64 desc[UR20][R22.64], R24 ;  /* 0x0000001816007986 */ /* 0x0001e2000c101b14 */
[----:B------:R-:W-:Y:S02]  /*6030*/  UIMAD UR63, UR63, -0x1b8, URZ ;  /* 0xfffffe483f3f78a4 */ /* 0x000fe4000f8e02ff */
[----:B------:R-:W-:Y:S02]  /*6040*/  UIMAD.WIDE.U32 UR68, UR12, -0x1b8, UR68 ;  /* 0xfffffe480c4478a5 */ /* 0x000fe4000f8e0044 */
[----:B------:R-:W-:Y:S02]  /*6050*/  UIMAD.WIDE.U32.X UR34, URZ, 0x29e4129e, UR70, UP2 ;  /* 0x29e4129eff2278a5 */ /* 0x000fe400090e0446 */
[----:B------:R-:W-:Y:S02]  /*6060*/  UIADD3.X UR70, UPT, UPT, URZ, ~UR51, URZ, UP1, !UPT ;  /* 0x80000033ff467290 */ /* 0x000fe40008ffe4ff */
[----:B------:R-:W-:Y:S02]  /*6070*/  UIADD3 UR12, UPT, UPT, UR69, -UR12, UR63 ;  /* 0x8000000c450c7290 */ /* 0x000fe4000fffe03f */
[----:B------:R-:W-:Y:S01]  /*6080*/  IMAD.U32 R11, RZ, RZ, UR69 ;  /* 0x00000045ff0b7e24 */ /* 0x000fe2000f8e00ff */
[----:B------:R-:W-:Y:S01]  /*6090*/  UIADD3 UR63, UP1, UPT, -UR34, 0xa8, URZ ;  /* 0x000000a8223f7890 */ /* 0x000fe2000ff3e1ff */
[----:B------:R-:W-:Y:S01]  /*60a0*/  MOV R10, UR68 ;  /* 0x00000044000a7c02 */ /* 0x000fe20008000f00 */
[----:B------:R-:W-:Y:S01]  /*60b0*/  USHF.R.U64 UR18, UR18, 0x1, UR70 ;  /* 0x0000000112127899 */ /* 0x000fe20008001246 */
[----:B0-----:R-:W-:Y:S01]  /*60c0*/  IMAD.MOV.U32 R24, RZ, RZ, 0x9a4bbbc ;  /* 0x09a4bbbcff187424 */ /* 0x001fe200078e00ff */
[----:B------:R-:W-:Y:S01]  /*60d0*/  UIADD3.X UR69, UPT, UPT, URZ, ~UR35, URZ, UP1, !UPT ;  /* 0x80000023ff457290 */ /* 0x000fe20008ffe4ff */
[----:B------:R-:W-:Y:S01]  /*60e0*/  IMAD.U32 R11, RZ, RZ, UR12 ;  /* 0x0000000cff0b7e24 */ /* 0x000fe2000f8e00ff */
[----:B------:R-:W-:-:S02]  /*60f0*/  USHF.R.U32.HI UR68, URZ, 0x1, UR70 ;  /* 0x00000001ff447899 */ /* 0x000fc40008011646 */
[----:B------:R-:W-:Y:S01]  /*6100*/  USHF.R.U64 UR63, UR63, 0x1, UR69 ;  /* 0x000000013f3f7899 */ /* 0x000fe20008001245 */
[----:B------:R0:W-:Y:S01]  /*6110*/  STG.E.64 desc[UR20][R20.64], R24 ;  /* 0x0000001814007986 */ /* 0x0001e2000c101b14 */
[----:B------:R-:W-:Y:S02]  /*6120*/  UIADD3 UR18, UP1, UPT, UR18, UR50, URZ ;  /* 0x0000003212127290 */ /* 0x000fe4000ff3e0ff */
[----:B------:R-:W-:Y:S02]  /*6130*/  USHF.R.U32.HI UR69, URZ, 0x1, UR69 ;  /* 0x00000001ff457899 */ /* 0x000fe40008011645 */
[----:B------:R-:W-:Y:S01]  /*6140*/  UIADD3 UR63, UP3, UPT, UR63, UR34, URZ ;  /* 0x000000223f3f7290 */ /* 0x000fe2000ff7e0ff */
[----:B------:R-:W-:Y:S01]  /*6150*/  UMOV UR10, 0xed61bea6 ;  /* 0xed61bea6000a7882 */ /* 0x000fe20000000000 */
[----:B------:R-:W-:Y:S01]  /*6160*/  UMOV UR11, 0x1e ;  /* 0x0000001e000b7882 */ /* 0x000fe20000000000 */
[----:B------:R-:W-:Y:S02]  /*6170*/  UIADD3 UR70, UP2, UPT, UR62, 0x348, URZ ;  /* 0x000003483e467890 */ /* 0x000fe4000ff5e0ff */
[----:B------:R-:W-:-:S02]  /*6180*/  UIADD3.X UR50, UPT, UPT, UR68, UR51, URZ, UP1, !UPT ;  /* 0x0000003344327290 */ /* 0x000fc40008ffe4ff */
[----:B------:R-:W-:Y:S01]  /*6190*/  UIMAD.WIDE.U32 UR10, UP0, URZ, 0x4129e413, UR10 ;  /* 0x4129e413ff0a78a5 */ /* 0x000fe2000f80000a */
[----:B0-----:R-:W-:Y:S01]  /*61a0*/  IMAD.MOV.U32 R24, RZ, RZ, 0x31f60e45 ;  /* 0x31f60e45ff187424 */ /* 0x001fe200078e00ff */
[----:B------:R-:W-:Y:S02]  /*61b0*/  UIADD3.X UR34, UPT, UPT, UR69, UR35, URZ, UP3, !UPT ;  /* 0x0000002345227290 */ /* 0x000fe40009ffe4ff */
[----:B------:R-:W-:Y:S02]  /*61c0*/  UIADD3.X UR71, UPT, UPT, URZ, UR19, URZ, UP2, !UPT ;  /* 0x00000013ff477290 */ /* 0x000fe400097fe4ff */
[----:B------:R-:W-:Y:S01]  /*61d0*/  USHF.R.U64 UR18, UR18, 0x5, UR50 ;  /* 0x0000000512127899 */ /* 0x000fe20008001232 */
[----:B------:R0:W-:Y:S01]  /*61e0*/  STG.E.64 desc[UR20][R8.64], R24 ;  /* 0x0000001808007986 */ /* 0x0001e2000c101b14 */
[----:B------:R-:W-:Y:S02]  /*61f0*/  USHF.R.U32.HI UR35, URZ, 0x5, UR50 ;  /* 0x00000005ff237899 */ /* 0x000fe40008011632 */
[----:B------:R-:W-:-:S02]  /*6200*/  UIADD3 UR68, UP1, UPT, UR62, 0x3f0, URZ ;  /* 0x000003f03e447890 */ /* 0x000fc4000ff3e0ff */
[----:B------:R-:W-:Y:S02]  /*6210*/  UIADD3.X UR51, UPT, UPT, URZ, URZ, URZ, UP0, !UPT ;  /* 0x000000ffff337290 */ /* 0x000fe400087fe4ff */
[----:B------:R-:W-:Y:S02]  /*6220*/  UIADD3 URZ, UP0, UPT, UR10, 0x30, URZ ;  /* 0x000000300aff7890 */ /* 0x000fe4000ff1e0ff */
[----:B------:R-:W-:Y:S02]  /*6230*/  USHF.R.U64 UR10, UR63, 0x5, UR34 ;  /* 0x000000053f0a7899 */ /* 0x000fe40008001222 */
[----:B------:R-:W-:Y:S02]  /*6240*/  UIMAD UR35, UR35, -0x1b8, URZ ;  /* 0xfffffe48232378a4 */ /* 0x000fe4000f8e02ff */
[----:B------:R-:W-:Y:S01]  /*6250*/  UIMAD.WIDE.U32 UR70, UR18, -0x1b8, UR70 ;  /* 0xfffffe48124678a5 */ /* 0x000fe2000f8e0046 */
[----:B0-----:R-:W-:Y:S01]  /*6260*/  IMAD.MOV.U32 R24, RZ, RZ, 0x13497777 ;  /* 0x13497777ff187424 */ /* 0x001fe200078e00ff */
[----:B------:R-:W-:-:S02]  /*6270*/  UIADD3.X UR69, UPT, UPT, URZ, UR19, URZ, UP1, !UPT ;  /* 0x00000013ff457290 */ /* 0x000fc40008ffe4ff */
[----:B------:R-:W-:Y:S01]  /*6280*/  USHF.R.U32.HI UR63, URZ, 0x5, UR34 ;  /* 0x00000005ff3f7899 */ /* 0x000fe20008011622 */
[----:B------:R-:W-:Y:S01]  /*6290*/  UMOV UR50, UR11 ;  /* 0x0000000b00327c82 */ /* 0x000fe20008000000 */
[----:B------:R-:W-:Y:S01]  /*62a0*/  UIADD3 UR11, UPT, UPT, UR71, -UR18, UR35 ;  /* 0x80000012470b7290 */ /* 0x000fe2000fffe023 */
[----:B------:R0:W-:Y:S01]  /*62b0*/  STG.E.64 desc[UR20][R4.64], R24 ;  /* 0x0000001804007986 */ /* 0x0001e2000c101b14 */
[----:B------:R-:W-:Y:S01]  /*62c0*/  UIMAD UR18, UR63, -0x1b8, URZ ;  /* 0xfffffe483f1278a4 */ /* 0x000fe2000f8e02ff */
[----:B------:R-:W-:Y:S01]  /*62d0*/  IMAD.U32 R15, RZ, RZ, UR71 ;  /* 0x00000047ff0f7e24 */ /* 0x000fe2000f8e00ff */
[----:B------:R-:W-:Y:S01]  /*62e0*/  UIMAD.WIDE.U32 UR68, UR10, -0x1b8, UR68 ;  /* 0xfffffe480a4478a5 */ /* 0x000fe2000f8e0044 */
[----:B------:R-:W-:Y:S01]  /*62f0*/  IMAD.U32 R14, RZ, RZ, UR70 ;  /* 0x00000046ff0e7e24 */ /* 0x000fe2000f8e00ff */
[----:B------:R-:W-:Y:S01]  /*6300*/  UIMAD.WIDE.U32.X UR50, URZ, 0x29e4129e, UR50, UP0 ;  /* 0x29e4129eff3278a5 */ /* 0x000fe200080e0432 */
[----:B------:R-:W-:Y:S01]  /*6310*/  IMAD.U32 R15, RZ, RZ, UR11 ;  /* 0x0000000bff0f7e24 */ /* 0x000fe2000f8e00ff */
[----:B------:R-:W-:-:S02]  /*6320*/  UIADD3 UR10, UPT, UPT, UR69, -UR10, UR18 ;  /* 0x8000000a450a7290 */ /* 0x000fc4000fffe012 */
[----:B------:R-:W-:Y:S01]  /*6330*/  UIADD3 UR18, UP1, UPT, -UR50, 0xbd, URZ ;  /* 0x000000bd32127890 */ /* 0x000fe2000ff3e1ff */
[----:B------:R-:W-:Y:S01]  /*6340*/  IMAD.U32 R16, RZ, RZ, UR68 ;  /* 0x00000044ff107e24 */ /* 0x000fe2000f8e00ff */
[----:B------:R-:W-:Y:S01]  /*6350*/  UMOV UR8, 0x5d17459c ;  /* 0x5d17459c00087882 */ /* 0x000fe20000000000 */
[----:B------:R-:W-:Y:S01]  /*6360*/  UMOV UR9, 0x22 ;  /* 0x0000002200097882 */ /* 0x000fe20000000000 */
[----:B------:R-:W-:Y:S01]  /*6370*/  UIADD3.X UR63, UPT, UPT, URZ, ~UR51, URZ, UP1, !UPT ;  /* 0x80000033ff3f7290 */ /* 0x000fe20008ffe4ff */
[----:B------:R-:W-:Y:S01]  /*6380*/  MOV R17, UR69 ;  /* 0x0000004500117c02 */ /* 0x000fe20008000f00 */
[----:B------:R-:W-:Y:S01]  /*6390*/  UIMAD.WIDE.U32 UR8, UP0, URZ, 0x4129e413, UR8 ;  /* 0x4129e413ff0878a5 */ /* 0x000fe2000f800008 */
[----:B0-----:R-:W-:Y:S01]  /*63a0*/  IMAD.MOV.U32 R24, RZ, RZ, 0x1eac96ce ;  /* 0x1eac96ceff187424 */ /* 0x001fe200078e00ff */
[----:B------:R-:W-:Y:S01]  /*63b0*/  USHF.R.U64 UR68, UR18, 0x1, UR63 ;  /* 0x0000000112447899 */ /* 0x000fe2000800123f */
[----:B------:R-:W-:Y:S01]  /*63c0*/  IMAD.U32 R17, RZ, RZ, UR10 ;  /* 0x0000000aff117e24 */ /* 0x000fe2000f8e00ff */
[----:B------:R-:W-:-:S02]  /*63d0*/  UIADD3.X UR69, UPT, UPT, URZ, URZ, URZ, UP0, !UPT ;  /* 0x000000ffff457290 */ /* 0x000fc400087fe4ff */
[----:B------:R-:W-:Y:S01]  /*63e0*/  UIADD3 URZ, UP1, UPT, UR8, 0x35, URZ ;  /* 0x0000003508ff7890 */ /* 0x000fe2000ff3e0ff */
[----:B------:R0:W-:Y:S01]  /*63f0*/  STG.E.64 desc[UR20][R6.64], R24 ;  /* 0x0000001806007986 */ /* 0x0001e2000c101b14 */
[----:B------:R-:W-:Y:S02]  /*6400*/  USHF.R.U32.HI UR18, URZ, 0x1, UR63 ;  /* 0x00000001ff127899 */ /* 0x000fe4000801163f */
[----:B------:R-:W-:Y:S02]  /*6410*/  UIADD3 UR63, UP2, UPT, UR68, UR50, URZ ;  /* 0x00000032443f7290 */ /* 0x000fe4000ff5e0ff */
[----:B------:R-:W-:Y:S01]  /*6420*/  UIADD3 UR50, UP0, UPT, UR62, 0x498, URZ ;  /* 0x000004983e327890 */ /* 0x000fe2000ff1e0ff */
[----:B------:R-:W-:Y:S01]  /*6430*/  UMOV UR68, UR9 ;  /* 0x0000000900447c82 */ /* 0x000fe20008000000 */
[----:B------:R-:W-:Y:S01]  /*6440*/  UMOV UR40, 0xcccccc92 ;  /* 0xcccccc9200287882 */ /* 0x000fe20000000000 */
[----:B------:R-:W-:Y:S02]  /*6450*/  UIMAD.WIDE.U32.X UR8, URZ, 0x29e4129e, UR68, UP1 ;  /* 0x29e4129eff0878a5 */ /* 0x000fe400088e0444 */
[----:B------:R-:W-:-:S02]  /*6460*/  UIADD3.X UR69, UPT, UPT, UR18, UR51, URZ, UP2, !UPT ;  /* 0x0000003312457290 */ /* 0x000fc400097fe4ff */
[----:B------:R-:W-:Y:S01]  /*6470*/  UIADD3.X UR51, UPT, UPT, URZ, UR19, URZ, UP0, !UPT ;  /* 0x00000013ff337290 */ /* 0x000fe200087fe4ff */
[----:B0-----:R-:W-:Y:S01]  /*6480*/  IMAD.MOV.U32 R24, RZ, RZ, 0x3037aaa9 ;  /* 0x3037aaa9ff187424 */ /* 0x001fe200078e00ff */
[----:B------:R-:W-:Y:S02]  /*6490*/  USHF.R.U64 UR68, UR63, 0x5, UR69 ;  /* 0x000000053f447899 */ /* 0x000fe40008001245 */
[----:B------:R-:W-:Y:S02]  /*64a0*/  USHF.R.U32.HI UR69, URZ, 0x5, UR69 ;  /* 0x00000005ff457899 */ /* 0x000fe40008011645 */
[----:B------:R-:W-:Y:S01]  /*64b0*/  UIADD3 UR18, UP0, UPT, -UR8, 0xd2, URZ ;  /* 0x000000d208127890 */ /* 0x000fe2000ff1e1ff */
[----:B------:R0:W-:Y:S01]  /*64c0*/  STG.E.64 desc[UR20][R10.64], R24 ;  /* 0x000000180a007986 */ /* 0x0001e2000c101b14 */
[----:B------:R-:W-:Y:S02]  /*64d0*/  UIMAD.WIDE.U32 UR50, UR68, -0x1b8, UR50 ;  /* 0xfffffe48443278a5 */ /* 0x000fe4000f8e0032 */
[----:B------:R-:W-:-:S02]  /*64e0*/  UIMAD UR7, UR69, -0x1b8, URZ ;  /* 0xfffffe48450778a4 */ /* 0x000fc4000f8e02ff */
[----:B------:R-:W-:Y:S01]  /*64f0*/  UIADD3.X UR63, UPT, UPT, URZ, ~UR9, URZ, UP0, !UPT ;  /* 0x80000009ff3f7290 */ /* 0x000fe200087fe4ff */
[----:B------:R-:W-:Y:S01]  /*6500*/  UMOV UR41, 0x25 ;  /* 0x0000002500297882 */ /* 0x000fe20000000000 */
[----:B------:R-:W-:Y:S02]  /*6510*/  UIADD3 UR7, UPT, UPT, UR51, -UR68, UR7 ;  /* 0x8000004433077290 */ /* 0x000fe4000fffe007 */
[----:B------:R-:W-:Y:S01]  /*6520*/  MOV R23, UR51 ;  /* 0x0000003300177c02 */ /* 0x000fe20008000f00 */
[----:B------:R-:W-:Y:S01]  /*6530*/  UIMAD.WIDE.U32 UR40, UP3, URZ, 0x4129e413, UR40 ;  /* 0x4129e413ff2878a5 */ /* 0x000fe2000f860028 */
[----:B------:R-:W-:Y:S01]  /*6540*/  IMAD.U32 R22, RZ, RZ, UR50 ;  /* 0x00000032ff167e24 */ /* 0x000fe2000f8e00ff */
[----:B------:R-:W-:Y:S02]  /*6550*/  USHF.R.U64 UR68, UR18, 0x1, UR63 ;  /* 0x0000000112447899 */ /* 0x000fe4000800123f */
[----:B------:R-:W-:Y:S01]  /*6560*/  UIADD3.X UR69, UPT, UPT, URZ, URZ, URZ, UP3, !UPT ;  /* 0x000000ffff457290 */ /* 0x000fe20009ffe4ff */
[----:B0-----:R-:W-:Y:S01]  /*6570*/  IMAD.MOV.U32 R24, RZ, RZ, 0x2a0fb625 ;  /* 0x2a0fb625ff187424 */ /* 0x001fe200078e00ff */
[----:B------:R-:W-:Y:S01]  /*6580*/  UIADD3 URZ, UP0, UPT, UR40, 0x3a, URZ ;  /* 0x0000003a28ff7890 */ /* 0x000fe2000ff1e0ff */
[----:B------:R-:W-:Y:S01]  /*6590*/  IMAD.U32 R23, RZ, RZ, UR7 ;  /* 0x00000007ff177e24 */ /* 0x000fe2000f8e00ff */
[----:B------:R-:W-:-:S02]  /*65a0*/  USHF.R.U32.HI UR18, URZ, 0x1, UR63 ;  /* 0x00000001ff127899 */ /* 0x000fc4000801163f */
[----:B------:R-:W-:Y:S01]  /*65b0*/  UIADD3 UR63, UP1, UPT, UR68, UR8, URZ ;  /* 0x00000008443f7290 */ /* 0x000fe2000ff3e0ff */
[----:B------:R0:W-:Y:S01]  /*65c0*/  STG.E.64 desc[UR20][R14.64], R24 ;  /* 0x000000180e007986 */ /* 0x0001e2000c101b14 */
[----:B------:R-:W-:Y:S01]  /*65d0*/  UMOV UR46, 0x3c825388 ;  /* 0x3c825388002e7882 */ /* 0x000fe20000000000 */
[----:B------:R-:W-:Y:S01]  /*65e0*/  UMOV UR68, UR41 ;  /* 0x0000002900447c82 */ /* 0x000fe20008000000 */
[----:B------:R-:W-:Y:S01]  /*65f0*/  UMOV UR47, 0x29 ;  /* 0x00000029002f7882 */ /* 0x000fe20000000000 */
[----:B------:R-:W-:Y:S02]  /*6600*/  UIMAD.WIDE.U32.X UR40, URZ, 0x29e4129e, UR68, UP0 ;  /* 0x29e4129eff2878a5 */ /* 0x000fe400080e0444 */
[----:B------:R-:W-:Y:S02]  /*6610*/  UIADD3.X UR69, UPT, UPT, UR18, UR9, URZ, UP1, !UPT ;  /* 0x0000000912457290 */ /* 0x000fe40008ffe4ff */
[----:B------:R-:W-:Y:S02]  /*6620*/  UIADD3 UR8, UP0, UPT, UR62, 0x540, URZ ;  /* 0x000005403e087890 */ /* 0x000fe4000ff1e0ff */
[----:B------:R-:W-:-:S02]  /*6630*/  UIADD3 UR68, UP1, UPT, -UR40, 0xe7, URZ ;  /* 0x000000e728447890 */ /* 0x000fc4000ff3e1ff */
[----:B------:R-:W-:Y:S02]  /*6640*/  USHF.R.U64 UR63, UR63, 0x5, UR69 ;  /* 0x000000053f3f7899 */ /* 0x000fe40008001245 */
[----:B------:R-:W-:Y:S01]  /*6650*/  UIADD3.X UR9, UPT, UPT, URZ, UR19, URZ, UP0, !UPT ;  /* 0x00000013ff097290 */ /* 0x000fe200087fe4ff */
[----:B0-----:R-:W-:Y:S01]  /*6660*/  IMAD.MOV.U32 R24, RZ, RZ, 0x627f484 ;  /* 0x0627f484ff187424 */ /* 0x001fe200078e00ff */
[----:B------:R-:W-:Y:S02]  /*6670*/  USHF.R.U32.HI UR69, URZ, 0x5, UR69 ;  /* 0x00000005ff457899 */ /* 0x000fe40008011645 */
[----:B------:R-:W-:Y:S02]  /*6680*/  UIADD3.X UR18, UPT, UPT, URZ, ~UR41, URZ, UP1, !UPT ;  /* 0x80000029ff127290 */ /* 0x000fe40008ffe4ff */
[----:B------:R-:W-:Y:S01]  /*6690*/  UIMAD.WIDE.U32 UR8, UR63, -0x1b8, UR8 ;  /* 0xfffffe483f0878a5 */ /* 0x000fe2000f8e0008 */
[----:B------:R0:W-:Y:S01]  /*66a0*/  STG.E.64 desc[UR20][R16.64], R24 ;  /* 0x0000001810007986 */ /* 0x0001e2000c101b14 */
[----:B------:R-:W-:-:S02]  /*66b0*/  UIMAD UR5, UR69, -0x1b8, URZ ;  /* 0xfffffe48450578a4 */ /* 0x000fc4000f8e02ff */
[----:B------:R-:W-:Y:S02]  /*66c0*/  USHF.R.U64 UR68, UR68, 0x1, UR18 ;  /* 0x0000000144447899 */ /* 0x000fe40008001212 */
[----:B------:R-:W-:Y:S02]  /*66d0*/  UIADD3 UR5, UPT, UPT, UR9, -UR63, UR5 ;  /* 0x8000003f09057290 */ /* 0x000fe4000fffe005 */
[----:B------:R-:W-:Y:S01]  /*66e0*/  MOV R21, UR9 ;  /* 0x0000000900157c02 */ /* 0x000fe20008000f00 */
[----:B------:R-:W-:Y:S01]  /*66f0*/  USHF.R.U32.HI UR63, URZ, 0x1, UR18 ;  /* 0x00000001ff3f7899 */ /* 0x000fe20008011612 */
[----:B------:R-:W-:Y:S01]  /*6700*/  IMAD.U32 R20, RZ, RZ, UR8 ;  /* 0x00000008ff147e24 */ /* 0x000fe2000f8e00ff */
[----:B------:R-:W-:Y:S02]  /*6710*/  UIADD3 UR18, UP2, UPT, UR68, UR40, URZ ;  /* 0x0000002844127290 */ /* 0x000fe4000ff5e0ff */
[----:B------:R-:W-:Y:S01]  /*6720*/  UIMAD.WIDE.U32 UR46, UP1, URZ, 0x4129e413, UR46 ;  /* 0x4129e413ff2e78a5 */ /* 0x000fe2000f82002e */
[----:B------:R-:W-:Y:S01]  /*6730*/  IMAD.U32 R21, RZ, RZ, UR5 ;  /* 0x00000005ff157e24 */ /* 0x000fe2000f8e00ff */
[----:B------:R-:W-:Y:S01]  /*6740*/  UIADD3.X UR63, UPT, UPT, UR63, UR41, URZ, UP2, !UPT ;  /* 0x000000293f3f7290 */ /* 0x000fe200097fe4ff */
[----:B0-----:R-:W-:Y:S01]  /*6750*/  IMAD.MOV.U32 R24, RZ, RZ, 0x23e7c1a1 ;  /* 0x23e7c1a1ff187424 */ /* 0x001fe200078e00ff */
[----:B------:R-:W-:-:S02]  /*6760*/  UIADD3 UR68, UP0, UPT, UR62, 0x5e8, URZ ;  /* 0x000005e83e447890 */ /* 0x000fc4000ff1e0ff */
[----:B------:R-:W-:Y:S02]  /*6770*/  USHF.R.U64 UR18, UR18, 0x5, UR63 ;  /* 0x0000000512127899 */ /* 0x000fe4000800123f */
[----:B------:R-:W-:Y:S01]  /*6780*/  UIADD3.X UR41, UPT, UPT, URZ, URZ, URZ, UP1, !UPT ;  /* 0x000000ffff297290 */ /* 0x000fe20008ffe4ff */
[----:B------:R0:W-:Y:S01]  /*6790*/  STG.E.64 desc[UR20][R22.64], R24 ;  /* 0x0000001816007986 */ /* 0x0001e2000c101b14 */
[----:B------:R-:W-:Y:S02]  /*67a0*/  UIADD3.X UR69, UPT, UPT, URZ, UR19, URZ, UP0, !UPT ;  /* 0x00000013ff457290 */ /* 0x000fe400087fe4ff */
[----:B------:R-:W-:Y:S02]  /*67b0*/  USHF.R.U32.HI UR63, URZ, 0x5, UR63 ;  /* 0x00000005ff3f7899 */ /* 0x000fe4000801163f */
[----:B------:R-:W-:Y:S01]  /*67c0*/  UIADD3 URZ, UP1, UPT, UR46, 0x40, URZ ;  /* 0x000000402eff7890 */ /* 0x000fe2000ff3e0ff */
[----:B------:R-:W-:Y:S01]  /*67d0*/  UMOV UR40, UR47 ;  /* 0x0000002f00287c82 */ /* 0x000fe20008000000 */
[----:B------:R-:W-:-:S02]  /*67e0*/  UIMAD UR6, UR63, -0x1b8, URZ ;  /* 0xfffffe483f0678a4 */ /* 0x000fc4000f8e02ff */
[----:B------:R-:W-:Y:S02]  /*67f0*/  UIMAD.WIDE.U32 UR68, UR18, -0x1b8, UR68 ;  /* 0xfffffe48124478a5 */ /* 0x000fe4000f8e0044 */
[----:B------:R-:W-:Y:S02]  /*6800*/  UIMAD.WIDE.U32.X UR40, URZ, 0x29e4129e, UR40, UP1 ;  /* 0x29e4129eff2878a5 */ /* 0x000fe400088e0428 */
[----:B------:R-:W-:Y:S01]  /*6810*/  UIADD3 UR6, UPT, UPT, UR69, -UR18, UR6 ;  /* 0x8000001245067290 */ /* 0x000fe2000fffe006 */
[----:B0-----:R-:W-:Y:S01]  /*6820*/  IMAD.MOV.U32 R24, RZ, RZ, 0x1ddafce3 ;  /* 0x1ddafce3ff187424 */ /* 0x001fe200078e00ff */
[----:B------:R-:W-:Y:S01]  /*6830*/  UIADD3 UR18, UP0, UPT, -UR40, 0xfc, URZ ;  /* 0x000000fc28127890 */ /* 0x000fe2000ff1e1ff */
[----:B------:R-:W-:Y:S01]  /*6840*/  IMAD.U32 R8, RZ, RZ, UR68 ;  /* 0x00000044ff087e24 */ /* 0x000fe2000f8e00ff */
[----:B------:R-:W-:Y:S01]  /*6850*/  UMOV UR60, 0xac37da7e ;  /* 0xac37da7e003c7882 */ /* 0x000fe20000000000 */
[----:B------:R-:W-:Y:S01]  /*6860*/  UMOV UR61, 0x2c ;  /* 0x0000002c003d7882 */ /* 0x000fe20000000000 */
[----:B------:R-:W-:Y:S01]  /*6870*/  UIADD3.X UR63, UPT, UPT, URZ, ~UR41, URZ, UP0, !UPT ;  /* 0x80000029ff3f7290 */ /* 0x000fe200087fe4ff */
[----:B------:R-:W-:Y:S01]  /*6880*/  MOV R9, UR69 ;  /* 0x0000004500097c02 */ /* 0x000fe20008000f00 */
[----:B------:R-:W-:Y:S01]  /*6890*/  UIMAD.WIDE.U32 UR60, UP1, URZ, 0x4129e413, UR60 ;  /* 0x4129e413ff3c78a5 */ /* 0x000fe2000f82003c */
[----:B------:R0:W-:Y:S01]  /*68a0*/  STG.E.64 desc[UR20][R20.64], R24 ;  /* 0x0000001814007986 */ /* 0x0001e2000c101b14 */
[----:B------:R-:W-:Y:S01]  /*68b0*/  USHF.R.U64 UR68, UR18, 0x1, UR63 ;  /* 0x0000000112447899 */ /* 0x000fe2000800123f */
[----:B------:R-:W-:Y:S01]  /*68c0*/  IMAD.U32 R9, RZ, RZ, UR6 ;  /* 0x00000006ff097e24 */ /* 0x000fe2000f8e00ff */
[----:B------:R-:W-:-:S02]  /*68d0*/  UIADD3.X UR69, UPT, UPT, URZ, URZ, URZ, UP1, !UPT ;  /* 0x000000ffff457290 */ /* 0x000fc40008ffe4ff */
[----:B------:R-:W-:Y:S02]  /*68e0*/  UIADD3 URZ, UP3, UPT, UR60, 0x45, URZ ;  /* 0x000000453cff7890 */ /* 0x000fe4000ff7e0ff */
[----:B------:R-:W-:Y:S02]  /*68f0*/  USHF.R.U32.HI UR18, URZ, 0x1, UR63 ;  /* 0x00000001ff127899 */ /* 0x000fe4000801163f */
[----:B------:R-:W-:Y:S02]  /*6900*/  UIADD3 UR63, UP1, UPT, UR68, UR40, URZ ;  /* 0x00000028443f7290 */ /* 0x000fe4000ff3e0ff */
[----:B------:R-:W-:Y:S01]  /*6910*/  UIADD3 UR40, UP0, UPT, UR62, 0x690, URZ ;  /* 0x000006903e287890 */ /* 0x000fe2000ff1e0ff */
[----:B------:R-:W-:Y:S01]  /*6920*/  UMOV UR68, UR61 ;  /* 0x0000003d00447c82 */ /* 0x000fe20008000000 */
[----:B------:R-:W-:Y:S01]  /*6930*/  UMOV UR42, 0x1bed6174 ;  /* 0x1bed6174002a7882 */ /* 0x000fe20000000000 */
[----:B------:R-:W-:Y:S01]  /*6940*/  UIMAD.WIDE.U32.X UR60, URZ, 0x29e4129e, UR68, UP3 ;  /* 0x29e4129eff3c78a5 */ /* 0x000fe200098e0444 */
[----:B0-----:R-:W-:Y:S01]  /*6950*/  IMAD.MOV.U32 R24, RZ, RZ, 0x60cc4be ;  /* 0x060cc4beff187424 */ /* 0x001fe200078e00ff */
[----:B------:R-:W-:-:S02]  /*6960*/  UIADD3.X UR69, UPT, UPT, UR18, UR41, URZ, UP1, !UPT ;  /* 0x0000002912457290 */ /* 0x000fc40008ffe4ff */
[----:B------:R-:W-:Y:S02]  /*6970*/  UIADD3.X UR41, UPT, UPT, URZ, UR19, URZ, UP0, !UPT ;  /* 0x00000013ff297290 */ /* 0x000fe400087fe4ff */
[----:B------:R-:W-:Y:S01]  /*6980*/  USHF.R.U64 UR68, UR63, 0x5, UR69 ;  /* 0x000000053f447899 */ /* 0x000fe20008001245 */
[----:B------:R0:W-:Y:S01]  /*6990*/  STG.E.64 desc[UR20][R8.64], R24 ;  /* 0x0000001808007986 */ /* 0x0001e2000c101b14 */
[----:B------:R-:W-:Y:S02]  /*69a0*/  USHF.R.U32.HI UR69, URZ, 0x5, UR69 ;  /* 0x00000005ff457899 */ /* 0x000fe40008011645 */
[----:B------:R-:W-:Y:S02]  /*69b0*/  UIADD3 UR18, UP0, UPT, -UR60, 0x111, URZ ;  /* 0x000001113c127890 */ /* 0x000fe4000ff1e1ff */
        /* <DEDUP_REMOVED lines=8> */
[----:B------:R-:W-:Y:S01]  /*6a40*/  USHF.R.U64 UR68, UR18, 0x1, UR63 ;  /* 0x0000000112447899 */ /* 0x000fe2000800123f */
[----:B0-----:R-:W-:Y:S01]  /*6a50*/  IMAD.MOV.U32 R24, RZ, RZ, 0x17ce3825 ;  /* 0x17ce3825ff187424 */ /* 0x001fe200078e00ff */
[----:B------:R-:W-:Y:S01]  /*6a60*/  UIADD3.X UR69, UPT, UPT, URZ, URZ, URZ, UP2, !UPT ;  /* 0x000000ffff457290 */ /* 0x000fe200097fe4ff */
[----:B------:R-:W-:Y:S01]  /*6a70*/  IMAD.U32 R5, RZ, RZ, UR4 ;  /* 0x00000004ff057e24 */ /* 0x000fe2000f8e00ff */
[----:B------:R-:W-:-:S02]  /*6a80*/  UIADD3 URZ, UP0, UPT, UR42, 0x4a, URZ ;  /* 0x0000004a2aff7890 */ /* 0x000fc4000ff1e0ff */
[----:B------:R-:W-:Y:S02]  /*6a90*/  USHF.R.U32.HI UR18, URZ, 0x1, UR63 ;  /* 0x00000001ff127899 */ /* 0x000fe4000801163f */
[----:B------:R-:W-:Y:S01]  /*6aa0*/  UIADD3 UR60, UP1, UPT, UR68, UR60, URZ ;  /* 0x0000003c443c7290 */ /* 0x000fe2000ff3e0ff */
[----:B------:R0:W-:Y:S01]  /*6ab0*/  STG.E.64 desc[UR20][R4.64], R24 ;  /* 0x0000001804007986 */ /* 0x0001e2000c101b14 */
[----:B------:R-:W-:Y:S01]  /*6ac0*/  UMOV UR58, 0x8ba2e86a ;  /* 0x8ba2e86a003a7882 */ /* 0x000fe20000000000 */
[----:B------:R-:W-:Y:S01]  /*6ad0*/  UMOV UR68, UR43 ;  /* 0x0000002b00447c82 */ /* 0x000fe20008000000 */
[----:B------:R-:W-:Y:S02]  /*6ae0*/  UIADD3.X UR63, UPT, UPT, UR18, UR61, URZ, UP1, !UPT ;  /* 0x0000003d123f7290 */ /* 0x000fe40008ffe4ff */
[----:B------:R-:W-:Y:S02]  /*6af0*/  UIMAD.WIDE.U32.X UR68, URZ, 0x29e4129e, UR68, UP0 ;  /* 0x29e4129eff4478a5 */ /* 0x000fe400080e0444 */
[----:B------:R-:W-:-:S02]  /*6b00*/  UIADD3 UR42, UP0, UPT, UR62, 0x738, URZ ;  /* 0x000007383e2a7890 */ /* 0x000fc4000ff1e0ff */
[----:B------:R-:W-:Y:S02]  /*6b10*/  UIADD3 UR61, UP1, UPT, -UR68, 0x126, URZ ;  /* 0x00000126443d7890 */ /* 0x000fe4000ff3e1ff */
[----:B------:R-:W-:Y:S02]  /*6b20*/  USHF.R.U64 UR60, UR60, 0x5, UR63 ;  /* 0x000000053c3c7899 */ /* 0x000fe4000800123f */
[----:B------:R-:W-:Y:S01]  /*6b30*/  UIADD3.X UR43, UPT, UPT, URZ, UR19, URZ, UP0, !UPT ;  /* 0x00000013ff2b7290 */ /* 0x000fe200087fe4ff */
[----:B0-----:R-:W-:Y:S01]  /*6b40*/  IMAD.MOV.U32 R24, RZ, RZ, 0x29d95699 ;  /* 0x29d95699ff187424 */ /* 0x001fe200078e00ff */
[----:B------:R-:W-:Y:S02]  /*6b50*/  USHF.R.U32.HI UR63, URZ, 0x5, UR63 ;  /* 0x00000005ff3f7899 */ /* 0x000fe4000801163f */
[----:B------:R-:W-:Y:S02]  /*6b60*/  UIADD3.X UR18, UPT, UPT, URZ, ~UR69, URZ, UP1, !UPT ;  /* 0x80000045ff127290 */ /* 0x000fe40008ffe4ff */
[----:B------:R-:W-:-:S02]  /*6b70*/  UIMAD.WIDE.U32 UR42, UR60, -0x1b8, UR42 ;  /* 0xfffffe483c2a78a5 */ /* 0x000fc4000f8e002a */
[----:B------:R-:W-:Y:S02]  /*6b80*/  UIMAD UR13, UR63, -0x1b8, URZ ;  /* 0xfffffe483f0d78a4 */ /* 0x000fe4000f8e02ff */
[----:B------:R-:W-:Y:S02]  /*6b90*/  USHF.R.U64 UR61, UR61, 0x1, UR18 ;  /* 0x000000013d3d7899 */ /* 0x000fe40008001212 */
[----:B------:R-:W-:Y:S02]  /*6ba0*/  UIADD3 UR13, UPT, UPT, UR43, -UR60, UR13 ;  /* 0x8000003c2b0d7290 */ /* 0x000fe4000fffe00d */
[----:B------:R-:W-:Y:S01]  /*6bb0*/  MOV R7, UR43 ;  /* 0x0000002b00077c02 */ /* 0x000fe20008000f00 */
[----:B------:R-:W-:Y:S01]  /*6bc0*/  USHF.R.U32.HI UR60, URZ, 0x1, UR18 ;  /* 0x00000001ff3c7899 */ /* 0x000fe20008011612 */
[----:B------:R-:W-:Y:S01]  /*6bd0*/  IMAD.U32 R6, RZ, RZ, UR42 ;  /* 0x0000002aff067e24 */ /* 0x000fe2000f8e00ff */
[----:B------:R-:W-:Y:S01]  /*6be0*/  UIADD3 UR18, UP1, UPT, UR61, UR68, URZ ;  /* 0x000000443d127290 */ /* 0x000fe2000ff3e0ff */
[----:B------:R-:W-:Y:S01]  /*6bf0*/  UMOV UR59, 0x33 ;  /* 0x00000033003b7882 */ /* 0x000fe20000000000 */
[----:B------:R-:W-:Y:S01]  /*6c00*/  UIADD3 UR68, UP0, UPT, UR62, 0x7e0, URZ ;  /* 0x000007e03e447890 */ /* 0x000fe2000ff1e0ff */
[----:B------:R-:W-:Y:S01]  /*6c10*/  IMAD.U32 R7, RZ, RZ, UR13 ;  /* 0x0000000dff077e24 */ /* 0x000fe2000f8e00ff */
[----:B------:R-:W-:-:S02]  /*6c20*/  UIMAD.WIDE.U32 UR58, UP2, URZ, 0x4129e413, UR58 ;  /* 0x4129e413ff3a78a5 */ /* 0x000fc4000f84003a */
[----:B------:R-:W-:Y:S02]  /*6c30*/  UIADD3.X UR60, UPT, UPT, UR60, UR69, URZ, UP1, !UPT ;  /* 0x000000453c3c7290 */ /* 0x000fe40008ffe4ff */
[----:B------:R-:W-:Y:S01]  /*6c40*/  UIADD3 URZ, UP1, UPT, UR58, 0x50, URZ ;  /* 0x000000503aff7890 */ /* 0x000fe2000ff3e0ff */
[----:B------:R0:W-:Y:S01]  /*6c50*/  STG.E.64 desc[UR20][R6.64], R24 ;  /* 0x0000001806007986 */ /* 0x0001e2000c101b14 */
[----:B------:R-:W-:Y:S02]  /*6c60*/  USHF.R.U32.HI UR58, URZ, 0x5, UR60 ;  /* 0x00000005ff3a7899 */ /* 0x000fe4000801163c */
[----:B------:R-:W-:Y:S02]  /*6c70*/  UIADD3.X UR69, UPT, UPT, URZ, UR19, URZ, UP0, !UPT ;  /* 0x00000013ff457290 */ /* 0x000fe400087fe4ff */
[----:B------:R-:W-:Y:S02]  /*6c80*/  USHF.R.U64 UR18, UR18, 0x5, UR60 ;  /* 0x0000000512127899 */ /* 0x000fe4000800123c */
[----:B------:R-:W-:Y:S01]  /*6c90*/  UIADD3.X UR61, UPT, UPT, URZ, URZ, URZ, UP2, !UPT ;  /* 0x000000ffff3d7290 */ /* 0x000fe200097fe4ff */
[----:B------:R-:W-:Y:S01]  /*6ca0*/  UMOV UR60, UR59 ;  /* 0x0000003b003c7c82 */ /* 0x000fe20008000000 */
[----:B------:R-:W-:-:S02]  /*6cb0*/  UIMAD UR12, UR58, -0x1b8, URZ ;  /* 0xfffffe483a0c78a4 */ /* 0x000fc4000f8e02ff */
[----:B------:R-:W-:Y:S02]  /*6cc0*/  UIMAD.WIDE.U32 UR58, UR18, -0x1b8, UR68 ;  /* 0xfffffe48123a78a5 */ /* 0x000fe4000f8e0044 */
[----:B------:R-:W-:Y:S01]  /*6cd0*/  UIMAD.WIDE.U32.X UR60, URZ, 0x29e4129e, UR60, UP1 ;  /* 0x29e4129eff3c78a5 */ /* 0x000fe200088e043c */
[----:B0-----:R-:W-:Y:S01]  /*6ce0*/  IMAD.MOV.U32 R24, RZ, RZ, 0x298fab8c ;  /* 0x298fab8cff187424 */ /* 0x001fe200078e00ff */
[----:B------:R-:W-:Y:S02]  /*6cf0*/  UIADD3 UR12, UPT, UPT, UR59, -UR18, UR12 ;  /* 0x800000123b0c7290 */ /* 0x000fe4000fffe00c */
[----:B------:R-:W-:Y:S01]  /*6d00*/  UIADD3 UR18, UP1, UPT, -UR60, 0x13b, URZ ;  /* 0x0000013b3c127890 */ /* 0x000fe2000ff3e1ff */
[----:B------:R-:W-:Y:S01]  /*6d10*/  IMAD.U32 R10, RZ, RZ, UR58 ;  /* 0x0000003aff0a7e24 */ /* 0x000fe2000f8e00ff */
[----:B------:R-:W-:Y:S01]  /*6d20*/  UMOV UR36, 0x6b0df656 ;  /* 0x6b0df65600247882 */ /* 0x000fe20000000000 */
[----:B------:R-:W-:Y:S01]  /*6d30*/  UMOV UR37, 0x3a ;  /* 0x0000003a00257882 */ /* 0x000fe20000000000 */
[----:B------:R-:W-:Y:S01]  /*6d40*/  UIADD3.X UR63, UPT, UPT, URZ, ~UR61, URZ, UP1, !UPT ;  /* 0x8000003dff3f7290 */ /* 0x000fe20008ffe4ff */
[----:B------:R-:W-:Y:S01]  /*6d50*/  MOV R11, UR59 ;  /* 0x0000003b000b7c02 */ /* 0x000fe20008000f00 */
[----:B------:R-:W-:Y:S01]  /*6d60*/  UMOV UR24, 0xfb586f60 ;  /* 0xfb586f6000187882 */ /* 0x000fe20000000000 */
[----:B------:R-:W-:Y:S01]  /*6d70*/  UMOV UR25, 0x36 ;  /* 0x0000003600197882 */ /* 0x000fe20000000000 */
[----:B------:R-:W-:Y:S01]  /*6d80*/  UIMAD.WIDE.U32 UR58, UP3, URZ, 0x4129e413, UR36 ;  /* 0x4129e413ff3a78a5 */ /* 0x000fe2000f860024 */
[----:B------:R-:W-:Y:S01]  /*6d90*/  IMAD.U32 R11, RZ, RZ, UR12 ;  /* 0x0000000cff0b7e24 */ /* 0x000fe2000f8e00ff */
[----:B------:R-:W-:-:S02]  /*6da0*/  UIMAD.WIDE.U32 UR24, UP0, URZ, 0x4129e413, UR24 ;  /* 0x4129e413ff1878a5 */ /* 0x000fc4000f800018 */
[----:B------:R-:W-:Y:S02]  /*6db0*/  USHF.R.U64 UR36, UR18, 0x1, UR63 ;  /* 0x0000000112247899 */ /* 0x000fe4000800123f */
[----:B------:R-:W-:Y:S01]  /*6dc0*/  UIADD3.X UR37, UPT, UPT, URZ, URZ, URZ, UP0, !UPT ;  /* 0x000000ffff257290 */ /* 0x000fe200087fe4ff */
[----:B------:R0:W-:Y:S01]  /*6dd0*/  STG.E.64 desc[UR20][R10.64], R24 ;  /* 0x000000180a007986 */ /* 0x0001e2000c101b14 */
[----:B------:R-:W-:Y:S02]  /*6de0*/  UIADD3 URZ, UP1, UPT, UR24, 0x55, URZ ;  /* 0x0000005518ff7890 */ /* 0x000fe4000ff3e0ff */
[----:B------:R-:W-:Y:S02]  /*6df0*/  USHF.R.U32.HI UR18, URZ, 0x1, UR63 ;  /* 0x00000001ff127899 */ /* 0x000fe4000801163f */
[----:B------:R-:W-:Y:S02]  /*6e00*/  UIADD3 UR63, UP2, UPT, UR36, UR60, URZ ;  /* 0x0000003c243f7290 */ /* 0x000fe4000ff5e0ff */
[----:B------:R-:W-:Y:S01]  /*6e10*/  UIADD3 UR60, UP0, UPT, UR62, 0x888, URZ ;  /* 0x000008883e3c7890 */ /* 0x000fe2000ff1e0ff */
[----:B------:R-:W-:Y:S01]  /*6e20*/  UMOV UR36, UR25 ;  /* 0x0000001900247c82 */ /* 0x000fe20008000000 */
[----:B------:R-:W-:Y:S01]  /*6e30*/  UMOV UR28, 0xdac37d4c ;  /* 0xdac37d4c001c7882 */ /* 0x000fe20000000000 */
[----:B------:R-:W-:-:S02]  /*6e40*/  UIMAD.WIDE.U32.X UR24, URZ, 0x29e4129e, UR36, UP1 ;  /* 0x29e4129eff1878a5 */ /* 0x000fc400088e0424 */
[----:B------:R-:W-:Y:S01]  /*6e50*/  UIADD3.X UR37, UPT, UPT, UR18, UR61, URZ, UP2, !UPT ;  /* 0x0000003d12257290 */ /* 0x000fe200097fe4ff */
[----:B0-----:R-:W-:Y:S01]  /*6e60*/  IMAD.MOV.U32 R24, RZ, RZ, 0x49ab0d ;  /* 0x0049ab0dff187424 */ /* 0x001fe200078e00ff */
[----:B------:R-:W-:Y:S02]  /*6e70*/  UIADD3.X UR61, UPT, UPT, URZ, UR19, URZ, UP0, !UPT ;  /* 0x00000013ff3d7290 */ /* 0x000fe400087fe4ff */
[----:B------:R-:W-:Y:S02]  /*6e80*/  USHF.R.U64 UR36, UR63, 0x5, UR37 ;  /* 0x000000053f247899 */ /* 0x000fe40008001225 */
[----:B------:R-:W-:Y:S02]  /*6e90*/  UIADD3 UR18, UP0, UPT, -UR24, 0x150, URZ ;  /* 0x0000015018127890 */ /* 0x000fe4000ff1e1ff */
[----:B------:R-:W-:Y:S02]  /*6ea0*/  UIMAD.WIDE.U32 UR60, UR36, -0x1b8, UR60 ;  /* 0xfffffe48243c78a5 */ /* 0x000fe4000f8e003c */
[----:B------:R-:W-:-:S02]  /*6eb0*/  USHF.R.U32.HI UR37, URZ, 0x5, UR37 ;  /* 0x00000005ff257899 */ /* 0x000fc40008011625 */
[----:B------:R-:W-:Y:S02]  /*6ec0*/  UIADD3.X UR63, UPT, UPT, URZ, ~UR25, URZ, UP0, !UPT ;  /* 0x80000019ff3f7290 */ /* 0x000fe400087fe4ff */
[----:B------:R-:W-:Y:S01]  /*6ed0*/  IMAD.U32 R14, RZ, RZ, UR60 ;  /* 0x0000003cff0e7e24 */ /* 0x000fe2000f8e00ff */
[----:B------:R-:W-:Y:S01]  /*6ee0*/  UIMAD UR11, UR37, -0x1b8, URZ ;  /* 0xfffffe48250b78a4 */ /* 0x000fe2000f8e02ff */
[----:B------:R-:W-:Y:S01]  /*6ef0*/  MOV R15, UR61 ;  /* 0x0000003d000f7c02 */ /* 0x000fe20008000f00 */
[----:B------:R-:W-:Y:S02]  /*6f00*/  USHF.R.U64 UR60, UR18, 0x1, UR63 ;  /* 0x00000001123c7899 */ /* 0x000fe4000800123f */
[----:B------:R-:W-:Y:S02]  /*6f10*/  UIADD3 UR11, UPT, UPT, UR61, -UR36, UR11 ;  /* 0x800000243d0b7290 */ /* 0x000fe4000fffe00b */
[----:B------:R-:W-:Y:S02]  /*6f20*/  UIADD3.X UR61, UPT, UPT, URZ, URZ, URZ, UP3, !UPT ;  /* 0x000000ffff3d7290 */ /* 0x000fe40009ffe4ff */
[----:B------:R-:W-:-:S02]  /*6f30*/  UIADD3 URZ, UP0, UPT, UR58, 0x5a, URZ ;  /* 0x0000005a3aff7890 */ /* 0x000fc4000ff1e0ff */
[----:B------:R-:W-:Y:S01]  /*6f40*/  USHF.R.U32.HI UR18, URZ, 0x1, UR63 ;  /* 0x00000001ff127899 */ /* 0x000fe2000801163f */
[----:B------:R-:W-:Y:S01]  /*6f50*/  IMAD.U32 R15, RZ, RZ, UR11 ;  /* 0x0000000bff0f7e24 */ /* 0x000fe2000f8e00ff */
[----:B------:R-:W-:Y:S01]  /*6f60*/  UIADD3 UR63, UP1, UPT, UR60, UR24, URZ ;  /* 0x000000183c3f7290 */ /* 0x000fe2000ff3e0ff */
[----:B------:R-:W-:Y:S02]  /*6f70*/  UMOV UR29, 0x3d ;  /* 0x0000003d001d7882 */ /* 0x000fe40000000000 */
[----:B------:R-:W-:Y:S01]  /*6f80*/  UMOV UR60, UR59 ;  /* 0x0000003b003c7c82 */ /* 0x000fe20008000000 */
[----:B------:R-:W-:Y:S01]  /*6f90*/  UMOV UR54, 0x4a790442 ;  /* 0x4a79044200367882 */ /* 0x000fe20000000000 */
[----:B------:R-:W-:Y:S01]  /*6fa0*/  UIMAD.WIDE.U32.X UR58, URZ, 0x29e4129e, UR60, UP0 ;  /* 0x29e4129eff3a78a5 */ /* 0x000fe200080e043c */
[----:B------:R0:W-:Y:S01]  /*6fb0*/  STG.E.64 desc[UR20][R14.64], R24 ;  /* 0x000000180e007986 */ /* 0x0001e2000c101b14 */
[----:B------:R-:W-:Y:S02]  /*6fc0*/  UIADD3.X UR61, UPT, UPT, UR18, UR25, URZ, UP1, !UPT ;  /* 0x00000019123d7290 */ /* 0x000fe40008ffe4ff */
[----:B------:R-:W-:-:S02]  /*6fd0*/  UIADD3 UR60, UP1, UPT, -UR58, 0x165, URZ ;  /* 0x000001653a3c7890 */ /* 0x000fc4000ff3e1ff */
[----:B------:R-:W-:Y:S02]  /*6fe0*/  USHF.R.U64 UR63, UR63, 0x5, UR61 ;  /* 0x000000053f3f7899 */ /* 0x000fe4000800123d */
[----:B------:R-:W-:Y:S02]  /*6ff0*/  USHF.R.U32.HI UR61, URZ, 0x5, UR61 ;  /* 0x00000005ff3d7899 */ /* 0x000fe4000801163d */
[----:B------:R-:W-:Y:S02]  /*7000*/  UIADD3.X UR18, UPT, UPT, URZ, ~UR59, URZ, UP1, !UPT ;  /* 0x8000003bff127290 */ /* 0x000fe40008ffe4ff */
[----:B------:R-:W-:Y:S02]  /*7010*/  UIADD3 UR24, UP0, UPT, UR62, 0x930, URZ ;  /* 0x000009303e187890 */ /* 0x000fe4000ff1e0ff */
[----:B------:R-:W-:Y:S01]  /*7020*/  UIMAD UR10, UR61, -0x1b8, URZ ;  /* 0xfffffe483d0a78a4 */ /* 0x000fe2000f8e02ff */
[----:B0-----:R-:W-:Y:S01]  /*7030*/  IMAD.MOV.U32 R24, RZ, RZ, 0x2946007f ;  /* 0x2946007fff187424 */ /* 0x001fe200078e00ff */
[----:B------:R-:W-:-:S02]  /*7040*/  USHF.R.U64 UR61, UR60, 0x1, UR18 ;  /* 0x000000013c3d7899 */ /* 0x000fc40008001212 */
[----:B------:R-:W-:Y:S02]  /*7050*/  UIADD3.X UR25, UPT, UPT, URZ, UR19, URZ, UP0, !UPT ;  /* 0x00000013ff197290 */ /* 0x000fe400087fe4ff */
[----:B------:R-:W-:Y:S02]  /*7060*/  USHF.R.U32.HI UR60, URZ, 0x1, UR18 ;  /* 0x00000001ff3c7899 */ /* 0x000fe40008011612 */
[----:B------:R-:W-:Y:S02]  /*7070*/  UIADD3 UR18, UP2, UPT, UR61, UR58, URZ ;  /* 0x0000003a3d127290 */ /* 0x000fe4000ff5e0ff */
[----:B------:R-:W-:Y:S02]  /*7080*/  UIMAD.WIDE.U32 UR24, UR63, -0x1b8, UR24 ;  /* 0xfffffe483f1878a5 */ /* 0x000fe4000f8e0018 */
[----:B------:R-:W-:Y:S02]  /*7090*/  UIMAD.WIDE.U32 UR28, UP1, URZ, 0x4129e413, UR28 ;  /* 0x4129e413ff1c78a5 */ /* 0x000fe4000f82001c */
[----:B------:R-:W-:-:S02]  /*70a0*/  UIADD3 UR58, UP0, UPT, UR62, 0x9d8, URZ ;  /* 0x000009d83e3a7890 */ /* 0x000fc4000ff1e0ff */
[----:B------:R-:W-:Y:S01]  /*70b0*/  UIADD3.X UR60, UPT, UPT, UR60, UR59, URZ, UP2, !UPT ;  /* 0x0000003b3c3c7290 */ /* 0x000fe200097fe4ff */
[----:B------:R-:W-:Y:S01]  /*70c0*/  MOV R17, UR25 ;  /* 0x0000001900117c02 */ /* 0x000fe20008000f00 */
[----:B------:R-:W-:Y:S01]  /*70d0*/  UIADD3 UR10, UPT, UPT, UR25, -UR63, UR10 ;  /* 0x8000003f190a7290 */ /* 0x000fe2000fffe00a */
[----:B------:R-:W-:Y:S01]  /*70e0*/  IMAD.U32 R16, RZ, RZ, UR24 ;  /* 0x00000018ff107e24 */ /* 0x000fe2000f8e00ff */
[----:B------:R-:W-:Y:S02]  /*70f0*/  UIADD3.X UR61, UPT, UPT, URZ, URZ, URZ, UP1, !UPT ;  /* 0x000000ffff3d7290 */ /* 0x000fe40008ffe4ff */
[----:B------:R-:W-:Y:S02]  /*7100*/  UIADD3.X UR59, UPT, UPT, URZ, UR19, URZ, UP0, !UPT ;  /* 0x00000013ff3b7290 */ /* 0x000fe400087fe4ff */
[----:B------:R-:W-:Y:S01]  /*7110*/  USHF.R.U64 UR18, UR18, 0x5, UR60 ;  /* 0x0000000512127899 */ /* 0x000fe2000800123c */
[----:B------:R-:W-:Y:S01]  /*7120*/  IMAD.U32 R17, RZ, RZ, UR10 ;  /* 0x0000000aff117e24 */ /* 0x000fe2000f8e00ff */
[----:B------:R-:W-:-:S02]  /*7130*/  USHF.R.U32.HI UR63, URZ, 0x5, UR60 ;  /* 0x00000005ff3f7899 */ /* 0x000fc4000801163c */
[----:B------:R-:W-:Y:S01]  /*7140*/  UIADD3 URZ, UP1, UPT, UR28, 0x60, URZ ;  /* 0x000000601cff7890 */ /* 0x000fe2000ff3e0ff */
[----:B------:R-:W-:Y:S01]  /*7150*/  UMOV UR60, UR29 ;  /* 0x0000001d003c7c82 */ /* 0x000fe20008000000 */
[----:B------:R-:W-:Y:S01]  /*7160*/  UIMAD UR7, UR63, -0x1b8, URZ ;  /* 0xfffffe483f0778a4 */ /* 0x000fe2000f8e02ff */
[----:B------:R0:W-:Y:S01]  /*7170*/  STG.E.64 desc[UR20][R16.64], R24 ;  /* 0x0000001810007986 */ /* 0x0001e2000c101b14 */
[----:B------:R-:W-:Y:S02]  /*7180*/  UIMAD.WIDE.U32 UR58, UR18, -0x1b8, UR58 ;  /* 0xfffffe48123a78a5 */ /* 0x000fe4000f8e003a */
[----:B------:R-:W-:Y:S02]  /*7190*/  UIMAD.WIDE.U32.X UR60, URZ, 0x29e4129e, UR60, UP1 ;  /* 0x29e4129eff3c78a5 */ /* 0x000fe400088e043c */
[----:B------:R-:W-:Y:S02]  /*71a0*/  UIADD3 UR18, UPT, UPT, UR59, -UR18, UR7 ;  /* 0x800000123b127290 */ /* 0x000fe4000fffe007 */
[----:B------:R-:W-:Y:S01]  /*71b0*/  UIADD3 UR7, UP0, UPT, -UR60, 0x17a, URZ ;  /* 0x0000017a3c077890 */ /* 0x000fe2000ff1e1ff */
[----:B------:R-:W-:Y:S01]  /*71c0*/  IMAD.U32 R22, RZ, RZ, UR58 ;  /* 0x0000003aff167e24 */ /* 0x000fe2000f8e00ff */
[----:B------:R-:W-:Y:S01]  /*71d0*/  UMOV UR55, 0x41 ;  /* 0x0000004100377882 */ /* 0x000fe20000000000 */
[----:B------:R-:W-:Y:S01]  /*71e0*/  MOV R23, UR59 ;  /* 0x0000003b00177c02 */ /* 0x000fe20008000f00 */
[----:B------:R-:W-:Y:S01]  /*71f0*/  UIADD3.X UR58, UPT, UPT, URZ, ~UR61, URZ, UP0, !UPT ;  /* 0x8000003dff3a7290 */ /* 0x000fe200087fe4ff */
[----:B------:R-:W-:Y:S01]  /*7200*/  IMAD.U32 R23, RZ, RZ, UR18 ;  /* 0x00000012ff177e24 */ /* 0x000fe2000f8e00ff */
[----:B------:R-:W-:Y:S01]  /*7210*/  UIMAD.WIDE.U32 UR54, UP1, URZ, 0x4129e413, UR54 ;  /* 0x4129e413ff3678a5 */ /* 0x000fe2000f820036 */
[----:B0-----:R-:W-:Y:S01]  /*7220*/  IMAD.MOV.U32 R24, RZ, RZ, 0x129e748e ;  /* 0x129e748eff187424 */ /* 0x001fe200078e00ff */
[----:B------:R-:W-:-:S02]  /*7230*/  USHF.R.U64 UR63, UR7, 0x1, UR58 ;  /* 0x00000001073f7899 */ /* 0x000fc4000800123a */
[----:B------:R-:W-:Y:S02]  /*7240*/  UIADD3.X UR59, UPT, UPT, URZ, URZ, URZ, UP1, !UPT ;  /* 0x000000ffff3b7290 */ /* 0x000fe40008ffe4ff */
[----:B------:R-:W-:Y:S01]  /*7250*/  USHF.R.U32.HI UR7, URZ, 0x1, UR58 ;  /* 0x00000001ff077899 */ /* 0x000fe2000801163a */
[----:B------:R0:W-:Y:S01]  /*7260*/  STG.E.64 desc[UR20][R22.64], R24 ;  /* 0x0000001816007986 */ /* 0x0001e2000c101b14 */
[----:B------:R-:W-:Y:S02]  /*7270*/  UIADD3 UR60, UP1, UPT, UR63, UR60, URZ ;  /* 0x0000003c3f3c7290 */ /* 0x000fe4000ff3e0ff */
[----:B------:R-:W-:Y:S01]  /*7280*/  UIADD3 URZ, UP3, UPT, UR54, 0x65, URZ ;  /* 0x0000006536ff7890 */ /* 0x000fe2000ff7e0ff */
[----:B------:R-:W-:Y:S01]  /*7290*/  UMOV UR58, UR55 ;  /* 0x00000037003a7c82 */ /* 0x000fe20008000000 */
[----:B------:R-:W-:Y:S02]  /*72a0*/  UIADD3 UR54, UP0, UPT, UR62, 0xa80, URZ ;  /* 0x00000a803e367890 */ /* 0x000fe4000ff1e0ff */
[----:B------:R-:W-:-:S02]  /*72b0*/  UIADD3.X UR61, UPT, UPT, UR7, UR61, URZ, UP1, !UPT ;  /* 0x0000003d073d7290 */ /* 0x000fc40008ffe4ff */
[----:B------:R-:W-:Y:S02]  /*72c0*/  UIMAD.WIDE.U32.X UR58, URZ, 0x29e4129e, UR58, UP3 ;  /* 0x29e4129eff3a78a5 */ /* 0x000fe400098e043a */
[----:B------:R-:W-:Y:S02]  /*72d0*/  UIADD3.X UR55, UPT, UPT, URZ, UR19, URZ, UP0, !UPT ;  /* 0x00000013ff377290 */ /* 0x000fe400087fe4ff */
[----:B------:R-:W-:Y:S01]  /*72e0*/  USHF.R.U64 UR63, UR60, 0x5, UR61 ;  /* 0x000000053c3f7899 */ /* 0x000fe2000800123d */
[----:B0-----:R-:W-:Y:S01]  /*72f0*/  IMAD.MOV.U32 R24, RZ, RZ, 0x16a78bf1 ;  /* 0x16a78bf1ff187424 */ /* 0x001fe200078e00ff */
[----:B------:R-:W-:Y:S02]  /*7300*/  USHF.R.U32.HI UR5, URZ, 0x5, UR61 ;  /* 0x00000005ff057899 */ /* 0x000fe4000801163d */
[----:B------:R-:W-:Y:S01]  /*7310*/  UIADD3 UR7, UP0, UPT, -UR58, 0x18f, URZ ;  /* 0x0000018f3a077890 */ /* 0x000fe2000ff1e1ff */
[----:B------:R-:W-:Y:S01]  /*7320*/  UMOV UR56, 0xba2e8b38 ;  /* 0xba2e8b3800387882 */ /* 0x000fe20000000000 */
[----:B------:R-:W-:Y:S01]  /*7330*/  UMOV UR57, 0x44 ;  /* 0x0000004400397882 */ /* 0x000fe20000000000 */
[----:B------:R-:W-:-:S02]  /*7340*/  UIMAD.WIDE.U32 UR60, UR63, -0x1b8, UR54 ;  /* 0xfffffe483f3c78a5 */ /* 0x000fc4000f8e0036 */
[----:B------:R-:W-:Y:S02]  /*7350*/  UIMAD UR54, UR5, -0x1b8, URZ ;  /* 0xfffffe48053678a4 */ /* 0x000fe4000f8e02ff */
[----:B------:R-:W-:Y:S02]  /*7360*/  UIMAD.WIDE.U32 UR56, UP2, URZ, 0x4129e413, UR56 ;  /* 0x4129e413ff3878a5 */ /* 0x000fe4000f840038 */
[----:B------:R-:W-:Y:S01]  /*7370*/  UIADD3.X UR5, UPT, UPT, URZ, ~UR59, URZ, UP0, !UPT ;  /* 0x8000003bff057290 */ /* 0x000fe200087fe4ff */
[----:B------:R-:W-:Y:S01]  /*7380*/  MOV R21, UR61 ;  /* 0x0000003d00157c02 */ /* 0x000fe20008000f00 */
[----:B------:R-:W-:Y:S01]  /*7390*/  UIADD3 UR54, UPT, UPT, UR61, -UR63, UR54 ;  /* 0x8000003f3d367290 */ /* 0x000fe2000fffe036 */
[----:B------:R-:W-:Y:S01]  /*73a0*/  IMAD.U32 R20, RZ, RZ, UR60 ;  /* 0x0000003cff147e24 */ /* 0x000fe2000f8e00ff */
[----:B------:R-:W-:Y:S02]  /*73b0*/  USHF.R.U64 UR7, UR7, 0x1, UR5 ;  /* 0x0000000107077899 */ /* 0x000fe40008001205 */
[----:B------:R-:W-:-:S02]  /*73c0*/  UIADD3.X UR61, UPT, UPT, URZ, URZ, URZ, UP2, !UPT ;  /* 0x000000ffff3d7290 */ /* 0x000fc400097fe4ff */
[----:B------:R-:W-:Y:S01]  /*73d0*/  UIADD3 URZ, UP0, UPT, UR56, 0x6a, URZ ;  /* 0x0000006a38ff7890 */ /* 0x000fe2000ff1e0ff */
[----:B------:R-:W-:Y:S01]  /*73e0*/  IMAD.U32 R21, RZ, RZ, UR54 ;  /* 0x00000036ff157e24 */ /* 0x000fe2000f8e00ff */
[----:B------:R-:W-:Y:S01]  /*73f0*/  UMOV UR60, UR57 ;  /* 0x00000039003c7c82 */ /* 0x000fe20008000000 */
[----:B------:R-:W-:Y:S02]  /*7400*/  USHF.R.U32.HI UR5, URZ, 0x1, UR5 ;  /* 0x00000001ff057899 */ /* 0x000fe40008011605 */
[----:B------:R-:W-:Y:S01]  /*7410*/  UIADD3 UR7, UP1, UPT, UR7, UR58, URZ ;  /* 0x0000003a07077290 */ /* 0x000fe2000ff3e0ff */
[----:B------:R0:W-:Y:S01]  /*7420*/  STG.E.64 desc[UR20][R20.64], R24 ;  /* 0x0000001814007986 */ /* 0x0001e2000c101b14 */
[----:B------:R-:W-:Y:S02]  /*7430*/  UIMAD.WIDE.U32.X UR60, URZ, 0x29e4129e, UR60, UP0 ;  /* 0x29e4129eff3c78a5 */ /* 0x000fe400080e043c */
[----:B------:R-:W-:Y:S02]  /*7440*/  UIADD3.X UR58, UPT, UPT, UR5, UR59, URZ, UP1, !UPT ;  /* 0x0000003b053a7290 */ /* 0x000fe40008ffe4ff */
[----:B------:R-:W-:-:S02]  /*7450*/  UIADD3 UR55, UP1, UPT, -UR60, 0x1a4, URZ ;  /* 0x000001a43c377890 */ /* 0x000fc4000ff3e1ff */
[----:B------:R-:W-:Y:S02]  /*7460*/  UIADD3 UR56, UP0, UPT, UR62, 0xb28, URZ ;  /* 0x00000b283e387890 */ /* 0x000fe4000ff1e0ff */
[----:B------:R-:W-:Y:S02]  /*7470*/  UIADD3.X UR5, UPT, UPT, URZ, ~UR61, URZ, UP1, !UPT ;  /* 0x8000003dff057290 */ /* 0x000fe40008ffe4ff */
[----:B------:R-:W-:Y:S02]  /*7480*/  USHF.R.U64 UR7, UR7, 0x5, UR58 ;  /* 0x0000000507077899 */ /* 0x000fe4000800123a */
[----:B------:R-:W-:Y:S01]  /*7490*/  USHF.R.U64 UR6, UR55, 0x1, UR5 ;  /* 0x0000000137067899 */ /* 0x000fe20008001205 */
[----:B0-----:R-:W-:Y:S01]  /*74a0*/  IMAD.MOV.U32 R24, RZ, RZ, 0x3791b29d ;  /* 0x3791b29dff187424 */ /* 0x001fe200078e00ff */
[----:B------:R-:W-:Y:S02]  /*74b0*/  USHF.R.U32.HI UR58, URZ, 0x5, UR58 ;  /* 0x00000005ff3a7899 */ /* 0x000fe4000801163a */
[----:B------:R-:W-:-:S02]  /*74c0*/  USHF.R.U32.HI UR5, URZ, 0x1, UR5 ;  /* 0x00000001ff057899 */ /* 0x000fc40008011605 */
[----:B------:R-:W-:Y:S01]  /*74d0*/  UIADD3 UR6, UP1, UPT, UR6, UR60, URZ ;  /* 0x0000003c06067290 */ /* 0x000fe2000ff3e0ff */
[----:B------:R-:W-:Y:S01]  /*74e0*/  UMOV UR44, 0x29e4122e ;  /* 0x29e4122e002c7882 */ /* 0x000fe20000000000 */
[----:B------:R-:W-:Y:S01]  /*74f0*/  UMOV UR45, 0x48 ;  /* 0x00000048002d7882 */ /* 0x000fe20000000000 */
[----:B------:R-:W-:Y:S02]  /*7500*/  UIADD3.X UR57, UPT, UPT, URZ, UR19, URZ, UP0, !UPT ;  /* 0x00000013ff397290 */ /* 0x000fe400087fe4ff */
[----:B------:R-:W-:Y:S02]  /*7510*/  UIMAD UR58, UR58, -0x1b8, URZ ;  /* 0xfffffe483a3a78a4 */ /* 0x000fe4000f8e02ff */
[----:B------:R-:W-:Y:S02]  /*7520*/  UIMAD.WIDE.U32 UR44, UP2, URZ, 0x4129e413, UR44 ;  /* 0x4129e413ff2c78a5 */ /* 0x000fe4000f84002c */
[----:B------:R-:W-:Y:S02]  /*7530*/  UIADD3 UR60, UP0, UPT, UR62, 0xbd0, URZ ;  /* 0x00000bd03e3c7890 */ /* 0x000fe4000ff1e0ff */
[----:B------:R-:W-:-:S02]  /*7540*/  UIADD3.X UR5, UPT, UPT, UR5, UR61, URZ, UP1, !UPT ;  /* 0x0000003d05057290 */ /* 0x000fc40008ffe4ff */
[----:B------:R-:W-:Y:S02]  /*7550*/  UIMAD.WIDE.U32 UR56, UR7, -0x1b8, UR56 ;  /* 0xfffffe48073878a5 */ /* 0x000fe4000f8e0038 */
[----:B------:R-:W-:Y:S02]  /*7560*/  UIADD3.X UR61, UPT, UPT, URZ, UR19, URZ, UP0, !UPT ;  /* 0x00000013ff3d7290 */ /* 0x000fe400087fe4ff */
[----:B------:R-:W-:Y:S02]  /*7570*/  USHF.R.U64 UR6, UR6, 0x5, UR5 ;  /* 0x0000000506067899 */ /* 0x000fe40008001205 */
[----:B------:R-:W-:Y:S01]  /*7580*/  USHF.R.U32.HI UR55, URZ, 0x5, UR5 ;  /* 0x00000005ff377899 */ /* 0x000fe20008011605 */
[----:B------:R-:W-:Y:S01]  /*7590*/  MOV R9, UR57 ;  /* 0x0000003900097c02 */ /* 0x000fe20008000f00 */
[----:B------:R-:W-:Y:S01]  /*75a0*/  UIADD3.X UR59, UPT, UPT, URZ, URZ, URZ, UP2, !UPT ;  /* 0x000000ffff3b7290 */ /* 0x000fe200097fe4ff */
[----:B------:R-:W-:Y:S01]  /*75b0*/  IMAD.U32 R8, RZ, RZ, UR56 ;  /* 0x00000038ff087e24 */ /* 0x000fe2000f8e00ff */
[----:B------:R-:W-:-:S02]  /*75c0*/  UIADD3 URZ, UP1, UPT, UR44, 0x70, URZ ;  /* 0x000000702cff7890 */ /* 0x000fc4000ff3e0ff */
[----:B------:R-:W-:Y:S02]  /*75d0*/  UIADD3 UR7, UPT, UPT, UR57, -UR7, UR58 ;  /* 0x8000000739077290 */ /* 0x000fe4000fffe03a */
[----:B------:R-:W-:Y:S01]  /*75e0*/  UIMAD UR55, UR55, -0x1b8, URZ ;  /* 0xfffffe48373778a4 */ /* 0x000fe2000f8e02ff */
[----:B------:R-:W-:Y:S01]  /*75f0*/  UMOV UR58, UR45 ;  /* 0x0000002d003a7c82 */ /* 0x000fe20008000000 */
[----:B------:R-:W-:Y:S02]  /*7600*/  UIMAD.WIDE.U32 UR44, UR6, -0x1b8, UR60 ;  /* 0xfffffe48062c78a5 */ /* 0x000fe4000f8e003c */
[----:B------:R-:W-:Y:S01]  /*7610*/  IMAD.U32 R9, RZ, RZ, UR7 ;  /* 0x00000007ff097e24 */ /* 0x000fe2000f8e00ff */
[----:B------:R-:W-:Y:S02]  /*7620*/  UIMAD.WIDE.U32.X UR4, URZ, 0x29e4129e, UR58, UP1 ;  /* 0x29e4129eff0478a5 */ /* 0x000fe400088e043a */
[----:B------:R-:W-:Y:S02]  /*7630*/  UIADD3 UR6, UPT, UPT, UR45, -UR6, UR55 ;  /* 0x800000062d067290 */ /* 0x000fe4000fffe037 */
        /* <DEDUP_REMOVED lines=10> */
[----:B------:R-:W-:-:S02]  /*76e0*/  UIADD3 URZ, UP1, UPT, UR48, 0x75, URZ ;  /* 0x0000007530ff7890 */ /* 0x000fc4000ff3e0ff */
[----:B------:R-:W-:Y:S02]  /*76f0*/  USHF.R.U32.HI UR55, URZ, 0x1, UR44 ;  /* 0x00000001ff377899 */ /* 0x000fe4000801162c */
[----:B------:R-:W-:Y:S02]  /*7700*/  UIADD3 UR48, UP2, UPT, UR58, UR4, URZ ;  /* 0x000000043a307290 */ /* 0x000fe4000ff5e0ff */
[----:B------:R-:W-:Y:S01]  /*7710*/  UIADD3.X UR45, UPT, UPT, URZ, URZ, URZ, UP0, !UPT ;  /* 0x000000ffff2d7290 */ /* 0x000fe200087fe4ff */
[----:B------:R-:W-:Y:S01]  /*7720*/  UMOV UR44, UR49 ;  /* 0x00000031002c7c82 */ /* 0x000fe20008000000 */
[----:B------:R-:W-:Y:S02]  /*7730*/  UIADD3 UR4, UP0, UPT, UR62, 0xc78, URZ ;  /* 0x00000c783e047890 */ /* 0x000fe4000ff1e0ff */
[----:B------:R-:W-:Y:S01]  /*7740*/  UIADD3.X UR49, UPT, UPT, UR55, UR5, URZ, UP2, !UPT ;  /* 0x0000000537317290 */ /* 0x000fe200097fe4ff */
[----:B0-----:R-:W-:Y:S01]  /*7750*/  IMAD.MOV.U32 R24, RZ, RZ, 0x1ab0a354 ;  /* 0x1ab0a354ff187424 */ /* 0x001fe200078e00ff */
[----:B------:R-:W-:-:S02]  /*7760*/  UIMAD.WIDE.U32.X UR44, URZ, 0x29e4129e, UR44, UP1 ;  /* 0x29e4129eff2c78a5 */ /* 0x000fc400088e042c */
[----:B------:R-:W-:Y:S02]  /*7770*/  UIADD3.X UR5, UPT, UPT, URZ, UR19, URZ, UP0, !UPT ;  /* 0x00000013ff057290 */ /* 0x000fe400087fe4ff */
[----:B------:R-:W-:Y:S01]  /*7780*/  USHF.R.U64 UR58, UR48, 0x5, UR49 ;  /* 0x00000005303a7899 */ /* 0x000fe20008001231 */
[----:B------:R0:W-:Y:S01]  /*7790*/  STG.E.64 desc[UR20][R4.64], R24 ;  /* 0x0000001804007986 */ /* 0x0001e2000c101b14 */
[----:B------:R-:W-:Y:S02]  /*77a0*/  UIADD3 UR55, UP0, UPT, -UR44, 0x1ce, URZ ;  /* 0x000001ce2c377890 */ /* 0x000fe4000ff1e1ff */
[----:B------:R-:W-:Y:S01]  /*77b0*/  USHF.R.U32.HI UR13, URZ, 0x5, UR49 ;  /* 0x00000005ff0d7899 */ /* 0x000fe20008011631 */
[----:B------:R-:W-:Y:S01]  /*77c0*/  UMOV UR52, 0x94f201a ;  /* 0x094f201a00347882 */ /* 0x000fe20000000000 */
[----:B------:R-:W-:Y:S01]  /*77d0*/  UMOV UR53, 0x4f ;  /* 0x0000004f00357882 */ /* 0x000fe20000000000 */
[----:B------:R-:W-:Y:S02]  /*77e0*/  UIMAD.WIDE.U32 UR48, UR58, -0x1b8, UR4 ;  /* 0xfffffe483a3078a5 */ /* 0x000fe4000f8e0004 */
[----:B------:R-:W-:-:S02]  /*77f0*/  UIMAD.WIDE.U32 UR52, UP3, URZ, 0x4129e413, UR52 ;  /* 0x4129e413ff3478a5 */ /* 0x000fc4000f860034 */
[----:B------:R-:W-:Y:S02]  /*7800*/  UIMAD UR5, UR13, -0x1b8, URZ ;  /* 0xfffffe480d0578a4 */ /* 0x000fe4000f8e02ff */
[----:B------:R-:W-:Y:S01]  /*7810*/  UIADD3.X UR4, UPT, UPT, URZ, ~UR45, URZ, UP0, !UPT ;  /* 0x8000002dff047290 */ /* 0x000fe200087fe4ff */
[----:B------:R-:W-:Y:S01]  /*7820*/  MOV R7, UR49 ;  /* 0x0000003100077c02 */ /* 0x000fe20008000f00 */
[----:B------:R-:W-:Y:S01]  /*7830*/  UIADD3 UR5, UPT, UPT, UR49, -UR58, UR5 ;  /* 0x8000003a31057290 */ /* 0x000fe2000fffe005 */
[----:B------:R-:W-:Y:S01]  /*7840*/  IMAD.U32 R6, RZ, RZ, UR48 ;  /* 0x00000030ff067e24 */ /* 0x000fe2000f8e00ff */
[----:B------:R-:W-:Y:S01]  /*7850*/  USHF.R.U64 UR13, UR55, 0x1, UR4 ;  /* 0x00000001370d7899 */ /* 0x000fe20008001204 */
[----:B0-----:R-:W-:Y:S01]  /*7860*/  IMAD.MOV.U32 R24, RZ, RZ, 0x1ce10f49 ;  /* 0x1ce10f49ff187424 */ /* 0x001fe200078e00ff */
[----:B------:R-:W-:Y:S02]  /*7870*/  UIADD3.X UR49, UPT, UPT, URZ, URZ, URZ, UP3, !UPT ;  /* 0x000000ffff317290 */ /* 0x000fe40009ffe4ff */
[----:B------:R-:W-:Y:S01]  /*7880*/  UIADD3 URZ, UP0, UPT, UR52, 0x7a, URZ ;  /* 0x0000007a34ff7890 */ /* 0x000fe2000ff1e0ff */
[----:B------:R-:W-:Y:S01]  /*7890*/  IMAD.U32 R7, RZ, RZ, UR5 ;  /* 0x00000005ff077e24 */ /* 0x000fe2000f8e00ff */
[----:B------:R-:W-:Y:S01]  /*78a0*/  UMOV UR48, UR53 ;  /* 0x0000003500307c82 */ /* 0x000fe20008000000 */
[----:B------:R-:W-:-:S02]  /*78b0*/  USHF.R.U32.HI UR4, URZ, 0x1, UR4 ;  /* 0x00000001ff047899 */ /* 0x000fc40008011604 */
[----:B------:R-:W-:Y:S01]  /*78c0*/  UIADD3 UR13, UP1, UPT, UR13, UR44, URZ ;  /* 0x0000002c0d0d7290 */ /* 0x000fe2000ff3e0ff */
[----:B------:R0:W-:Y:S01]  /*78d0*/  STG.E.64 desc[UR20][R6.64], R24 ;  /* 0x0000001806007986 */ /* 0x0001e2000c101b14 */
[----:B------:R-:W-:Y:S02]  /*78e0*/  UIMAD.WIDE.U32.X UR48, URZ, 0x29e4129e, UR48, UP0 ;  /* 0x29e4129eff3078a5 */ /* 0x000fe400080e0430 */
[----:B------:R-:W-:Y:S02]  /*78f0*/  UIADD3.X UR53, UPT, UPT, UR4, UR45, URZ, UP1, !UPT ;  /* 0x0000002d04357290 */ /* 0x000fe40008ffe4ff */
[----:B------:R-:W-:Y:S02]  /*7900*/  UIADD3 UR4, UP1, UPT, -UR48, 0x1e3, URZ ;  /* 0x000001e330047890 */ /* 0x000fe4000ff3e1ff */
[----:B------:R-:W-:Y:S02]  /*7910*/  UIADD3 UR44, UP0, UPT, UR62, 0xd20, URZ ;  /* 0x00000d203e2c7890 */ /* 0x000fe4000ff1e0ff */
[----:B------:R-:W-:-:S02]  /*7920*/  UIADD3.X UR12, UPT, UPT, URZ, ~UR49, URZ, UP1, !UPT ;  /* 0x80000031ff0c7290 */ /* 0x000fc40008ffe4ff */
[----:B------:R-:W-:Y:S02]  /*7930*/  USHF.R.U64 UR52, UR13, 0x5, UR53 ;  /* 0x000000050d347899 */ /* 0x000fe40008001235 */
[----:B------:R-:W-:Y:S01]  /*7940*/  USHF.R.U64 UR13, UR4, 0x1, UR12 ;  /* 0x00000001040d7899 */ /* 0x000fe2000800120c */
[----:B0-----:R-:W-:Y:S01]  /*7950*/  IMAD.MOV.U32 R24, RZ, RZ, 0x396a5e0b ;  /* 0x396a5e0bff187424 */ /* 0x001fe200078e00ff */
[----:B------:R-:W-:Y:S02]  /*7960*/  UIADD3.X UR45, UPT, UPT, URZ, UR19, URZ, UP0, !UPT ;  /* 0x00000013ff2d7290 */ /* 0x000fe400087fe4ff */
[----:B------:R-:W-:Y:S02]  /*7970*/  USHF.R.U32.HI UR12, URZ, 0x1, UR12 ;  /* 0x00000001ff0c7899 */ /* 0x000fe4000801160c */
[----:B------:R-:W-:Y:S02]  /*7980*/  UIADD3 UR48, UP2, UPT, UR13, UR48, URZ ;  /* 0x000000300d307290 */ /* 0x000fe4000ff5e0ff */
[----:B------:R-:W-:Y:S01]  /*7990*/  UIMAD.WIDE.U32 UR44, UR52, -0x1b8, UR44 ;  /* 0xfffffe48342c78a5 */ /* 0x000fe2000f8e002c */
[----:B------:R-:W-:Y:S01]  /*79a0*/  UMOV UR38, 0x7904a710 ;  /* 0x7904a71000267882 */ /* 0x000fe20000000000 */
[----:B------:R-:W-:Y:S01]  /*79b0*/  UMOV UR39, 0x52 ;  /* 0x0000005200277882 */ /* 0x000fe20000000000 */
[----:B------:R-:W-:-:S02]  /*79c0*/  USHF.R.U32.HI UR53, URZ, 0x5, UR53 ;  /* 0x00000005ff357899 */ /* 0x000fc40008011635 */
[----:B------:R-:W-:Y:S01]  /*79d0*/  UIMAD.WIDE.U32 UR38, UP1, URZ, 0x4129e413, UR38 ;  /* 0x4129e413ff2678a5 */ /* 0x000fe2000f820026 */
[----:B------:R-:W-:Y:S01]  /*79e0*/  IMAD.U32 R10, RZ, RZ, UR44 ;  /* 0x0000002cff0a7e24 */ /* 0x000fe2000f8e00ff */
[----:B------:R-:W-:Y:S01]  /*79f0*/  UIADD3.X UR12, UPT, UPT, UR12, UR49, URZ, UP2, !UPT ;  /* 0x000000310c0c7290 */ /* 0x000fe200097fe4ff */
[----:B------:R-:W-:Y:S01]  /*7a00*/  MOV R11, UR45 ;  /* 0x0000002d000b7c02 */ /* 0x000fe20008000f00 */
[----:B------:R-:W-:Y:S02]  /*7a10*/  UIMAD UR53, UR53, -0x1b8, URZ ;  /* 0xfffffe48353578a4 */ /* 0x000fe4000f8e02ff */
[----:B------:R-:W-:Y:S02]  /*7a20*/  UIADD3 UR44, UP0, UPT, UR62, 0xdc8, URZ ;  /* 0x00000dc83e2c7890 */ /* 0x000fe4000ff1e0ff */
[----:B------:R-:W-:Y:S02]  /*7a30*/  UIADD3.X UR13, UPT, UPT, URZ, URZ, URZ, UP1, !UPT ;  /* 0x000000ffff0d7290 */ /* 0x000fe40008ffe4ff */
[----:B------:R-:W-:-:S02]  /*7a40*/  UIADD3 URZ, UP1, UPT, UR38, 0x80, URZ ;  /* 0x0000008026ff7890 */ /* 0x000fc4000ff3e0ff */
[----:B------:R-:W-:Y:S02]  /*7a50*/  USHF.R.U64 UR48, UR48, 0x5, UR12 ;  /* 0x0000000530307899 */ /* 0x000fe4000800120c */
[----:B------:R-:W-:Y:S02]  /*7a60*/  USHF.R.U32.HI UR38, URZ, 0x5, UR12 ;  /* 0x00000005ff267899 */ /* 0x000fe4000801160c */
[----:B------:R-:W-:Y:S01]  /*7a70*/  UIADD3 UR4, UPT, UPT, UR45, -UR52, UR53 ;  /* 0x800000342d047290 */ /* 0x000fe2000fffe035 */
[----:B------:R-:W-:Y:S01]  /*7a80*/  UMOV UR12, UR39 ;  /* 0x00000027000c7c82 */ /* 0x000fe20008000000 */
[----:B------:R-:W-:Y:S02]  /*7a90*/  UIADD3.X UR45, UPT, UPT, URZ, UR19, URZ, UP0, !UPT ;  /* 0x00000013ff2d7290 */ /* 0x000fe400087fe4ff */
[----:B------:R-:W-:Y:S02]  /*7aa0*/  UIMAD.WIDE.U32.X UR12, URZ, 0x29e4129e, UR12, UP1 ;  /* 0x29e4129eff0c78a5 */ /* 0x000fe400088e040c */
[----:B------:R-:W-:Y:S01]  /*7ab0*/  IMAD.U32 R11, RZ, RZ, UR4 ;  /* 0x00000004ff0b7e24 */ /* 0x000fe2000f8e00ff */
[----:B------:R-:W-:-:S02]  /*7ac0*/  UIMAD UR11, UR38, -0x1b8, URZ ;  /* 0xfffffe48260b78a4 */ /* 0x000fc4000f8e02ff */
[----:B------:R-:W-:Y:S02]  /*7ad0*/  UIMAD.WIDE.U32 UR38, UR48, -0x1b8, UR44 ;  /* 0xfffffe48302678a5 */ /* 0x000fe4000f8e002c */
[----:B------:R-:W-:Y:S01]  /*7ae0*/  UIADD3 UR44, UP0, UPT, -UR12, 0x1f8, URZ ;  /* 0x000001f80c2c7890 */ /* 0x000fe2000ff1e1ff */
[----:B------:R0:W-:Y:S01]  /*7af0*/  STG.E.64 desc[UR20][R10.64], R24 ;  /* 0x000000180a007986 */ /* 0x0001e2000c101b14 */
[----:B------:R-:W-:Y:S01]  /*7b00*/  UMOV UR14, 0xe8ba2e06 ;  /* 0xe8ba2e06000e7882 */ /* 0x000fe20000000000 */
[----:B------:R-:W-:Y:S01]  /*7b10*/  UMOV UR15, 0x55 ;  /* 0x00000055000f7882 */ /* 0x000fe20000000000 */
[----:B------:R-:W-:Y:S01]  /*7b20*/  UIADD3.X UR45, UPT, UPT, URZ, ~UR13, URZ, UP0, !UPT ;  /* 0x8000000dff2d7290 */ /* 0x000fe200087fe4ff */
[----:B------:R-:W-:Y:S01]  /*7b30*/  MOV R15, UR39 ;  /* 0x00000027000f7c02 */ /* 0x000fe20008000f00 */
[----:B------:R-:W-:Y:S01]  /*7b40*/  UIMAD.WIDE.U32 UR14, UP1, URZ, 0x4129e413, UR14 ;  /* 0x4129e413ff0e78a5 */ /* 0x000fe2000f82000e */
[----:B------:R-:W-:Y:S01]  /*7b50*/  IMAD.U32 R14, RZ, RZ, UR38 ;  /* 0x00000026ff0e7e24 */ /* 0x000fe2000f8e00ff */
[----:B------:R-:W-:-:S02]  /*7b60*/  USHF.R.U64 UR44, UR44, 0x1, UR45 ;  /* 0x000000012c2c7899 */ /* 0x000fc4000800122d */
[----:B------:R-:W-:Y:S02]  /*7b70*/  UIADD3 UR11, UPT, UPT, UR39, -UR48, UR11 ;  /* 0x80000030270b7290 */ /* 0x000fe4000fffe00b */
[----:B------:R-:W-:Y:S02]  /*7b80*/  UIADD3.X UR39, UPT, UPT, URZ, URZ, URZ, UP1, !UPT ;  /* 0x000000ffff277290 */ /* 0x000fe40008ffe4ff */
[----:B------:R-:W-:Y:S01]  /*7b90*/  UIADD3 URZ, UP3, UPT, UR14, 0x85, URZ ;  /* 0x000000850eff7890 */ /* 0x000fe2000ff7e0ff */
[----:B0-----:R-:W-:Y:S01]  /*7ba0*/  IMAD.MOV.U32 R24, RZ, RZ, 0x1f117b3e ;  /* 0x1f117b3eff187424 */ /* 0x001fe200078e00ff */
[----:B------:R-:W-:Y:S01]  /*7bb0*/  USHF.R.U32.HI UR45, URZ, 0x1, UR45 ;  /* 0x00000001ff2d7899 */ /* 0x000fe2000801162d */
[----:B------:R-:W-:Y:S01]  /*7bc0*/  IMAD.U32 R15, RZ, RZ, UR11 ;  /* 0x0000000bff0f7e24 */ /* 0x000fe2000f8e00ff */
[----:B------:R-:W-:Y:S01]  /*7bd0*/  UIADD3 UR44, UP1, UPT, UR44, UR12, URZ ;  /* 0x0000000c2c2c7290 */ /* 0x000fe2000ff3e0ff */
[----:B------:R-:W-:Y:S01]  /*7be0*/  UMOV UR38, UR15 ;  /* 0x0000000f00267c82 */ /* 0x000fe20008000000 */
[----:B------:R-:W-:-:S02]  /*7bf0*/  UIADD3 UR12, UP0, UPT, UR62, 0xe70, URZ ;  /* 0x00000e703e0c7890 */ /* 0x000fc4000ff1e0ff */
[----:B------:R0:W-:Y:S01]  /*7c00*/  STG.E.64 desc[UR20][R14.64], R24 ;  /* 0x000000180e007986 */ /* 0x0001e2000c101b14 */
[----:B------:R-:W-:Y:S02]  /*7c10*/  UIMAD.WIDE.U32.X UR14, URZ, 0x29e4129e, UR38, UP3 ;  /* 0x29e4129eff0e78a5 */ /* 0x000fe400098e0426 */
[----:B------:R-:W-:Y:S02]  /*7c20*/  UIADD3.X UR45, UPT, UPT, UR45, UR13, URZ, UP1, !UPT ;  /* 0x0000000d2d2d7290 */ /* 0x000fe40008ffe4ff */
[----:B------:R-:W-:Y:S02]  /*7c30*/  UIADD3.X UR13, UPT, UPT, URZ, UR19, URZ, UP0, !UPT ;  /* 0x00000013ff0d7290 */ /* 0x000fe400087fe4ff */
[----:B------:R-:W-:Y:S02]  /*7c40*/  UIADD3 UR38, UP0, UPT, -UR14, 0x20d, URZ ;  /* 0x0000020d0e267890 */ /* 0x000fe4000ff1e1ff */
[----:B------:R-:W-:Y:S02]  /*7c50*/  USHF.R.U64 UR44, UR44, 0x5, UR45 ;  /* 0x000000052c2c7899 */ /* 0x000fe4000800122d */
[----:B------:R-:W-:Y:S01]  /*7c60*/  USHF.R.U32.HI UR45, URZ, 0x5, UR45 ;  /* 0x00000005ff2d7899 */ /* 0x000fe2000801162d */
[----:B------:R-:W-:Y:S01]  /*7c70*/  UMOV UR32, 0x586fb4fc ;  /* 0x586fb4fc00207882 */ /* 0x000fe20000000000 */
[----:B------:R-:W-:Y:S01]  /*7c80*/  UMOV UR33, 0x59 ;  /* 0x0000005900217882 */ /* 0x000fe20000000000 */
[----:B------:R-:W-:Y:S01]  /*7c90*/  UIMAD.WIDE.U32 UR12, UR44, -0x1b8, UR12 ;  /* 0xfffffe482c0c78a5 */ /* 0x000fe2000f8e000c */
[----:B0-----:R-:W-:Y:S01]  /*7ca0*/  IMAD.MOV.U32 R24, RZ, RZ, 0x1a58e2cd ;  /* 0x1a58e2cdff187424 */ /* 0x001fe200078e00ff */
[----:B------:R-:W-:-:S02]  /*7cb0*/  UIADD3.X UR10, UPT, UPT, URZ, ~UR15, URZ, UP0, !UPT ;  /* 0x8000000fff0a7290 */ /* 0x000fc400087fe4ff */
[----:B------:R-:W-:Y:S02]  /*7cc0*/  UIMAD.WIDE.U32 UR32, UP2, URZ, 0x4129e413, UR32 ;  /* 0x4129e413ff2078a5 */ /* 0x000fe4000f840020 */
[----:B------:R-:W-:Y:S01]  /*7cd0*/  UIMAD UR45, UR45, -0x1b8, URZ ;  /* 0xfffffe482d2d78a4 */ /* 0x000fe2000f8e02ff */
[----:B------:R-:W-:Y:S01]  /*7ce0*/  MOV R17, UR13 ;  /* 0x0000000d00117c02 */ /* 0x000fe20008000f00 */
[----:B------:R-:W-:Y:S01]  /*7cf0*/  USHF.R.U64 UR38, UR38, 0x1, UR10 ;  /* 0x0000000126267899 */ /* 0x000fe2000800120a */
[----:B------:R-:W-:Y:S01]  /*7d00*/  IMAD.U32 R16, RZ, RZ, UR12 ;  /* 0x0000000cff107e24 */ /* 0x000fe2000f8e00ff */
[----:B------:R-:W-:Y:S02]  /*7d10*/  UIADD3 UR45, UPT, UPT, UR13, -UR44, UR45 ;  /* 0x8000002c0d2d7290 */ /* 0x000fe4000fffe02d */
[----:B------:R-:W-:Y:S02]  /*7d20*/  UIADD3 URZ, UP1, UPT, UR32, 0x8a, URZ ;  /* 0x0000008a20ff7890 */ /* 0x000fe4000ff3e0ff */
[----:B------:R-:W-:-:S02]  /*7d30*/  UIADD3.X UR13, UPT, UPT, URZ, URZ, URZ, UP2, !UPT ;  /* 0x000000ffff0d7290 */ /* 0x000fc400097fe4ff */
[----:B------:R-:W-:Y:S01]  /*7d40*/  USHF.R.U32.HI UR32, URZ, 0x1, UR10 ;  /* 0x00000001ff207899 */ /* 0x000fe2000801160a */
[----:B------:R-:W-:Y:S01]  /*7d50*/  IMAD.U32 R17, RZ, RZ, UR45 ;  /* 0x0000002dff117e24 */ /* 0x000fe2000f8e00ff */
[----:B------:R-:W-:Y:S01]  /*7d60*/  UIADD3 UR10, UP2, UPT, UR38, UR14, URZ ;  /* 0x0000000e260a7290 */ /* 0x000fe2000ff5e0ff */
[----:B------:R-:W-:Y:S01]  /*7d70*/  UMOV UR12, UR33 ;  /* 0x00000021000c7c82 */ /* 0x000fe20008000000 */
[----:B------:R-:W-:Y:S02]  /*7d80*/  UIADD3 UR14, UP0, UPT, UR62, 0xf18, URZ ;  /* 0x00000f183e0e7890 */ /* 0x000fe4000ff1e0ff */
[----:B------:R0:W-:Y:S01]  /*7d90*/  STG.E.64 desc[UR20][R16.64], R24 ;  /* 0x0000001810007986 */ /* 0x0001e2000c101b14 */
[----:B------:R-:W-:Y:S02]  /*7da0*/  UIADD3.X UR32, UPT, UPT, UR32, UR15, URZ, UP2, !UPT ;  /* 0x0000000f20207290 */ /* 0x000fe400097fe4ff */
[----:B------:R-:W-:Y:S02]  /*7db0*/  UIMAD.WIDE.U32.X UR12, URZ, 0x29e4129e, UR12, UP1 ;  /* 0x29e4129eff0c78a5 */ /* 0x000fe400088e040c */
[----:B------:R-:W-:-:S02]  /*7dc0*/  UIADD3.X UR15, UPT, UPT, URZ, UR19, URZ, UP0, !UPT ;  /* 0x00000013ff0f7290 */ /* 0x000fc400087fe4ff */
[----:B------:R-:W-:Y:S02]  /*7dd0*/  USHF.R.U64 UR39, UR10, 0x5, UR32 ;  /* 0x000000050a277899 */ /* 0x000fe40008001220 */
[----:B------:R-:W-:Y:S02]  /*7de0*/  USHF.R.U32.HI UR10, URZ, 0x5, UR32 ;  /* 0x00000005ff0a7899 */ /* 0x000fe40008011620 */
[----:B------:R-:W-:Y:S02]  /*7df0*/  UIADD3 UR38, UP0, UPT, -UR12, 0x222, URZ ;  /* 0x000002220c267890 */ /* 0x000fe4000ff1e1ff */
[----:B------:R-:W-:Y:S01]  /*7e00*/  UIMAD.WIDE.U32 UR32, UR39, -0x1b8, UR14 ;  /* 0xfffffe48272078a5 */ /* 0x000fe2000f8e000e */
[----:B0-----:R-:W-:Y:S01]  /*7e10*/  IMAD.MOV.U32 R24, RZ, RZ, 0x4b89871 ;  /* 0x04b89871ff187424 */ /* 0x001fe200078e00ff */
[----:B------:R-:W-:Y:S02]  /*7e20*/  UIMAD UR14, UR10, -0x1b8, URZ ;  /* 0xfffffe480a0e78a4 */ /* 0x000fe4000f8e02ff */
[----:B------:R-:W-:Y:S01]  /*7e30*/  UIADD3.X UR10, UPT, UPT, URZ, ~UR13, URZ, UP0, !UPT ;  /* 0x8000000dff0a7290 */ /* 0x000fe200087fe4ff */
[----:B------:R-:W-:Y:S01]  /*7e40*/  UMOV UR26, 0xc8253bf2 ;  /* 0xc8253bf2001a7882 */ /* 0x000fe20000000000 */
[----:B------:R-:W-:Y:S01]  /*7e50*/  UMOV UR27, 0x5c ;  /* 0x0000005c001b7882 */ /* 0x000fe20000000000 */
[----:B------:R-:W-:Y:S01]  /*7e60*/  UIADD3 UR14, UPT, UPT, UR33, -UR39, UR14 ;  /* 0x80000027210e7290 */ /* 0x000fe2000fffe00e */
[----:B------:R-:W-:Y:S01]  /*7e70*/  IMAD.U32 R22, RZ, RZ, UR32 ;  /* 0x00000020ff167e24 */ /* 0x000fe2000f8e00ff */
[----:B------:R-:W-:Y:S01]  /*7e80*/  MOV R23, UR33 ;  /* 0x0000002100177c02 */ /* 0x000fe20008000f00 */
[----:B------:R-:W-:-:S02]  /*7e90*/  USHF.R.U64 UR38, UR38, 0x1, UR10 ;  /* 0x0000000126267899 */ /* 0x000fc4000800120a */
[----:B------:R-:W-:Y:S01]  /*7ea0*/  UIMAD.WIDE.U32 UR32, UP2, URZ, 0x4129e413, UR26 ;  /* 0x4129e413ff2078a5 */ /* 0x000fe2000f84001a */
[----:B------:R-:W-:Y:S01]  /*7eb0*/  IMAD.U32 R23, RZ, RZ, UR14 ;  /* 0x0000000eff177e24 */ /* 0x000fe2000f8e00ff */
[----:B------:R-:W-:Y:S02]  /*7ec0*/  USHF.R.U32.HI UR15, URZ, 0x1, UR10 ;  /* 0x00000001ff0f7899 */ /* 0x000fe4000801160a */
[----:B------:R-:W-:Y:S02]  /*7ed0*/  UIADD3 UR10, UP0, UPT, UR38, UR12, URZ ;  /* 0x0000000c260a7290 */ /* 0x000fe4000ff1e0ff */
[----:B------:R-:W-:Y:S01]  /*7ee0*/  UIADD3.X UR39, UPT, UPT, URZ, URZ, URZ, UP2, !UPT ;  /* 0x000000ffff277290 */ /* 0x000fe200097fe4ff */
[----:B------:R0:W-:Y:S01]  /*7ef0*/  STG.E.64 desc[UR20][R22.64], R24 ;  /* 0x0000001816007986 */ /* 0x0001e2000c101b14 */
[----:B------:R-:W-:Y:S01]  /*7f00*/  UMOV UR30, 0x37dac2e8 ;  /* 0x37dac2e8001e7882 */ /* 0x000fe20000000000 */
[----:B------:R-:W-:Y:S01]  /*7f10*/  UMOV UR31, 0x60 ;  /* 0x00000060001f7882 */ /* 0x000fe20000000000 */
[----:B------:R-:W-:-:S02]  /*7f20*/  UIADD3 URZ, UP2, UPT, UR32, 0x90, URZ ;  /* 0x0000009020ff7890 */ /* 0x000fc4000ff5e0ff */
[----:B------:R-:W-:Y:S02]  /*7f30*/  UIMAD.WIDE.U32 UR30, UP1, URZ, 0x4129e413, UR30 ;  /* 0x4129e413ff1e78a5 */ /* 0x000fe4000f82001e */
[----:B------:R-:W-:Y:S01]  /*7f40*/  UIADD3.X UR15, UPT, UPT, UR15, UR13, URZ, UP0, !UPT ;  /* 0x0000000d0f0f7290 */ /* 0x000fe200087fe4ff */
[----:B------:R-:W-:Y:S01]  /*7f50*/  UMOV UR38, UR33 ;  /* 0x0000002100267c82 */ /* 0x000fe20008000000 */
[----:B------:R-:W-:Y:S02]  /*7f60*/  UIADD3 UR26, UP0, UPT, UR62, 0xfc0, URZ ;  /* 0x00000fc03e1a7890 */ /* 0x000fe4000ff1e0ff */
[----:B------:R-:W-:Y:S02]  /*7f70*/  UIMAD.WIDE.U32.X UR12, URZ, 0x29e4129e, UR38, UP2 ;  /* 0x29e4129eff0c78a5 */ /* 0x000fe400090e0426 */
[----:B------:R-:W-:Y:S01]  /*7f80*/  UIADD3.X UR49, UPT, UPT, URZ, URZ, URZ, UP1, !UPT ;  /* 0x000000ffff317290 */ /* 0x000fe20008ffe4ff */
[----:B0-----:R-:W-:Y:S01]  /*7f90*/  IMAD.MOV.U32 R24, RZ, RZ, 0x15a04a5c ;  /* 0x15a04a5cff187424 */ /* 0x001fe200078e00ff */
[----:B------:R-:W-:-:S02]  /*7fa0*/  UIADD3 URZ, UP1, UPT, UR30, 0x95, URZ ;  /* 0x000000951eff7890 */ /* 0x000fc4000ff3e0ff */
[----:B------:R-:W-:Y:S02]  /*7fb0*/  UIADD3.X UR27, UPT, UPT, URZ, UR19, URZ, UP0, !UPT ;  /* 0x00000013ff1b7290 */ /* 0x000fe400087fe4ff */
[----:B------:R-:W-:Y:S01]  /*7fc0*/  UIADD3 UR30, UP0, UPT, -UR12, 0x237, URZ ;  /* 0x000002370c1e7890 */ /* 0x000fe2000ff1e1ff */
[----:B------:R-:W-:Y:S01]  /*7fd0*/  UMOV UR48, UR31 ;  /* 0x0000001f00307c82 */ /* 0x000fe20008000000 */
[----:B------:R-:W-:Y:S02]  /*7fe0*/  USHF.R.U64 UR18, UR10, 0x5, UR15 ;  /* 0x000000050a127899 */ /* 0x000fe4000800120f */
[----:B------:R-:W-:Y:S02]  /*7ff0*/  UIADD3.X UR31, UPT, UPT, URZ, ~UR13, URZ, UP0, !UPT ;  /* 0x8000000dff1f7290 */ /* 0x000fe400087fe4ff */
[----:B------:R-:W-:Y:S02]  /*8000*/  USHF.R.U32.HI UR38, URZ, 0x5, UR15 ;  /* 0x00000005ff267899 */ /* 0x000fe4000801160f */
[----:B------:R-:W-:-:S02]  /*8010*/  USHF.R.U64 UR10, UR30, 0x1, UR31 ;  /* 0x000000011e0a7899 */ /* 0x000fc4000800121f */
[----:B------:R-:W-:Y:S02]  /*8020*/  USHF.R.U32.HI UR15, URZ, 0x1, UR31 ;  /* 0x00000001ff0f7899 */ /* 0x000fe4000801161f */
[----:B------:R-:W-:Y:S02]  /*8030*/  UIMAD UR38, UR38, -0x1b8, URZ ;  /* 0xfffffe48262678a4 */ /* 0x000fe4000f8e02ff */
[----:B------:R-:W-:Y:S02]  /*8040*/  UIMAD.WIDE.U32 UR30, UR18, -0x1b8, UR26 ;  /* 0xfffffe48121e78a5 */ /* 0x000fe4000f8e001a */
        /* <DEDUP_REMOVED lines=8> */
[----:B------:R-:W-:Y:S01]  /*80d0*/  UIADD3 UR10, UP1, UPT, UR10, UR12, URZ ;  /* 0x0000000c0a0a7290 */ /* 0x000fe2000ff3e0ff */
[----:B------:R-:W-:Y:S01]  /*80e0*/  IMAD.U32 R21, RZ, RZ, UR26 ;  /* 0x0000001aff157e24 */ /* 0x000fe2000f8e00ff */
[----:B------:R-:W-:-:S02]  /*80f0*/  USHF.R.U64 UR18, UR18, 0x1, UR27 ;  /* 0x0000000112127899 */ /* 0x000fc4000800121b */
[----:B------:R-:W-:Y:S02]  /*8100*/  UIMAD.WIDE.U32 UR30, UP4, URZ, 0x4129e413, UR16 ;  /* 0x4129e413ff1e78a5 */ /* 0x000fe4000f880010 */
[----:B------:R-:W-:Y:S01]  /*8110*/  USHF.R.U32.HI UR27, URZ, 0x1, UR27 ;  /* 0x00000001ff1b7899 */ /* 0x000fe2000801161b */
[----:B------:R0:W-:Y:S01]  /*8120*/  STG.E.64 desc[UR20][R20.64], R24 ;  /* 0x0000001814007986 */ /* 0x0001e2000c101b14 */
[----:B------:R-:W-:Y:S02]  /*8130*/  UIADD3 UR18, UP2, UPT, UR18, UR32, URZ ;  /* 0x0000002012127290 */ /* 0x000fe4000ff5e0ff */
[----:B------:R-:W-:Y:S02]  /*8140*/  UIADD3.X UR15, UPT, UPT, UR15, UR13, URZ, UP1, !UPT ;  /* 0x0000000d0f0f7290 */ /* 0x000fe40008ffe4ff */
[----:B------:R-:W-:Y:S02]  /*8150*/  UIADD3 UR32, UP0, UPT, UR62, 0x1068, URZ ;  /* 0x000010683e207890 */ /* 0x000fe4000ff1e0ff */
[----:B------:R-:W-:-:S02]  /*8160*/  UIADD3.X UR27, UPT, UPT, UR27, UR33, URZ, UP2, !UPT ;  /* 0x000000211b1b7290 */ /* 0x000fc400097fe4ff */
[----:B------:R-:W-:Y:S02]  /*8170*/  UIADD3.X UR49, UPT, UPT, URZ, URZ, URZ, UP4, !UPT ;  /* 0x000000ffff317290 */ /* 0x000fe4000a7fe4ff */
[----:B------:R-:W-:Y:S02]  /*8180*/  UIADD3 URZ, UP2, UPT, UR30, 0x9b, URZ ;  /* 0x0000009b1eff7890 */ /* 0x000fe4000ff5e0ff */
[----:B------:R-:W-:Y:S01]  /*8190*/  UIADD3.X UR33, UPT, UPT, URZ, UR19, URZ, UP0, !UPT ;  /* 0x00000013ff217290 */ /* 0x000fe200087fe4ff */
[----:B0-----:R-:W-:Y:S01]  /*81a0*/  IMAD.MOV.U32 R24, RZ, RZ, 0x2ab31815 ;  /* 0x2ab31815ff187424 */ /* 0x001fe200078e00ff */
[----:B------:R-:W-:Y:S01]  /*81b0*/  USHF.R.U64 UR10, UR10, 0x5, UR15 ;  /* 0x000000050a0a7899 */ /* 0x000fe2000800120f */
[----:B------:R-:W-:Y:S01]  /*81c0*/  UMOV UR52, 0x1745d0d4 ;  /* 0x1745d0d400347882 */ /* 0x000fe20000000000 */
[----:B------:R-:W-:Y:S01]  /*81d0*/  UMOV UR53, 0x67 ;  /* 0x0000006700357882 */ /* 0x000fe20000000000 */
[----:B------:R-:W-:Y:S01]  /*81e0*/  UMOV UR48, UR31 ;  /* 0x0000001f00307c82 */ /* 0x000fe20008000000 */
[----:B------:R-:W-:-:S02]  /*81f0*/  USHF.R.U32.HI UR15, URZ, 0x5, UR15 ;  /* 0x00000005ff0f7899 */ /* 0x000fc4000801160f */
[----:B------:R-:W-:Y:S02]  /*8200*/  UIMAD.WIDE.U32 UR12, UP1, URZ, 0x4129e413, UR52 ;  /* 0x4129e413ff0c78a5 */ /* 0x000fe4000f820034 */
[----:B------:R-:W-:Y:S02]  /*8210*/  UIMAD.WIDE.U32.X UR48, URZ, 0x29e4129e, UR48, UP2 ;  /* 0x29e4129eff3078a5 */ /* 0x000fe400090e0430 */
[----:B------:R-:W-:Y:S02]  /*8220*/  UIMAD.WIDE.U32 UR52, UR10, -0x1b8, UR32 ;  /* 0xfffffe480a3478a5 */ /* 0x000fe4000f8e0020 */
[----:B------:R-:W-:Y:S02]  /*8230*/  UIMAD UR15, UR15, -0x1b8, URZ ;  /* 0xfffffe480f0f78a4 */ /* 0x000fe4000f8e02ff */
[----:B------:R-:W-:Y:S02]  /*8240*/  UIADD3 UR7, UP2, UPT, -UR48, 0x261, URZ ;  /* 0x0000026130077890 */ /* 0x000fe4000ff5e1ff */
[----:B------:R-:W-:-:S02]  /*8250*/  UIADD3 UR32, UPT, UPT, UR53, -UR10, UR15 ;  /* 0x8000000a35207290 */ /* 0x000fc4000fffe00f */
[----:B------:R-:W-:Y:S01]  /*8260*/  MOV R9, UR53 ;  /* 0x0000003500097c02 */ /* 0x000fe20008000f00 */
[----:B------:R-:W-:Y:S01]  /*8270*/  UIADD3.X UR15, UPT, UPT, URZ, ~UR49, URZ, UP2, !UPT ;  /* 0x80000031ff0f7290 */ /* 0x000fe200097fe4ff */
[----:B------:R-:W-:Y:S01]  /*8280*/  IMAD.U32 R8, RZ, RZ, UR52 ;  /* 0x00000034ff087e24 */ /* 0x000fe2000f8e00ff */
[----:B------:R-:W-:Y:S02]  /*8290*/  UIADD3.X UR53, UPT, UPT, URZ, URZ, URZ, UP1, !UPT ;  /* 0x000000ffff357290 */ /* 0x000fe40008ffe4ff */
[----:B------:R-:W-:Y:S01]  /*82a0*/  UIADD3 URZ, UP1, UPT, UR12, 0xa0, URZ ;  /* 0x000000a00cff7890 */ /* 0x000fe2000ff3e0ff */
[----:B------:R-:W-:Y:S01]  /*82b0*/  IMAD.U32 R9, RZ, RZ, UR32 ;  /* 0x00000020ff097e24 */ /* 0x000fe2000f8e00ff */
[----:B------:R-:W-:Y:S01]  /*82c0*/  UMOV UR52, UR13 ;  /* 0x0000000d00347c82 */ /* 0x000fe20008000000 */
[----:B------:R-:W-:Y:S02]  /*82d0*/  UIADD3 UR30, UP6, UPT, UR62, 0x1110, URZ ;  /* 0x000011103e1e7890 */ /* 0x000fe4000ffde0ff */
[----:B------:R-:W-:Y:S01]  /*82e0*/  USHF.R.U64 UR7, UR7, 0x1, UR15 ;  /* 0x0000000107077899 */ /* 0x000fe2000800120f */
[----:B------:R0:W-:Y:S01]  /*82f0*/  STG.E.64 desc[UR20][R8.64], R24 ;  /* 0x0000001808007986 */ /* 0x0001e2000c101b14 */
[----:B------:R-:W-:-:S02]  /*8300*/  UIMAD.WIDE.U32.X UR12, URZ, 0x29e4129e, UR52, UP1 ;  /* 0x29e4129eff0c78a5 */ /* 0x000fc400088e0434 */
[----:B------:R-:W-:Y:S02]  /*8310*/  USHF.R.U64 UR18, UR18, 0x5, UR27 ;  /* 0x0000000512127899 */ /* 0x000fe4000800121b */
[----:B------:R-:W-:Y:S02]  /*8320*/  UIADD3.X UR31, UPT, UPT, URZ, UR19, URZ, UP6, !UPT ;  /* 0x00000013ff1f7290 */ /* 0x000fe4000b7fe4ff */
[----:B------:R-:W-:Y:S02]  /*8330*/  UIADD3 UR10, UP2, UPT, UR7, UR48, URZ ;  /* 0x00000030070a7290 */ /* 0x000fe4000ff5e0ff */
[----:B------:R-:W-:Y:S02]  /*8340*/  USHF.R.U32.HI UR27, URZ, 0x5, UR27 ;  /* 0x00000005ff1b7899 */ /* 0x000fe4000801161b */
[----:B------:R-:W-:Y:S02]  /*8350*/  UIADD3 UR7, UP1, UPT, -UR12, 0x276, URZ ;  /* 0x000002760c077890 */ /* 0x000fe4000ff3e1ff */
[----:B------:R-:W-:Y:S01]  /*8360*/  UIMAD.WIDE.U32 UR30, UR18, -0x1b8, UR30 ;  /* 0xfffffe48121e78a5 */ /* 0x000fe2000f8e001e */
[----:B0-----:R-:W-:Y:S01]  /*8370*/  IMAD.MOV.U32 R24, RZ, RZ, 0x2687fc47 ;  /* 0x2687fc47ff187424 */ /* 0x001fe200078e00ff */
[----:B------:R-:W-:-:S02]  /*8380*/  UIMAD UR27, UR27, -0x1b8, URZ ;  /* 0xfffffe481b1b78a4 */ /* 0x000fc4000f8e02ff */
[----:B------:R-:W-:Y:S02]  /*8390*/  USHF.R.U32.HI UR15, URZ, 0x1, UR15 ;  /* 0x00000001ff0f7899 */ /* 0x000fe4000801160f */
[----:B------:R-:W-:Y:S01]  /*83a0*/  UIADD3.X UR6, UPT, UPT, URZ, ~UR13, URZ, UP1, !UPT ;  /* 0x8000000dff067290 */ /* 0x000fe20008ffe4ff */
[----:B------:R-:W-:Y:S01]  /*83b0*/  IMAD.U32 R4, RZ, RZ, UR30 ;  /* 0x0000001eff047e24 */ /* 0x000fe2000f8e00ff */
[----:B------:R-:W-:Y:S01]  /*83c0*/  UMOV UR60, 0x86fb57ca ;  /* 0x86fb57ca003c7882 */ /* 0x000fe20000000000 */
[----:B------:R-:W-:Y:S01]  /*83d0*/  UMOV UR61, 0x6a ;  /* 0x0000006a003d7882 */ /* 0x000fe20000000000 */
[----:B------:R-:W-:Y:S01]  /*83e0*/  UIADD3 UR48, UP6, UPT, UR62, 0x11b8, URZ ;  /* 0x000011b83e307890 */ /* 0x000fe2000ffde0ff */
[----:B------:R-:W-:Y:S01]  /*83f0*/  MOV R5, UR31 ;  /* 0x0000001f00057c02 */ /* 0x000fe20008000f00 */
[----:B------:R-:W-:Y:S02]  /*8400*/  UIMAD.WIDE.U32 UR38, UP3, URZ, 0x4129e413, UR60 ;  /* 0x4129e413ff2678a5 */ /* 0x000fe4000f86003c */
[----:B------:R-:W-:Y:S01]  /*8410*/  UIADD3 UR18, UPT, UPT, UR31, -UR18, UR27 ;  /* 0x800000121f127290 */ /* 0x000fe2000fffe01b */
[----:B------:R-:W-:Y:S01]  /*8420*/  UMOV UR60, 0x666665b6 ;  /* 0x666665b6003c7882 */ /* 0x000fe20000000000 */
[----:B------:R-:W-:Y:S01]  /*8430*/  UMOV UR61, 0x71 ;  /* 0x00000071003d7882 */ /* 0x000fe20000000000 */
[----:B------:R-:W-:-:S02]  /*8440*/  UIADD3.X UR15, UPT, UPT, UR15, UR49, URZ, UP2, !UPT ;  /* 0x000000310f0f7290 */ /* 0x000fc400097fe4ff */
[----:B------:R-:W-:Y:S01]  /*8450*/  USHF.R.U64 UR27, UR7, 0x1, UR6 ;  /* 0x00000001071b7899 */ /* 0x000fe20008001206 */
[----:B------:R-:W-:Y:S01]  /*8460*/  IMAD.U32 R5, RZ, RZ, UR18 ;  /* 0x00000012ff057e24 */ /* 0x000fe2000f8e00ff */
[----:B------:R-:W-:Y:S01]  /*8470*/  UMOV UR66, 0xf6b0dec0 ;  /* 0xf6b0dec000427882 */ /* 0x000fe20000000000 */
[----:B------:R-:W-:Y:S01]  /*8480*/  UMOV UR67, 0x6d ;  /* 0x0000006d00437882 */ /* 0x000fe20000000000 */
[----:B------:R-:W-:Y:S02]  /*8490*/  UIMAD.WIDE.U32 UR16, UP4, URZ, 0x4129e413, UR60 ;  /* 0x4129e413ff1078a5 */ /* 0x000fe4000f88003c */
[----:B------:R-:W-:Y:S01]  /*84a0*/  UIADD3.X UR49, UPT, UPT, URZ, UR19, URZ, UP6, !UPT ;  /* 0x00000013ff317290 */ /* 0x000fe2000b7fe4ff */
[----:B------:R0:W-:Y:S01]  /*84b0*/  STG.E.64 desc[UR20][R4.64], R24 ;  /* 0x0000001804007986 */ /* 0x0001e2000c101b14 */
[----:B------:R-:W-:Y:S02]  /*84c0*/  UIADD3 UR60, UP1, UPT, UR62, 0x1260, URZ ;  /* 0x000012603e3c7890 */ /* 0x000fe4000ff3e0ff */
[----:B------:R-:W-:-:S02]  /*84d0*/  USHF.R.U32.HI UR7, URZ, 0x1, UR6 ;  /* 0x00000001ff077899 */ /* 0x000fc40008011606 */
[----:B------:R-:W-:Y:S02]  /*84e0*/  UIMAD.WIDE.U32 UR66, UP5, URZ, 0x4129e413, UR66 ;  /* 0x4129e413ff4278a5 */ /* 0x000fe4000f8a0042 */
[----:B------:R-:W-:Y:S02]  /*84f0*/  UIADD3 UR6, UP6, UPT, UR27, UR12, URZ ;  /* 0x0000000c1b067290 */ /* 0x000fe4000ffde0ff */
[----:B------:R-:W-:Y:S01]  /*8500*/  USHF.R.U64 UR10, UR10, 0x5, UR15 ;  /* 0x000000050a0a7899 */ /* 0x000fe2000800120f */
[----:B------:R-:W-:Y:S01]  /*8510*/  UMOV UR70, 0xb586fa98 ;  /* 0xb586fa9800467882 */ /* 0x000fe20000000000 */
[----:B------:R-:W-:Y:S01]  /*8520*/  UMOV UR71, 0x7b ;  /* 0x0000007b00477882 */ /* 0x000fe20000000000 */
[----:B------:R-:W-:Y:S01]  /*8530*/  UIADD3.X UR61, UPT, UPT, URZ, UR19, URZ, UP1, !UPT ;  /* 0x00000013ff3d7290 */ /* 0x000fe20008ffe4ff */
[----:B0-----:R-:W-:Y:S01]  /*8540*/  IMAD.MOV.U32 R24, RZ, RZ, 0x42b1bce ;  /* 0x042b1bceff187424 */ /* 0x001fe200078e00ff */
[----:B------:R-:W-:Y:S02]  /*8550*/  UIMAD.WIDE.U32 UR30, UP1, URZ, 0x4129e413, UR70 ;  /* 0x4129e413ff1e78a5 */ /* 0x000fe4000f820046 */
[----:B------:R-:W-:-:S02]  /*8560*/  UIADD3.X UR7, UPT, UPT, UR7, UR13, URZ, UP6, !UPT ;  /* 0x0000000d07077290 */ /* 0x000fc4000b7fe4ff */
[----:B------:R-:W-:Y:S02]  /*8570*/  UIMAD.WIDE.U32 UR48, UR10, -0x1b8, UR48 ;  /* 0xfffffe480a3078a5 */ /* 0x000fe4000f8e0030 */
[----:B------:R-:W-:Y:S02]  /*8580*/  UIADD3.X UR59, UPT, UPT, URZ, URZ, URZ, UP3, !UPT ;  /* 0x000000ffff3b7290 */ /* 0x000fe40009ffe4ff */
[----:B------:R-:W-:Y:S02]  /*8590*/  UIADD3 UR12, UP6, UPT, UR62, 0x1308, URZ ;  /* 0x000013083e0c7890 */ /* 0x000fe4000ffde0ff */
[----:B------:R-:W-:Y:S01]  /*85a0*/  UIADD3 URZ, UP3, UPT, UR38, 0xa5, URZ ;  /* 0x000000a526ff7890 */ /* 0x000fe2000ff7e0ff */
[----:B------:R-:W-:Y:S01]  /*85b0*/  IMAD.U32 R6, RZ, RZ, UR48 ;  /* 0x00000030ff067e24 */ /* 0x000fe2000f8e00ff */
[----:B------:R-:W-:Y:S01]  /*85c0*/  USHF.R.U32.HI UR15, URZ, 0x5, UR15 ;  /* 0x00000005ff0f7899 */ /* 0x000fe2000801160f */
[----:B------:R-:W-:Y:S01]  /*85d0*/  MOV R7, UR49 ;  /* 0x0000003100077c02 */ /* 0x000fe20008000f00 */
[----:B------:R-:W-:Y:S01]  /*85e0*/  UMOV UR52, UR67 ;  /* 0x0000004300347c82 */ /* 0x000fe20008000000 */
[----:B------:R-:W-:Y:S01]  /*85f0*/  UMOV UR58, UR39 ;  /* 0x00000027003a7c82 */ /* 0x000fe20008000000 */
[----:B------:R-:W-:-:S02]  /*8600*/  UIADD3.X UR67, UPT, UPT, URZ, URZ, URZ, UP1, !UPT ;  /* 0x000000ffff437290 */ /* 0x000fc40008ffe4ff */
[----:B------:R-:W-:Y:S02]  /*8610*/  UIADD3.X UR13, UPT, UPT, URZ, UR19, URZ, UP6, !UPT ;  /* 0x00000013ff0d7290 */ /* 0x000fe4000b7fe4ff */
[----:B------:R-:W-:Y:S02]  /*8620*/  UIADD3 URZ, UP1, UPT, UR30, 0xc0, URZ ;  /* 0x000000c01eff7890 */ /* 0x000fe4000ff3e0ff */
[----:B------:R-:W-:Y:S02]  /*8630*/  UIADD3.X UR53, UPT, UPT, URZ, URZ, URZ, UP5, !UPT ;  /* 0x000000ffff357290 */ /* 0x000fe4000affe4ff */
[----:B------:R-:W-:Y:S02]  /*8640*/  UIMAD UR5, UR15, -0x1b8, URZ ;  /* 0xfffffe480f0578a4 */ /* 0x000fe4000f8e02ff */
[----:B------:R-:W-:Y:S02]  /*8650*/  UIADD3 URZ, UP6, UPT, UR66, 0xab, URZ ;  /* 0x000000ab42ff7890 */ /* 0x000fe4000ffde0ff */
[----:B------:R-:W-:-:S02]  /*8660*/  UIMAD.WIDE.U32.X UR58, URZ, 0x29e4129e, UR58, UP3 ;  /* 0x29e4129eff3a78a5 */ /* 0x000fc400098e043a */
[----:B------:R-:W-:Y:S01]  /*8670*/  UIADD3 UR48, UP5, UPT, UR62, 0x13b0, URZ ;  /* 0x000013b03e307890 */ /* 0x000fe2000ffbe0ff */
[----:B------:R-:W-:Y:S01]  /*8680*/  UMOV UR66, UR31 ;  /* 0x0000001f00427c82 */ /* 0x000fe20008000000 */
[----:B------:R-:W-:Y:S02]  /*8690*/  USHF.R.U32.HI UR63, URZ, 0x5, UR7 ;  /* 0x00000005ff3f7899 */ /* 0x000fe40008011607 */
[----:B------:R-:W-:Y:S02]  /*86a0*/  USHF.R.U64 UR7, UR6, 0x5, UR7 ;  /* 0x0000000506077899 */ /* 0x000fe40008001207 */
[----:B------:R-:W-:Y:S02]  /*86b0*/  UIMAD.WIDE.U32.X UR30, URZ, 0x29e4129e, UR66, UP1 ;  /* 0x29e4129eff1e78a5 */ /* 0x000fe400088e0442 */
[----:B------:R-:W-:Y:S02]  /*86c0*/  UIADD3 UR5, UPT, UPT, UR49, -UR10, UR5 ;  /* 0x8000000a31057290 */ /* 0x000fe4000fffe005 */
[----:B------:R-:W-:Y:S01]  /*86d0*/  UIADD3 UR6, UP1, UPT, -UR58, 0x28b, URZ ;  /* 0x0000028b3a067890 */ /* 0x000fe2000ff3e1ff */
[----:B------:R-:W-:Y:S01]  /*86e0*/  UMOV UR64, 0xd61becac ;  /* 0xd61becac00407882 */ /* 0x000fe20000000000 */
[----:B------:R-:W-:Y:S01]  /*86f0*/  UMOV UR65, 0x74 ;  /* 0x0000007400417882 */ /* 0x000fe20000000000 */
[----:B------:R-:W-:Y:S01]  /*8700*/  UIADD3.X UR49, UPT, UPT, URZ, UR19, URZ, UP5, !UPT ;  /* 0x00000013ff317290 */ /* 0x000fe2000affe4ff */
[----:B------:R-:W-:Y:S01]  /*8710*/  IMAD.U32 R7, RZ, RZ, UR5 ;  /* 0x00000005ff077e24 */ /* 0x000fe2000f8e00ff */
[----:B------:R-:W-:-:S02]  /*8720*/  UIADD3.X UR55, UPT, UPT, URZ, URZ, URZ, UP4, !UPT ;  /* 0x000000ffff377290 */ /* 0x000fc4000a7fe4ff */
[----:B------:R-:W-:Y:S02]  /*8730*/  UIADD3 URZ, UP5, UPT, UR16, 0xb0, URZ ;  /* 0x000000b010ff7890 */ /* 0x000fe4000ffbe0ff */
[----:B------:R-:W-:Y:S01]  /*8740*/  UIMAD UR63, UR63, -0x1b8, URZ ;  /* 0xfffffe483f3f78a4 */ /* 0x000fe2000f8e02ff */
[----:B------:R0:W-:Y:S01]  /*8750*/  STG.E.64 desc[UR20][R6.64], R24 ;  /* 0x0000001806007986 */ /* 0x0001e2000c101b14 */
[----:B------:R-:W-:Y:S02]  /*8760*/  UIMAD.WIDE.U32 UR60, UR7, -0x1b8, UR60 ;  /* 0xfffffe48073c78a5 */ /* 0x000fe4000f8e003c */
[----:B------:R-:W-:Y:S02]  /*8770*/  UIMAD.WIDE.U32 UR64, UP0, URZ, 0x4129e413, UR64 ;  /* 0x4129e413ff4078a5 */ /* 0x000fe4000f800040 */
[----:B------:R-:W-:Y:S02]  /*8780*/  UIADD3 UR16, UP4, UPT, UR62, 0x1458, URZ ;  /* 0x000014583e107890 */ /* 0x000fe4000ff9e0ff */
[----:B------:R-:W-:Y:S01]  /*8790*/  UIMAD.WIDE.U32.X UR52, URZ, 0x29e4129e, UR52, UP6 ;  /* 0x29e4129eff3478a5 */ /* 0x000fe2000b0e0434 */
[----:B------:R-:W-:Y:S01]  /*87a0*/  IMAD.U32 R10, RZ, RZ, UR60 ;  /* 0x0000003cff0a7e24 */ /* 0x000fe2000f8e00ff */
[----:B------:R-:W-:Y:S01]  /*87b0*/  UIADD3.X UR4, UPT, UPT, URZ, ~UR59, URZ, UP1, !UPT ;  /* 0x8000003bff047290 */ /* 0x000fe20008ffe4ff */
[----:B------:R-:W-:Y:S01]  /*87c0*/  MOV R11, UR61 ;  /* 0x0000003d000b7c02 */ /* 0x000fe20008000f00 */
[----:B------:R-:W-:Y:S01]  /*87d0*/  UMOV UR54, UR17 ;  /* 0x0000001100367c82 */ /* 0x000fe20008000000 */
[----:B------:R-:W-:-:S02]  /*87e0*/  UIADD3 UR63, UPT, UPT, UR61, -UR7, UR63 ;  /* 0x800000073d3f7290 */ /* 0x000fc4000fffe03f */
[----:B------:R-:W-:Y:S01]  /*87f0*/  UIADD3.X UR17, UPT, UPT, URZ, UR19, URZ, UP4, !UPT ;  /* 0x00000013ff117290 */ /* 0x000fe2000a7fe4ff */
[----:B0-----:R-:W-:Y:S01]  /*8800*/  IMAD.MOV.U32 R24, RZ, RZ, 0x225ce079 ;  /* 0x225ce079ff187424 */ /* 0x001fe200078e00ff */
[----:B------:R-:W-:Y:S01]  /*8810*/  UIADD3 UR7, UP1, UPT, -UR52, 0x2a0, URZ ;  /* 0x000002a034077890 */ /* 0x000fe2000ff3e1ff */
[----:B------:R-:W-:Y:S01]  /*8820*/  UMOV UR34, 0x45d173a2 ;  /* 0x45d173a200227882 */ /* 0x000fe20000000000 */
[----:B------:R-:W-:Y:S01]  /*8830*/  UMOV UR35, 0x78 ;  /* 0x0000007800237882 */ /* 0x000fe20000000000 */
[----:B------:R-:W-:Y:S01]  /*8840*/  UIADD3.X UR39, UPT, UPT, URZ, URZ, URZ, UP0, !UPT ;  /* 0x000000ffff277290 */ /* 0x000fe200087fe4ff */
[----:B------:R-:W-:Y:S01]  /*8850*/  IMAD.U32 R11, RZ, RZ, UR63 ;  /* 0x0000003fff0b7e24 */ /* 0x000fe2000f8e00ff */
[----:B------:R-:W-:Y:S02]  /*8860*/  UIADD3 URZ, UP4, UPT, UR64, 0xb5, URZ ;  /* 0x000000b540ff7890 */ /* 0x000fe4000ff9e0ff */
[----:B------:R-:W-:Y:S02]  /*8870*/  USHF.R.U64 UR10, UR6, 0x1, UR4 ;  /* 0x00000001060a7899 */ /* 0x000fe40008001204 */
[----:B------:R-:W-:Y:S01]  /*8880*/  UIMAD.WIDE.U32.X UR54, URZ, 0x29e4129e, UR54, UP5 ;  /* 0x29e4129eff3678a5 */ /* 0x000fe2000a8e0436 */
[----:B------:R0:W-:Y:S01]  /*8890*/  STG.E.64 desc[UR20][R10.64], R24 ;  /* 0x000000180a007986 */ /* 0x0001e2000c101b14 */
[----:B------:R-:W-:Y:S01]  /*88a0*/  UIMAD.WIDE.U32 UR34, UP2, URZ, 0x4129e413, UR34 ;  /* 0x4129e413ff2278a5 */ /* 0x000fe2000f840022 */
[----:B------:R-:W-:Y:S01]  /*88b0*/  UMOV UR38, UR65 ;  /* 0x0000004100267c82 */ /* 0x000fe20008000000 */
[----:B------:R-:W-:-:S02]  /*88c0*/  UIADD3.X UR6, UPT, UPT, URZ, ~UR53, URZ, UP1, !UPT ;  /* 0x80000035ff067290 */ /* 0x000fc40008ffe4ff */
[----:B------:R-:W-:Y:S02]  /*88d0*/  UIMAD.WIDE.U32.X UR38, URZ, 0x29e4129e, UR38, UP4 ;  /* 0x29e4129eff2678a5 */ /* 0x000fe4000a0e0426 */
[----:B------:R-:W-:Y:S02]  /*88e0*/  USHF.R.U32.HI UR60, URZ, 0x1, UR4 ;  /* 0x00000001ff3c7899 */ /* 0x000fe40008011604 */
[----:B------:R-:W-:Y:S02]  /*88f0*/  UIADD3 UR58, UP1, UPT, UR10, UR58, URZ ;  /* 0x0000003a0a3a7290 */ /* 0x000fe4000ff3e0ff */
[----:B------:R-:W-:Y:S02]  /*8900*/  UIADD3 UR4, UP4, UPT, -UR54, 0x2b5, URZ ;  /* 0x000002b536047890 */ /* 0x000fe4000ff9e1ff */
[----:B------:R-:W-:Y:S01]  /*8910*/  UIADD3.X UR65, UPT, UPT, URZ, URZ, URZ, UP2, !UPT ;  /* 0x000000ffff417290 */ /* 0x000fe200097fe4ff */
[----:B0-----:R-:W-:Y:S01]  /*8920*/  HFMA2 R10, -RZ, RZ, 0.005283355712890625, 8.1360340118408203125e-05 ;  /* 0x1d690555ff0a7431 */ /* 0x001fe200000001ff */
[----:B------:R-:W-:Y:S01]  /*8930*/  UIADD3 URZ, UP5, UPT, UR34, 0xbb, URZ ;  /* 0x000000bb22ff7890 */ /* 0x000fe2000ffbe0ff */
[----:B------:R-:W-:Y:S01]  /*8940*/  IMAD.MOV.U32 R11, RZ, RZ, 0x0 ;  /* 0x00000000ff0b7424 */ /* 0x000fe200078e00ff */
[----:B------:R-:W-:-:S02]  /*8950*/  USHF.R.U64 UR10, UR7, 0x1, UR6 ;  /* 0x00000001070a7899 */ /* 0x000fc40008001206 */
[----:B------:R-:W-:Y:S01]  /*8960*/  UIADD3.X UR60, UPT, UPT, UR60, UR59, URZ, UP1, !UPT ;  /* 0x0000003b3c3c7290 */ /* 0x000fe20008ffe4ff */
[----:B------:R-:W-:Y:S01]  /*8970*/  UMOV UR64, UR35 ;  /* 0x0000002300407c82 */ /* 0x000fe20008000000 */
[----:B------:R-:W-:Y:S02]  /*8980*/  UIADD3.X UR7, UPT, UPT, URZ, ~UR55, URZ, UP4, !UPT ;  /* 0x80000037ff077290 */ /* 0x000fe4000a7fe4ff */
[----:B------:R-:W-:Y:S02]  /*8990*/  USHF.R.U32.HI UR59, URZ, 0x1, UR6 ;  /* 0x00000001ff3b7899 */ /* 0x000fe40008011606 */
[----:B------:R-:W-:Y:S02]  /*89a0*/  UIADD3 UR6, UP4, UPT, -UR38, 0x2ca, URZ ;  /* 0x000002ca26067890 */ /* 0x000fe4000ff9e1ff */
[----:B------:R-:W-:Y:S02]  /*89b0*/  UIMAD.WIDE.U32.X UR34, URZ, 0x29e4129e, UR64, UP5 ;  /* 0x29e4129eff2278a5 */ /* 0x000fe4000a8e0440 */
[----:B------:R-:W-:-:S02]  /*89c0*/  USHF.R.U64 UR15, UR4, 0x1, UR7 ;  /* 0x00000001040f7899 */ /* 0x000fc40008001207 */
[----:B------:R-:W-:Y:S02]  /*89d0*/  UIADD3.X UR4, UPT, UPT, URZ, ~UR39, URZ, UP4, !UPT ;  /* 0x80000027ff047290 */ /* 0x000fe4000a7fe4ff */
[----:B------:R-:W-:Y:S02]  /*89e0*/  USHF.R.U32.HI UR44, URZ, 0x1, UR7 ;  /* 0x00000001ff2c7899 */ /* 0x000fe40008011607 */
[----:B------:R-:W-:Y:S02]  /*89f0*/  UIADD3 UR52, UP1, UPT, UR10, UR52, URZ ;  /* 0x000000340a347290 */ /* 0x000fe4000ff3e0ff */
[----:B------:R-:W-:Y:S02]  /*8a00*/  UIADD3 UR7, UP4, UPT, -UR34, 0x2df, URZ ;  /* 0x000002df22077890 */ /* 0x000fe4000ff9e1ff */
[----:B------:R-:W-:Y:S02]  /*8a10*/  UIADD3.X UR59, UPT, UPT, UR59, UR53, URZ, UP1, !UPT ;  /* 0x000000353b3b7290 */ /* 0x000fe40008ffe4ff */
[----:B------:R-:W-:-:S02]  /*8a20*/  UIADD3.X UR10, UPT, UPT, URZ, ~UR35, URZ, UP4, !UPT ;  /* 0x80000023ff0a7290 */ /* 0x000fc4000a7fe4ff */
[----:B------:R-:W-:Y:S02]  /*8a30*/  UIADD3 UR15, UP1, UPT, UR15, UR54, URZ ;  /* 0x000000360f0f7290 */ /* 0x000fe4000ff3e0ff */
[----:B------:R-:W-:Y:S02]  /*8a40*/  USHF.R.U64 UR6, UR6, 0x1, UR4 ;  /* 0x0000000106067899 */ /* 0x000fe40008001204 */
[----:B------:R-:W-:Y:S02]  /*8a50*/  USHF.R.U32.HI UR53, URZ, 0x1, UR4 ;  /* 0x00000001ff357899 */ /* 0x000fe40008011604 */
[----:B------:R-:W-:Y:S02]  /*8a60*/  UIADD3 UR4, UP4, UPT, -UR30, 0x2f4, URZ ;  /* 0x000002f41e047890 */ /* 0x000fe4000ff9e1ff */
[----:B------:R-:W-:Y:S02]  /*8a70*/  USHF.R.U64 UR33, UR7, 0x1, UR10 ;  /* 0x0000000107217899 */ /* 0x000fe4000800120a */
[----:B------:R-:W-:-:S02]  /*8a80*/  UIADD3.X UR44, UPT, UPT, UR44, UR55, URZ, UP1, !UPT ;  /* 0x000000372c2c7290 */ /* 0x000fc40008ffe4ff */
[----:B------:R-:W-:Y:S02]  /*8a90*/  UIADD3 UR27, UP1, UPT, UR6, UR38, URZ ;  /* 0x00000026061b7290 */ /* 0x000fe4000ff3e0ff */
[----:B------:R-:W-:Y:S02]  /*8aa0*/  UIADD3.X UR6, UPT, UPT, URZ, ~UR31, URZ, UP4, !UPT ;  /* 0x8000001fff067290 */ /* 0x000fe4000a7fe4ff */
[----:B------:R-:W-:Y:S02]  /*8ab0*/  USHF.R.U32.HI UR7, URZ, 0x1, UR10 ;  /* 0x00000001ff077899 */ /* 0x000fe4000801160a */
[----:B------:R-:W-:Y:S02]  /*8ac0*/  UIADD3 UR33, UP4, UPT, UR33, UR34, URZ ;  /* 0x0000002221217290 */ /* 0x000fe4000ff9e0ff */
[----:B------:R-:W-:Y:S02]  /*8ad0*/  UIADD3.X UR53, UPT, UPT, UR53, UR39, URZ, UP1, !UPT ;  /* 0x0000002735357290 */ /* 0x000fe40008ffe4ff */
[----:B------:R-:W-:-:S02]  /*8ae0*/  UIADD3 UR38, UP1, UPT, UR62, 0x1500, URZ ;  /* 0x000015003e267890 */ /* 0x000fc4000ff3e0ff */
[----:B------:R-:W-:Y:S02]  /*8af0*/  UIADD3.X UR7, UPT, UPT, UR7, UR35, URZ, UP4, !UPT ;  /* 0x0000002307077290 */ /* 0x000fe4000a7fe4ff */
[----:B------:R-:W-:Y:S02]  /*8b00*/  USHF.R.U64 UR4, UR4, 0x1, UR6 ;  /* 0x0000000104047899 */ /* 0x000fe40008001206 */
[----:B------:R-:W-:Y:S01]  /*8b10*/  UIADD3 UR10, UP4, UPT, UR62, 0x15a8, URZ ;  /* 0x000015a83e0a7890 */ /* 0x000fe2000ff9e0ff */
[----:B------:R-:W-:Y:S01]  /*8b20*/  UMOV UR50, 0x253c818e ;  /* 0x253c818e00327882 */ /* 0x000fe20000000000 */
[----:B------:R-:W-:Y:S01]  /*8b30*/  UMOV UR51, 0x7f ;  /* 0x0000007f00337882 */ /* 0x000fe20000000000 */
[----:B------:R-:W-:Y:S02]  /*8b40*/  UIADD3.X UR39, UPT, UPT, URZ, UR19, URZ, UP1, !UPT ;  /* 0x00000013ff277290 */ /* 0x000fe40008ffe4ff */
[----:B------:R-:W-:Y:S02]  /*8b50*/  USHF.R.U32.HI UR6, URZ, 0x1, UR6 ;  /* 0x00000001ff067899 */ /* 0x000fe40008011606 */
[----:B------:R-:W-:-:S02]  /*8b60*/  UIADD3 UR4, UP1, UPT, UR4, UR30, URZ ;  /* 0x0000001e04047290 */ /* 0x000fc4000ff3e0ff */
[----:B------:R-:W-:Y:S02]  /*8b70*/  UIADD3.X UR11, UPT, UPT, URZ, UR19, URZ, UP4, !UPT ;  /* 0x00000013ff0b7290 */ /* 0x000fe4000a7fe4ff */
[----:B------:R-:W-:Y:S02]  /*8b80*/  UIMAD.WIDE.U32 UR50, UP0, URZ, 0x4129e413, UR50 ;  /* 0x4129e413ff3278a5 */ /* 0x000fe4000f800032 */
[----:B------:R-:W-:Y:S01]  /*8b90*/  UIADD3 UR30, UP4, UPT, UR62, 0x16f8, URZ ;  /* 0x000016f83e1e7890 */ /* 0x000fe2000ff9e0ff */
[----:B------:R-:W-:Y:S01]  /*8ba0*/  UMOV UR8, 0x94f20884 ;  /* 0x94f2088400087882 */ /* 0x000fe20000000000 */
[----:B------:R-:W-:Y:S01]  /*8bb0*/  UMOV UR9, 0x82 ;  /* 0x0000008200097882 */ /* 0x000fe20000000000 */
[----:B------:R-:W-:Y:S02]  /*8bc0*/  UIADD3.X UR6, UPT, UPT, UR6, UR31, URZ, UP1, !UPT ;  /* 0x0000001f06067290 */ /* 0x000fe40008ffe4ff */
[----:B------:R-:W-:Y:S02]  /*8bd0*/  UIADD3.X UR31, UPT, UPT, URZ, UR19, URZ, UP4, !UPT ;  /* 0x00000013ff1f7290 */ /* 0x000fe4000a7fe4ff */
[----:B------:R-:W-:-:S02]  /*8be0*/  UIMAD.WIDE.U32 UR8, UP3, URZ, 0x4129e413, UR8 ;  /* 0x4129e413ff0878a5 */ /* 0x000fc4000f860008 */
[----:B------:R-:W-:Y:S02]  /*8bf0*/  UIADD3.X UR35, UPT, UPT, URZ, URZ, URZ, UP0, !UPT ;  /* 0x000000ffff237290 */ /* 0x000fe400087fe4ff */
[----:B------:R-:W-:Y:S02]  /*8c00*/  USHF.R.U64 UR58, UR58, 0x5, UR60 ;  /* 0x000000053a3a7899 */ /* 0x000fe4000800123c */
[----:B------:R-:W-:Y:S02]  /*8c10*/  UIADD3 URZ, UP4, UPT, UR50, 0xc5, URZ ;  /* 0x000000c532ff7890 */ /* 0x000fe4000ff9e0ff */
[----:B------:R-:W-:Y:S01]  /*8c20*/  USHF.R.U32.HI UR60, URZ, 0x5, UR60 ;  /* 0x00000005ff3c7899 */ /* 0x000fe2000801163c */
[----:B------:R-:W-:Y:S01]  /*8c30*/  UMOV UR34, UR51 ;  /* 0x0000003300227c82 */ /* 0x000fe20008000000 */
[----:B------:R-:W-:Y:S02]  /*8c40*/  USHF.R.U64 UR52, UR52, 0x5, UR59 ;  /* 0x0000000534347899 */ /* 0x000fe4000800123b */
[----:B------:R-:W-:-:S02]  /*8c50*/  UIMAD.WIDE.U32.X UR34, URZ, 0x29e4129e, UR34, UP4 ;  /* 0x29e4129eff2278a5 */ /* 0x000fc4000a0e0422 */
[----:B------:R-:W-:Y:S02]  /*8c60*/  UIMAD.WIDE.U32 UR12, UR58, -0x1b8, UR12 ;  /* 0xfffffe483a0c78a5 */ /* 0x000fe4000f8e000c */
[----:B------:R-:W-:Y:S02]  /*8c70*/  UIMAD UR60, UR60, -0x1b8, URZ ;  /* 0xfffffe483c3c78a4 */ /* 0x000fe4000f8e02ff */
[----:B------:R-:W-:Y:S02]  /*8c80*/  UIADD3.X UR51, UPT, UPT, URZ, URZ, URZ, UP3, !UPT ;  /* 0x000000ffff337290 */ /* 0x000fe40009ffe4ff */
[----:B------:R-:W-:Y:S01]  /*8c90*/  UIADD3 URZ, UP4, UPT, UR8, 0xcb, URZ ;  /* 0x000000cb08ff7890 */ /* 0x000fe2000ff9e0ff */
[----:B------:R-:W-:Y:S01]  /*8ca0*/  IMAD.U32 R14, RZ, RZ, UR12 ;  /* 0x0000000cff0e7e24 */ /* 0x000fe2000f8e00ff */
[----:B------:R-:W-:Y:S01]  /*8cb0*/  UMOV UR50, UR9 ;  /* 0x0000000900327c82 */ /* 0x000fe20008000000 */
[----:B------:R-:W-:Y:S01]  /*8cc0*/  UIMAD.WIDE.U32 UR48, UR52, -0x1b8, UR48 ;  /* 0xfffffe48343078a5 */ /* 0x000fe2000f8e0030 */
[----:B------:R-:W-:Y:S01]  /*8cd0*/  MOV R15, UR13 ;  /* 0x0000000d000f7c02 */ /* 0x000fe20008000f00 */
[----:B------:R-:W-:-:S02]  /*8ce0*/  UIADD3 UR61, UPT, UPT, UR13, -UR58, UR60 ;  /* 0x8000003a0d3d7290 */ /* 0x000fc4000fffe03c */
[----:B------:R-:W-:Y:S02]  /*8cf0*/  UIMAD.WIDE.U32.X UR8, URZ, 0x29e4129e, UR50, UP4 ;  /* 0x29e4129eff0878a5 */ /* 0x000fe4000a0e0432 */
[----:B------:R-:W-:Y:S01]  /*8d00*/  USHF.R.U32.HI UR59, URZ, 0x5, UR59 ;  /* 0x00000005ff3b7899 */ /* 0x000fe2000801163b */
[----:B------:R-:W-:Y:S01]  /*8d10*/  IMAD.U32 R16, RZ, RZ, UR48 ;  /* 0x00000030ff107e24 */ /* 0x000fe2000f8e00ff */
[----:B------:R-:W-:Y:S01]  /*8d20*/  UIADD3 UR58, UP4, UPT, UR62, 0x17a0, URZ ;  /* 0x000017a03e3a7890 */ /* 0x000fe2000ff9e0ff */
[----:B------:R-:W-:Y:S01]  /*8d30*/  MOV R17, UR49 ;  /* 0x0000003100117c02 */ /* 0x000fe20008000f00 */
[----:B------:R-:W-:Y:S02]  /*8d40*/  UIMAD UR45, UR59, -0x1b8, URZ ;  /* 0xfffffe483b2d78a4 */ /* 0x000fe4000f8e02ff */
[----:B------:R-:W-:Y:S02]  /*8d50*/  UIADD3.X UR59, UPT, UPT, URZ, UR19, URZ, UP4, !UPT ;  /* 0x00000013ff3b7290 */ /* 0x000fe4000a7fe4ff */
[----:B------:R-:W-:Y:S01]  /*8d60*/  USHF.R.U64 UR15, UR15, 0x5, UR44 ;  /* 0x000000050f0f7899 */ /* 0x000fe2000800122c */
[----:B------:R-:W-:Y:S01]  /*8d70*/  UMOV UR22, 0x53c8245c ;  /* 0x53c8245c00167882 */ /* 0x000fe20000000000 */
[----:B------:R-:W-:Y:S01]  /*8d80*/  UMOV UR23, 0x90 ;  /* 0x0000009000177882 */ /* 0x000fe20000000000 */
[----:B------:R-:W-:-:S02]  /*8d90*/  UIADD3 UR48, UP4, UPT, UR62, 0x1848, URZ ;  /* 0x000018483e307890 */ /* 0x000fc4000ff9e0ff */
[----:B------:R-:W-:Y:S02]  /*8da0*/  USHF.R.U32.HI UR44, URZ, 0x5, UR44 ;  /* 0x00000005ff2c7899 */ /* 0x000fe4000801162c */
[----:B------:R-:W-:Y:S02]  /*8db0*/  UIMAD.WIDE.U32 UR12, UP0, URZ, 0x4129e413, UR22 ;  /* 0x4129e413ff0c78a5 */ /* 0x000fe4000f800016 */
[----:B------:R-:W-:Y:S01]  /*8dc0*/  UIADD3 UR23, UPT, UPT, UR49, -UR52, UR45 ;  /* 0x8000003431177290 */ /* 0x000fe2000fffe02d */
[----:B------:R-:W-:Y:S01]  /*8dd0*/  UMOV UR40, 0x745d1670 ;  /* 0x745d167000287882 */ /* 0x000fe20000000000 */
[----:B------:R-:W-:Y:S01]  /*8de0*/  UMOV UR41, 0x89 ;  /* 0x0000008900297882 */ /* 0x000fe20000000000 */
[----:B------:R-:W-:Y:S01]  /*8df0*/  UMOV UR42, 0xe4129d66 ;  /* 0xe4129d66002a7882 */ /* 0x000fe20000000000 */
[----:B------:R-:W-:Y:S01]  /*8e00*/  UMOV UR43, 0x8c ;  /* 0x0000008c002b7882 */ /* 0x000fe20000000000 */
[----:B------:R-:W-:Y:S02]  /*8e10*/  UIADD3.X UR49, UPT, UPT, URZ, UR19, URZ, UP4, !UPT ;  /* 0x00000013ff317290 */ /* 0x000fe4000a7fe4ff */
[----:B------:R-:W-:-:S02]  /*8e20*/  UIMAD UR14, UR44, -0x1b8, URZ ;  /* 0xfffffe482c0e78a4 */ /* 0x000fc4000f8e02ff */
[----:B------:R-:W-:Y:S02]  /*8e30*/  UIMAD.WIDE.U32 UR16, UR15, -0x1b8, UR16 ;  /* 0xfffffe480f1078a5 */ /* 0x000fe4000f8e0010 */
[----:B------:R-:W-:Y:S02]  /*8e40*/  UIADD3 UR44, UP4, UPT, UR62, 0x18f0, URZ ;  /* 0x000018f03e2c7890 */ /* 0x000fe4000ff9e0ff */
[----:B------:R-:W-:Y:S02]  /*8e50*/  UIMAD.WIDE.U32 UR40, UP6, URZ, 0x4129e413, UR40 ;  /* 0x4129e413ff2878a5 */ /* 0x000fe4000f8c0028 */
[----:B------:R-:W-:Y:S01]  /*8e60*/  UIMAD.WIDE.U32 UR42, UP5, URZ, 0x4129e413, UR42 ;  /* 0x4129e413ff2a78a5 */ /* 0x000fe2000f8a002a */
[----:B------:R-:W-:Y:S01]  /*8e70*/  IMAD.U32 R22, RZ, RZ, UR16 ;  /* 0x00000010ff167e24 */ /* 0x000fe2000f8e00ff */
[----:B------:R-:W-:Y:S02]  /*8e80*/  UIADD3 UR67, UPT, UPT, UR17, -UR15, UR14 ;  /* 0x8000000f11437290 */ /* 0x000fe4000fffe00e */
[----:B------:R-:W-:Y:S01]  /*8e90*/  MOV R23, UR17 ;  /* 0x0000001100177c02 */ /* 0x000fe20008000f00 */
[----:B------:R-:W-:-:S02]  /*8ea0*/  UIADD3.X UR45, UPT, UPT, URZ, UR19, URZ, UP4, !UPT ;  /* 0x00000013ff2d7290 */ /* 0x000fc4000a7fe4ff */
[----:B------:R-:W-:Y:S02]  /*8eb0*/  UIADD3 URZ, UP4, UPT, UR40, 0xd5, URZ ;  /* 0x000000d528ff7890 */ /* 0x000fe4000ff9e0ff */
[----:B------:R-:W-:Y:S02]  /*8ec0*/  UIADD3.X UR15, UPT, UPT, URZ, URZ, URZ, UP5, !UPT ;  /* 0x000000ffff0f7290 */ /* 0x000fe4000affe4ff */
[----:B------:R-:W-:Y:S01]  /*8ed0*/  UIADD3 UR40, UP5, UPT, UR62, 0x1998, URZ ;  /* 0x000019983e287890 */ /* 0x000fe2000ffbe0ff */
[----:B------:R-:W-:Y:S01]  /*8ee0*/  UMOV UR16, UR41 ;  /* 0x0000002900107c82 */ /* 0x000fe20008000000 */
[----:B------:R-:W-:Y:S02]  /*8ef0*/  UMOV UR14, UR43 ;  /* 0x0000002b000e7c82 */ /* 0x000fe40008000000 */
[----:B------:R-:W-:Y:S02]  /*8f00*/  UIADD3.X UR41, UPT, UPT, URZ, UR19, URZ, UP5, !UPT ;  /* 0x00000013ff297290 */ /* 0x000fe4000affe4ff */
[----:B------:R-:W-:-:S02]  /*8f10*/  UIADD3 URZ, UP5, UPT, UR42, 0xdb, URZ ;  /* 0x000000db2aff7890 */ /* 0x000fc4000ffbe0ff */
[----:B------:R-:W-:Y:S02]  /*8f20*/  UIADD3.X UR51, UPT, UPT, URZ, URZ, URZ, UP0, !UPT ;  /* 0x000000ffff337290 */ /* 0x000fe400087fe4ff */
[----:B------:R-:W-:Y:S02]  /*8f30*/  UIMAD.WIDE.U32.X UR14, URZ, 0x29e4129e, UR14, UP5 ;  /* 0x29e4129eff0e78a5 */ /* 0x000fe4000a8e040e */
[----:B------:R-:W-:Y:S01]  /*8f40*/  UIADD3 URZ, UP5, UPT, UR12, 0xe0, URZ ;  /* 0x000000e00cff7890 */ /* 0x000fe2000ffbe0ff */
[----:B------:R-:W-:Y:S01]  /*8f50*/  UMOV UR50, UR13 ;  /* 0x0000000d00327c82 */ /* 0x000fe20008000000 */
[----:B------:R-:W-:Y:S02]  /*8f60*/  USHF.R.U64 UR27, UR27, 0x5, UR53 ;  /* 0x000000051b1b7899 */ /* 0x000fe40008001235 */
[----:B------:R-:W-:Y:S02]  /*8f70*/  UIMAD.WIDE.U32.X UR12, URZ, 0x29e4129e, UR50, UP5 ;  /* 0x29e4129eff0c78a5 */ /* 0x000fe4000a8e0432 */
[----:B------:R-:W-:-:S02]  /*8f80*/  USHF.R.U32.HI UR53, URZ, 0x5, UR53 ;  /* 0x00000005ff357899 */ /* 0x000fc40008011635 */
[----:B------:R-:W-:Y:S02]  /*8f90*/  UIADD3 UR52, UP5, UPT, UR62, 0x1a40, URZ ;  /* 0x00001a403e347890 */ /* 0x000fe4000ffbe0ff */
[----:B------:R-:W-:Y:S02]  /*8fa0*/  UIMAD.WIDE.U32 UR38, UR27, -0x1b8, UR38 ;  /* 0xfffffe481b2678a5 */ /* 0x000fe4000f8e0026 */
[----:B------:R-:W-:Y:S01]  /*8fb0*/  UIMAD UR26, UR53, -0x1b8, URZ ;  /* 0xfffffe48351a78a4 */ /* 0x000fe2000f8e02ff */
[----:B------:R-:W-:Y:S01]  /*8fc0*/  UMOV UR46, 0x4a78f7a ;  /* 0x04a78f7a002e7882 */ /* 0x000fe20000000000 */
[----:B------:R-:W-:Y:S01]  /*8fd0*/  UMOV UR47, 0x86 ;  /* 0x00000086002f7882 */ /* 0x000fe20000000000 */
[----:B------:R-:W-:Y:S01]  /*8fe0*/  UIADD3.X UR53, UPT, UPT, URZ, UR19, URZ, UP5, !UPT ;  /* 0x00000013ff357290 */ /* 0x000fe2000affe4ff */
[----:B------:R-:W-:Y:S01]  /*8ff0*/  IMAD.U32 R20, RZ, RZ, UR38 ;  /* 0x00000026ff147e24 */ /* 0x000fe2000f8e00ff */
[----:B------:R-:W-:Y:S01]  /*9000*/  UIADD3 UR54, UP1, UPT, UR62, 0x1650, URZ ;  /* 0x000016503e367890 */ /* 0x000fe2000ff3e0ff */
[----:B------:R-:W-:Y:S01]  /*9010*/  MOV R21, UR39 ;  /* 0x0000002700157c02 */ /* 0x000fe20008000f00 */
[----:B------:R-:W-:-:S02]  /*9020*/  UIADD3 UR50, UP5, UPT, UR62, 0x1ae8, URZ ;  /* 0x00001ae83e327890 */ /* 0x000fc4000ffbe0ff */
[----:B------:R-:W-:Y:S01]  /*9030*/  UIMAD.WIDE.U32 UR46, UP2, URZ, 0x4129e413, UR46 ;  /* 0x4129e413ff2e78a5 */ /* 0x000fe2000f84002e */
[----:B------:R-:W-:Y:S01]  /*9040*/  UMOV UR36, 0xc37dab52 ;  /* 0xc37dab5200247882 */ /* 0x000fe20000000000 */
[----:B------:R-:W-:Y:S01]  /*9050*/  UMOV UR37, 0x93 ;  /* 0x0000009300257882 */ /* 0x000fe20000000000 */
[----:B------:R-:W-:Y:S02]  /*9060*/  UIADD3.X UR55, UPT, UPT, URZ, UR19, URZ, UP1, !UPT ;  /* 0x00000013ff377290 */ /* 0x000fe40008ffe4ff */
[----:B------:R-:W-:Y:S02]  /*9070*/  UIADD3.X UR17, UPT, UPT, URZ, URZ, URZ, UP6, !UPT ;  /* 0x000000ffff117290 */ /* 0x000fe4000b7fe4ff */
[----:B------:R-:W-:Y:S02]  /*9080*/  UIADD3.X UR51, UPT, UPT, URZ, UR19, URZ, UP5, !UPT ;  /* 0x00000013ff337290 */ /* 0x000fe4000affe4ff */
[----:B------:R-:W-:Y:S02]  /*9090*/  UIMAD.WIDE.U32 UR36, UP1, URZ, 0x4129e413, UR36 ;  /* 0x4129e413ff2478a5 */ /* 0x000fe4000f820024 */
[----:B------:R-:W-:-:S02]  /*90a0*/  UIADD3 UR38, UP5, UPT, UR62, 0x1b90, URZ ;  /* 0x00001b903e267890 */ /* 0x000fc4000ffbe0ff */
[----:B------:R-:W-:Y:S01]  /*90b0*/  USHF.R.U64 UR33, UR33, 0x5, UR7 ;  /* 0x0000000521217899 */ /* 0x000fe20008001207 */
[----:B------:R-:W-:Y:S01]  /*90c0*/  UMOV UR72, 0x129e4034 ;  /* 0x129e403400487882 */ /* 0x000fe20000000000 */
[----:B------:R-:W-:Y:S01]  /*90d0*/  UMOV UR73, 0x9e ;  /* 0x0000009e00497882 */ /* 0x000fe20000000000 */
[----:B------:R-:W-:Y:S02]  /*90e0*/  UIADD3.X UR65, UPT, UPT, URZ, URZ, URZ, UP2, !UPT ;  /* 0x000000ffff417290 */ /* 0x000fe400097fe4ff */
[----:B------:R-:W-:Y:S01]  /*90f0*/  UIADD3 URZ, UP6, UPT, UR46, 0xd0, URZ ;  /* 0x000000d02eff7890 */ /* 0x000fe2000ffde0ff */
[----:B------:R-:W-:Y:S01]  /*9100*/  UMOV UR64, UR47 ;  /* 0x0000002f00407c82 */ /* 0x000fe20008000000 */
[----:B------:R-:W-:Y:S02]  /*9110*/  UIMAD.WIDE.U32.X UR16, URZ, 0x29e4129e, UR16, UP4 ;  /* 0x29e4129eff1078a5 */ /* 0x000fe4000a0e0410 */
[----:B------:R-:W-:Y:S02]  /*9120*/  UIADD3 UR22, UPT, UPT, UR39, -UR27, UR26 ;  /* 0x8000001b27167290 */ /* 0x000fe4000fffe01a */
[----:B------:R-:W-:-:S02]  /*9130*/  USHF.R.U32.HI UR7, URZ, 0x5, UR7 ;  /* 0x00000005ff077899 */ /* 0x000fc40008011607 */
[----:B------:R-:W-:Y:S02]  /*9140*/  UIMAD.WIDE.U32 UR46, UP4, URZ, 0x4129e413, UR72 ;  /* 0x4129e413ff2e78a5 */ /* 0x000fe4000f880048 */
[----:B------:R-:W-:Y:S02]  /*9150*/  UIADD3.X UR39, UPT, UPT, URZ, UR19, URZ, UP5, !UPT ;  /* 0x00000013ff277290 */ /* 0x000fe4000affe4ff */
[----:B------:R-:W-:Y:S02]  /*9160*/  UIADD3.X UR73, UPT, UPT, URZ, URZ, URZ, UP1, !UPT ;  /* 0x000000ffff497290 */ /* 0x000fe40008ffe4ff */
[----:B------:R-:W-:Y:S02]  /*9170*/  UIMAD.WIDE.U32 UR10, UR33, -0x1b8, UR10 ;  /* 0xfffffe48210a78a5 */ /* 0x000fe4000f8e000a */
[----:B------:R-:W-:Y:S01]  /*9180*/  UIADD3 URZ, UP5, UPT, UR36, 0xe5, URZ ;  /* 0x000000e524ff7890 */ /* 0x000fe2000ffbe0ff */
[----:B------:R-:W-:Y:S01]  /*9190*/  UMOV UR24, 0x33333248 ;  /* 0x3333324800187882 */ /* 0x000fe20000000000 */
[----:B------:R-:W-:Y:S01]  /*91a0*/  UMOV UR25, 0x97 ;  /* 0x0000009700197882 */ /* 0x000fe20000000000 */
[----:B------:R-:W-:Y:S01]  /*91b0*/  UMOV UR28, 0xa2e8b93e ;  /* 0xa2e8b93e001c7882 */ /* 0x000fe20000000000 */
[----:B------:R-:W-:Y:S01]  /*91c0*/  UMOV UR29, 0x9a ;  /* 0x0000009a001d7882 */ /* 0x000fe20000000000 */
[----:B------:R-:W-:Y:S01]  /*91d0*/  UMOV UR56, 0x8253c72a ;  /* 0x8253c72a00387882 */ /* 0x000fe20000000000 */
[----:B------:R-:W-:Y:S01]  /*91e0*/  UMOV UR57, 0xa1 ;  /* 0x000000a100397882 */ /* 0x000fe20000000000 */
[----:B------:R-:W-:Y:S01]  /*91f0*/  UMOV UR74, 0x61bed516 ;  /* 0x61bed516004a7882 */ /* 0x000fe20000000000 */
[----:B------:R-:W-:Y:S01]  /*9200*/  UMOV UR75, 0xa8 ;  /* 0x000000a8004b7882 */ /* 0x000fe20000000000 */
[----:B------:R-:W-:Y:S01]  /*9210*/  UIMAD.WIDE.U32.X UR64, URZ, 0x29e4129e, UR64, UP6 ;  /* 0x29e4129eff4078a5 */ /* 0x000fe2000b0e0440 */
[----:B------:R-:W-:Y:S01]  /*9220*/  MOV R9, UR11 ;  /* 0x0000000b00097c02 */ /* 0x000fe20008000f00 */
[----:B------:R-:W-:Y:S01]  /*9230*/  UIMAD UR7, UR7, -0x1b8, URZ ;  /* 0xfffffe48070778a4 */ /* 0x000fe2000f8e02ff */
[----:B------:R-:W-:Y:S01]  /*9240*/  IMAD.U32 R8, RZ, RZ, UR10 ;  /* 0x0000000aff087e24 */ /* 0x000fe2000f8e00ff */
[----:B------:R-:W-:Y:S01]  /*9250*/  UMOV UR72, UR37 ;  /* 0x0000002500487c82 */ /* 0x000fe20008000000 */
[----:B------:R-:W-:-:S02]  /*9260*/  UIMAD.WIDE.U32 UR24, UP3, URZ, 0x4129e413, UR24 ;  /* 0x4129e413ff1878a5 */ /* 0x000fc4000f860018 */
[----:B------:R-:W-:Y:S02]  /*9270*/  UIMAD.WIDE.U32 UR28, UP2, URZ, 0x4129e413, UR28 ;  /* 0x4129e413ff1c78a5 */ /* 0x000fe4000f84001c */
[----:B------:R-:W-:Y:S02]  /*9280*/  UIMAD.WIDE.U32 UR56, UP6, URZ, 0x4129e413, UR56 ;  /* 0x4129e413ff3878a5 */ /* 0x000fe4000f8c0038 */
[----:B------:R-:W-:Y:S02]  /*9290*/  UIMAD.WIDE.U32 UR26, UP1, URZ, 0x4129e413, UR74 ;  /* 0x4129e413ff1a78a5 */ /* 0x000fe4000f82004a */
[----:B------:R-:W-:Y:S02]  /*92a0*/  UIMAD.WIDE.U32.X UR72, URZ, 0x29e4129e, UR72, UP5 ;  /* 0x29e4129eff4878a5 */ /* 0x000fe4000a8e0448 */
[----:B------:R-:W-:Y:S02]  /*92b0*/  USHF.R.U64 UR4, UR4, 0x5, UR6 ;  /* 0x0000000504047899 */ /* 0x000fe40008001206 */
[----:B------:R-:W-:Y:S01]  /*92c0*/  USHF.R.U32.HI UR18, URZ, 0x5, UR6 ;  /* 0x00000005ff127899 */ /* 0x000fe20008011606 */
[----:B------:R-:W-:Y:S01]  /*92d0*/  UMOV UR75, UR23 ;  /* 0x00000017004b7c82 */ /* 0x000fe20008000000 */
[----:B------:R-:W-:Y:S01]  /*92e0*/  UIADD3 UR36, UP5, UPT, UR62, 0x1c38, URZ ;  /* 0x00001c383e247890 */ /* 0x000fe2000ffbe0ff */
[----:B------:R-:W-:Y:S01]  /*92f0*/  UMOV UR76, 0xd1745c0c ;  /* 0xd1745c0c004c7882 */ /* 0x000fe20000000000 */
[----:B------:R-:W-:Y:S01]  /*9300*/  UMOV UR77, 0xab ;  /* 0x000000ab004d7882 */ /* 0x000fe20000000000 */
[----:B------:R-:W-:Y:S01]  /*9310*/  UIADD3 UR23, UPT, UPT, UR11, -UR33, UR7 ;  /* 0x800000210b177290 */ /* 0x000fe2000fffe007 */
[----:B------:R-:W-:Y:S01]  /*9320*/  UMOV UR68, 0xf2094e20 ;  /* 0xf2094e2000447882 */ /* 0x000fe20000000000 */
[----:B------:R-:W-:Y:S01]  /*9330*/  UMOV UR69, 0xa4 ;  /* 0x000000a400457882 */ /* 0x000fe20000000000 */
[----:B------:R-:W-:-:S02]  /*9340*/  UIADD3.X UR11, UPT, UPT, URZ, URZ, URZ, UP3, !UPT ;  /* 0x000000ffff0b7290 */ /* 0x000fc40009ffe4ff */
[----:B------:R-:W-:Y:S02]  /*9350*/  UIADD3.X UR7, UPT, UPT, URZ, URZ, URZ, UP6, !UPT ;  /* 0x000000ffff077290 */ /* 0x000fe4000b7fe4ff */
[----:B------:R-:W-:Y:S02]  /*9360*/  UIMAD.WIDE.U32 UR32, UP3, URZ, 0x4129e413, UR76 ;  /* 0x4129e413ff2078a5 */ /* 0x000fe4000f86004c */
[----:B------:R-:W-:Y:S02]  /*9370*/  UIADD3 URZ, UP6, UPT, UR56, 0xfb, URZ ;  /* 0x000000fb38ff7890 */ /* 0x000fe4000ffde0ff */
[----:B------:R-:W-:Y:S02]  /*9380*/  UIMAD UR18, UR18, -0x1b8, URZ ;  /* 0xfffffe48121278a4 */ /* 0x000fe4000f8e02ff */
[----:B------:R-:W-:Y:S02]  /*9390*/  UIMAD.WIDE.U32 UR54, UR4, -0x1b8, UR54 ;  /* 0xfffffe48043678a5 */ /* 0x000fe4000f8e0036 */
[----:B------:R-:W-:-:S02]  /*93a0*/  UIMAD.WIDE.U32 UR42, UP0, URZ, 0x4129e413, UR68 ;  /* 0x4129e413ff2a78a5 */ /* 0x000fc4000f800044 */
[----:B------:R-:W-:Y:S01]  /*93b0*/  UIADD3.X UR37, UPT, UPT, URZ, UR19, URZ, UP5, !UPT ;  /* 0x00000013ff257290 */ /* 0x000fe2000affe4ff */
[----:B------:R-:W-:Y:S01]  /*93c0*/  UMOV UR76, 0xb0df69f8 ;  /* 0xb0df69f8004c7882 */ /* 0x000fe20000000000 */
[----:B------:R-:W-:Y:S01]  /*93d0*/  UMOV UR77, 0xb2 ;  /* 0x000000b2004d7882 */ /* 0x000fe20000000000 */
[----:B------:R-:W-:Y:S01]  /*93e0*/  UIADD3 URZ, UP5, UPT, UR28, 0xf0, URZ ;  /* 0x000000f01cff7890 */ /* 0x000fe2000ffbe0ff */
[----:B------:R-:W-:Y:S01]  /*93f0*/  IMAD.U32 R4, RZ, RZ, UR54 ;  /* 0x00000036ff047e24 */ /* 0x000fe2000f8e00ff */
[----:B------:R-:W-:Y:S01]  /*9400*/  UMOV UR70, UR29 ;  /* 0x0000001d00467c82 */ /* 0x000fe20008000000 */
[----:B------:R-:W-:Y:S01]  /*9410*/  UIADD3.X UR69, UPT, UPT, URZ, URZ, URZ, UP4, !UPT ;  /* 0x000000ffff457290 */ /* 0x000fe2000a7fe4ff */
[----:B------:R-:W-:Y:S01]  /*9420*/  MOV R5, UR55 ;  /* 0x0000003700057c02 */ /* 0x000fe20008000f00 */
[----:B------:R-:W-:Y:S01]  /*9430*/  UMOV UR6, UR57 ;  /* 0x0000003900067c82 */ /* 0x000fe20008000000 */
[----:B------:R-:W-:Y:S01]  /*9440*/  UIMAD.WIDE.U32 UR28, UP4, URZ, 0x4129e413, UR76 ;  /* 0x4129e413ff1c78a5 */ /* 0x000fe2000f88004c */
[----:B------:R-:W-:Y:S01]  /*9450*/  IMAD.MOV.U32 R5, RZ, RZ, 0x0 ;  /* 0x00000000ff057424 */ /* 0x000fe200078e00ff */
[----:B------:R-:W-:-:S02]  /*9460*/  UIMAD.WIDE.U32.X UR6, URZ, 0x29e4129e, UR6, UP6 ;  /* 0x29e4129eff0678a5 */ /* 0x000fc4000b0e0406 */
[----:B------:R-:W-:Y:S02]  /*9470*/  UIADD3 UR76, UPT, UPT, UR55, -UR4, UR18 ;  /* 0x80000004374c7290 */ /* 0x000fe4000fffe012 */
[----:B------:R-:W-:Y:S02]  /*9480*/  UIADD3 UR18, UP6, UPT, -UR34, 0x309, URZ ;  /* 0x0000030922127890 */ /* 0x000fe4000ffde1ff */
[----:B------:R-:W-:Y:S02]  /*9490*/  UIADD3.X UR71, UPT, UPT, URZ, URZ, URZ, UP2, !UPT ;  /* 0x000000ffff477290 */ /* 0x000fe400097fe4ff */
[----:B------:R-:W-:Y:S02]  /*94a0*/  UIADD3.X UR4, UPT, UPT, URZ, ~UR35, URZ, UP6, !UPT ;  /* 0x80000023ff047290 */ /* 0x000fe4000b7fe4ff */
[----:B------:R-:W-:Y:S02]  /*94b0*/  UIADD3 URZ, UP2, UPT, UR24, 0xeb, URZ ;  /* 0x000000eb18ff7890 */ /* 0x000fe4000ff5e0ff */
[----:B------:R-:W-:Y:S01]  /*94c0*/  USHF.R.U64 UR18, UR18, 0x1, UR4 ;  /* 0x0000000112127899 */ /* 0x000fe20008001204 */
[----:B------:R-:W-:Y:S01]  /*94d0*/  UMOV UR10, UR25 ;  /* 0x00000019000a7c82 */ /* 0x000fe20008000000 */
[----:B------:R-:W-:Y:S01]  /*94e0*/  UMOV UR24, 0x4129e302 ;  /* 0x4129e30200187882 */ /* 0x000fe20000000000 */
[----:B------:R-:W-:Y:S01]  /*94f0*/  UMOV UR25, 0xaf ;  /* 0x000000af00197882 */ /* 0x000fe20000000000 */
[----:B------:R-:W-:-:S02]  /*9500*/  UIMAD.WIDE.U32.X UR10, URZ, 0x29e4129e, UR10, UP2 ;  /* 0x29e4129eff0a78a5 */ /* 0x000fc400090e040a */
[----:B------:R-:W-:Y:S02]  /*9510*/  UIMAD.WIDE.U32 UR24, UP2, URZ, 0x4129e413, UR24 ;  /* 0x4129e413ff1878a5 */ /* 0x000fe4000f840018 */
[----:B------:R-:W-:Y:S02]  /*9520*/  USHF.R.U32.HI UR4, URZ, 0x1, UR4 ;  /* 0x00000001ff047899 */ /* 0x000fe40008011604 */
[----:B------:R-:W-:Y:S01]  /*9530*/  UIADD3 UR18, UP6, UPT, UR18, UR34, URZ ;  /* 0x0000002212127290 */ /* 0x000fe2000ffde0ff */
[----:B------:R-:W-:Y:S02]  /*9540*/  UMOV UR77, UR61 ;  /* 0x0000003d004d7c82 */ /* 0x000fe40008000000 */
[----:B------:R-:W-:Y:S01]  /*9550*/  UMOV UR34, UR33 ;  /* 0x0000002100227c82 */ /* 0x000fe20008000000 */
[----:B------:R-:W-:Y:S02]  /*9560*/  UIADD3.X UR4, UPT, UPT, UR4, UR35, URZ, UP6, !UPT ;  /* 0x0000002304047290 */ /* 0x000fe4000b7fe4ff */
[----:B------:R-:W-:-:S02]  /*9570*/  UIADD3.X UR35, UPT, UPT, URZ, URZ, URZ, UP3, !UPT ;  /* 0x000000ffff237290 */ /* 0x000fc40009ffe4ff */
[----:B------:R-:W-:Y:S02]  /*9580*/  UIADD3 URZ, UP6, UPT, UR26, 0x105, URZ ;  /* 0x000001051aff7890 */ /* 0x000fe4000ffde0ff */
[----:B------:R-:W-:Y:S01]  /*9590*/  UIADD3 URZ, UP3, UPT, UR32, 0x10b, URZ ;  /* 0x0000010b20ff7890 */ /* 0x000fe2000ff7e0ff */
[----:B------:R-:W-:Y:S01]  /*95a0*/  UMOV UR26, UR25 ;  /* 0x00000019001a7c82 */ /* 0x000fe20008000000 */
[----:B------:R-:W-:Y:S02]  /*95b0*/  UIADD3.X UR25, UPT, UPT, URZ, URZ, URZ, UP4, !UPT ;  /* 0x000000ffff197290 */ /* 0x000fe4000a7fe4ff */
[----:B------:R-:W-:Y:S02]  /*95c0*/  UIADD3 URZ, UP4, UPT, UR28, 0x115, URZ ;  /* 0x000001151cff7890 */ /* 0x000fe4000ff9e0ff */
[----:B------:R-:W-:Y:S02]  /*95d0*/  UIMAD.WIDE.U32.X UR34, URZ, 0x29e4129e, UR34, UP3 ;  /* 0x29e4129eff2278a5 */ /* 0x000fe400098e0422 */
[----:B------:R-:W-:-:S02]  /*95e0*/  USHF.R.U64 UR18, UR18, 0x5, UR4 ;  /* 0x0000000512127899 */ /* 0x000fc40008001204 */
[----:B------:R-:W-:Y:S02]  /*95f0*/  USHF.R.U32.HI UR28, URZ, 0x5, UR4 ;  /* 0x00000005ff1c7899 */ /* 0x000fe40008011604 */
[----:B------:R-:W-:Y:S02]  /*9600*/  UIADD3.X UR61, UPT, UPT, URZ, URZ, URZ, UP1, !UPT ;  /* 0x000000ffff3d7290 */ /* 0x000fe40008ffe4ff */
[----:B------:R-:W-:Y:S01]  /*9610*/  UIADD3 UR4, UP3, UPT, -UR8, 0x31e, URZ ;  /* 0x0000031e08047890 */ /* 0x000fe2000ff7e1ff */
[----:B------:R-:W-:Y:S01]  /*9620*/  UMOV UR60, UR27 ;  /* 0x0000001b003c7c82 */ /* 0x000fe20008000000 */
[----:B------:R-:W-:Y:S02]  /*9630*/  UIMAD UR28, UR28, -0x1b8, URZ ;  /* 0xfffffe481c1c78a4 */ /* 0x000fe4000f8e02ff */
[----:B------:R-:W-:Y:S02]  /*9640*/  UIMAD.WIDE.U32.X UR60, URZ, 0x29e4129e, UR60, UP6 ;  /* 0x29e4129eff3c78a5 */ /* 0x000fe4000b0e043c */
[----:B------:R-:W-:-:S02]  /*9650*/  UIMAD.WIDE.U32 UR30, UR18, -0x1b8, UR30 ;  /* 0xfffffe48121e78a5 */ /* 0x000fc4000f8e001e */
[----:B------:R-:W-:Y:S02]  /*9660*/  UIADD3.X UR5, UPT, UPT, URZ, ~UR9, URZ, UP3, !UPT ;  /* 0x80000009ff057290 */ /* 0x000fe40009ffe4ff */
[----:B------:R-:W-:Y:S02]  /*9670*/  UIADD3 URZ, UP6, UPT, UR24, 0x110, URZ ;  /* 0x0000011018ff7890 */ /* 0x000fe4000ffde0ff */
[----:B------:R-:W-:Y:S01]  /*9680*/  UIADD3 UR18, UPT, UPT, UR31, -UR18, UR28 ;  /* 0x800000121f127290 */ /* 0x000fe2000fffe01c */
[----:B------:R-:W-:Y:S01]  /*9690*/  IMAD.U32 R6, RZ, RZ, UR30 ;  /* 0x0000001eff067e24 */ /* 0x000fe2000f8e00ff */
[----:B------:R-:W-:Y:S01]  /*96a0*/  UMOV UR24, UR29 ;  /* 0x0000001d00187c82 */ /* 0x000fe20008000000 */
[----:B------:R-:W-:Y:S01]  /*96b0*/  USHF.R.U64 UR4, UR4, 0x1, UR5 ;  /* 0x0000000104047899 */ /* 0x000fe20008001205 */
[----:B------:R-:W-:Y:S01]  /*96c0*/  MOV R7, UR31 ;  /* 0x0000001f00077c02 */ /* 0x000fe20008000f00 */
[----:B------:R-:W-:Y:S01]  /*96d0*/  UIMAD.WIDE.U32.X UR24, URZ, 0x29e4129e, UR24, UP4 ;  /* 0x29e4129eff1878a5 */ /* 0x000fe2000a0e0418 */
[----:B------:R-:W-:Y:S01]  /*96e0*/  IMAD.U32 R7, RZ, RZ, UR18 ;  /* 0x00000012ff077e24 */ /* 0x000fe2000f8e00ff */
[----:B------:R-:W-:-:S02]  /*96f0*/  UIADD3 UR28, UP4, UPT, -UR64, 0x333, URZ ;  /* 0x00000333401c7890 */ /* 0x000fc4000ff9e1ff */
[----:B------:R-:W-:Y:S02]  /*9700*/  UIADD3 UR29, UP3, UPT, UR4, UR8, URZ ;  /* 0x00000008041d7290 */ /* 0x000fe4000ff7e0ff */
[----:B------:R-:W-:Y:S02]  /*9710*/  USHF.R.U32.HI UR5, URZ, 0x1, UR5 ;  /* 0x00000001ff057899 */ /* 0x000fe40008011605 */
[----:B------:R-:W-:Y:S02]  /*9720*/  UIADD3.X UR4, UPT, UPT, URZ, ~UR65, URZ, UP4, !UPT ;  /* 0x80000041ff047290 */ /* 0x000fe4000a7fe4ff */
[----:B------:R-:W-:Y:S02]  /*9730*/  UIADD3 UR8, UP4, UPT, -UR16, 0x348, URZ ;  /* 0x0000034810087890 */ /* 0x000fe4000ff9e1ff */
[----:B------:R-:W-:Y:S02]  /*9740*/  UIADD3.X UR31, UPT, UPT, UR5, UR9, URZ, UP3, !UPT ;  /* 0x00000009051f7290 */ /* 0x000fe40009ffe4ff */
[----:B------:R-:W-:-:S02]  /*9750*/  USHF.R.U64 UR30, UR28, 0x1, UR4 ;  /* 0x000000011c1e7899 */ /* 0x000fc40008001204 */
[----:B------:R-:W-:Y:S02]  /*9760*/  UIADD3.X UR9, UPT, UPT, URZ, ~UR17, URZ, UP4, !UPT ;  /* 0x80000011ff097290 */ /* 0x000fe4000a7fe4ff */
[----:B------:R-:W-:Y:S02]  /*9770*/  USHF.R.U32.HI UR28, URZ, 0x1, UR4 ;  /* 0x00000001ff1c7899 */ /* 0x000fe40008011604 */
[----:B------:R-:W-:Y:S02]  /*9780*/  UIADD3 UR4, UP4, UPT, UR30, UR64, URZ ;  /* 0x000000401e047290 */ /* 0x000fe4000ff9e0ff */
[----:B------:R-:W-:Y:S02]  /*9790*/  USHF.R.U64 UR30, UR8, 0x1, UR9 ;  /* 0x00000001081e7899 */ /* 0x000fe40008001209 */
[----:B------:R-:W-:Y:S02]  /*97a0*/  UIADD3.X UR27, UPT, UPT, URZ, URZ, URZ, UP2, !UPT ;  /* 0x000000ffff1b7290 */ /* 0x000fe400097fe4ff */
[----:B------:R-:W-:-:S02]  /*97b0*/  UIADD3 UR5, UP3, UPT, -UR14, 0x35d, URZ ;  /* 0x0000035d0e057890 */ /* 0x000fc4000ff7e1ff */
[----:B------:R-:W-:Y:S02]  /*97c0*/  USHF.R.U32.HI UR8, URZ, 0x1, UR9 ;  /* 0x00000001ff087899 */ /* 0x000fe40008011609 */
[----:B------:R-:W-:Y:S02]  /*97d0*/  UIADD3.X UR64, UPT, UPT, UR28, UR65, URZ, UP4, !UPT ;  /* 0x000000411c407290 */ /* 0x000fe4000a7fe4ff */
[----:B------:R-:W-:Y:S02]  /*97e0*/  UIADD3 UR9, UP4, UPT, UR30, UR16, URZ ;  /* 0x000000101e097290 */ /* 0x000fe4000ff9e0ff */
[----:B------:R-:W-:Y:S02]  /*97f0*/  UIMAD.WIDE.U32.X UR26, URZ, 0x29e4129e, UR26, UP6 ;  /* 0x29e4129eff1a78a5 */ /* 0x000fe4000b0e041a */
[----:B------:R-:W-:Y:S02]  /*9800*/  UIADD3.X UR30, UPT, UPT, URZ, ~UR15, URZ, UP3, !UPT ;  /* 0x8000000fff1e7290 */ /* 0x000fe40009ffe4ff */
[----:B------:R-:W-:Y:S01]  /*9810*/  UIADD3 UR28, UP6, UPT, -UR12, 0x372, URZ ;  /* 0x000003720c1c7890 */ /* 0x000fe2000ffde1ff */
[----:B------:R-:W-:Y:S01]  /*9820*/  UMOV UR65, UR77 ;  /* 0x0000004d00417c82 */ /* 0x000fe20008000000 */
[----:B------:R-:W-:Y:S01]  /*9830*/  UMOV UR77, UR75 ;  /* 0x0000004b004d7c82 */ /* 0x000fe20008000000 */
[----:B------:R-:W-:-:S02]  /*9840*/  USHF.R.U64 UR75, UR5, 0x1, UR30 ;  /* 0x00000001054b7899 */ /* 0x000fc4000800121e */
[----:B------:R-:W-:Y:S02]  /*9850*/  UIADD3.X UR5, UPT, UPT, URZ, ~UR13, URZ, UP6, !UPT ;  /* 0x8000000dff057290 */ /* 0x000fe4000b7fe4ff */
[----:B------:R-:W-:Y:S02]  /*9860*/  UIADD3.X UR16, UPT, UPT, UR8, UR17, URZ, UP4, !UPT ;  /* 0x0000001108107290 */ /* 0x000fe4000a7fe4ff */
[----:B------:R-:W-:Y:S02]  /*9870*/  UIADD3 UR8, UP3, UPT, -UR72, 0x387, URZ ;  /* 0x0000038748087890 */ /* 0x000fe4000ff7e1ff */
[----:B------:R-:W-:Y:S02]  /*9880*/  USHF.R.U32.HI UR30, URZ, 0x1, UR30 ;  /* 0x00000001ff1e7899 */ /* 0x000fe4000801161e */
[----:B------:R-:W-:Y:S02]  /*9890*/  UIADD3 UR75, UP4, UPT, UR75, UR14, URZ ;  /* 0x0000000e4b4b7290 */ /* 0x000fe4000ff9e0ff */
[----:B------:R-:W-:-:S02]  /*98a0*/  USHF.R.U64 UR28, UR28, 0x1, UR5 ;  /* 0x000000011c1c7899 */ /* 0x000fc40008001205 */
[----:B------:R-:W-:Y:S01]  /*98b0*/  UIADD3.X UR17, UPT, UPT, URZ, ~UR73, URZ, UP3, !UPT ;  /* 0x80000049ff117290 */ /* 0x000fe20009ffe4ff */
[----:B------:R-:W-:Y:S01]  /*98c0*/  UMOV UR74, UR67 ;  /* 0x00000043004a7c82 */ /* 0x000fe20008000000 */
[----:B------:R-:W-:Y:S02]  /*98d0*/  UIADD3.X UR14, UPT, UPT, UR30, UR15, URZ, UP4, !UPT ;  /* 0x0000000f1e0e7290 */ /* 0x000fe4000a7fe4ff */
[----:B------:R-:W-:Y:S01]  /*98e0*/  UIADD3 UR15, UP4, UPT, UR28, UR12, URZ ;  /* 0x0000000c1c0f7290 */ /* 0x000fe2000ff9e0ff */
[----:B------:R-:W-:Y:S01]  /*98f0*/  UMOV UR33, UR74 ;  /* 0x0000004a00217c82 */ /* 0x000fe20008000000 */
[----:B------:R-:W-:Y:S02]  /*9900*/  USHF.R.U32.HI UR5, URZ, 0x1, UR5 ;  /* 0x00000001ff057899 */ /* 0x000fe40008011605 */
[----:B------:R-:W-:Y:S02]  /*9910*/  UIADD3 UR12, UP6, UPT, -UR10, 0x39c, URZ ;  /* 0x0000039c0a0c7890 */ /* 0x000fe4000ffde1ff */
[----:B------:R-:W-:-:S02]  /*9920*/  USHF.R.U64 UR74, UR8, 0x1, UR17 ;  /* 0x00000001084a7899 */ /* 0x000fc40008001211 */
[----:B------:R-:W-:Y:S02]  /*9930*/  UIMAD.WIDE.U32.X UR70, URZ, 0x29e4129e, UR70, UP5 ;  /* 0x29e4129eff4678a5 */ /* 0x000fe4000a8e0446 */
[----:B------:R-:W-:Y:S02]  /*9940*/  UIADD3.X UR13, UPT, UPT, UR5, UR13, URZ, UP4, !UPT ;  /* 0x0000000d050d7290 */ /* 0x000fe4000a7fe4ff */
[----:B------:R-:W-:Y:S02]  /*9950*/  UIADD3.X UR8, UPT, UPT, URZ, ~UR11, URZ, UP6, !UPT ;  /* 0x8000000bff087290 */ /* 0x000fe4000b7fe4ff */
[----:B------:R-:W-:Y:S02]  /*9960*/  UIADD3 URZ, UP5, UPT, UR46, 0xf5, URZ ;  /* 0x000000f52eff7890 */ /* 0x000fe4000ffbe0ff */
[----:B------:R-:W-:Y:S02]  /*9970*/  USHF.R.U32.HI UR28, URZ, 0x1, UR17 ;  /* 0x00000001ff1c7899 */ /* 0x000fe40008011611 */
[----:B------:R-:W-:-:S02]  /*9980*/  UIADD3 UR74, UP4, UPT, UR74, UR72, URZ ;  /* 0x000000484a4a7290 */ /* 0x000fc4000ff9e0ff */
[----:B------:R-:W-:Y:S01]  /*9990*/  UIADD3 UR5, UP3, UPT, -UR70, 0x3b1, URZ ;  /* 0x000003b146057890 */ /* 0x000fe2000ff7e1ff */
[----:B------:R-:W-:Y:S01]  /*99a0*/  UMOV UR68, UR47 ;  /* 0x0000002f00447c82 */ /* 0x000fe20008000000 */
[----:B------:R-:W-:Y:S02]  /*99b0*/  USHF.R.U64 UR72, UR12, 0x1, UR8 ;  /* 0x000000010c487899 */ /* 0x000fe40008001208 */
[----:B------:R-:W-:Y:S02]  /*99c0*/  UIMAD.WIDE.U32.X UR68, URZ, 0x29e4129e, UR68, UP5 ;  /* 0x29e4129eff4478a5 */ /* 0x000fe4000a8e0444 */
[----:B------:R-:W-:Y:S02]  /*99d0*/  UIADD3.X UR12, UPT, UPT, UR28, UR73, URZ, UP4, !UPT ;  /* 0x000000491c0c7290 */ /* 0x000fe4000a7fe4ff */
[----:B------:R-:W-:Y:S02]  /*99e0*/  UIADD3.X UR28, UPT, UPT, URZ, ~UR71, URZ, UP3, !UPT ;  /* 0x80000047ff1c7290 */ /* 0x000fe40009ffe4ff */
[----:B------:R-:W-:-:S02]  /*99f0*/  USHF.R.U32.HI UR17, URZ, 0x1, UR8 ;  /* 0x00000001ff117899 */ /* 0x000fc40008011608 */
[----:B------:R-:W-:Y:S02]  /*9a00*/  UIADD3 UR72, UP4, UPT, UR72, UR10, URZ ;  /* 0x0000000a48487290 */ /* 0x000fe4000ff9e0ff */
[----:B------:R-:W-:Y:S02]  /*9a10*/  UIADD3 UR8, UP6, UPT, -UR68, 0x3c6, URZ ;  /* 0x000003c644087890 */ /* 0x000fe4000ffde1ff */
[----:B------:R-:W-:Y:S02]  /*9a20*/  UIADD3.X UR67, UPT, UPT, URZ, URZ, URZ, UP0, !UPT ;  /* 0x000000ffff437290 */ /* 0x000fe400087fe4ff */
[----:B------:R-:W-:Y:S02]  /*9a30*/  USHF.R.U64 UR5, UR5, 0x1, UR28 ;  /* 0x0000000105057899 */ /* 0x000fe4000800121c */
[----:B------:R-:W-:Y:S02]  /*9a40*/  UIADD3 URZ, UP0, UPT, UR42, 0x100, URZ ;  /* 0x000001002aff7890 */ /* 0x000fe4000ff1e0ff */
[----:B------:R-:W-:Y:S01]  /*9a50*/  UIADD3.X UR10, UPT, UPT, UR17, UR11, URZ, UP4, !UPT ;  /* 0x0000000b110a7290 */ /* 0x000fe2000a7fe4ff */
[----:B------:R-:W-:Y:S01]  /*9a60*/  UMOV UR66, UR43 ;  /* 0x0000002b00427c82 */ /* 0x000fe20008000000 */
[----:B------:R-:W-:-:S02]  /*9a70*/  UIADD3.X UR17, UPT, UPT, URZ, ~UR69, URZ, UP6, !UPT ;  /* 0x80000045ff117290 */ /* 0x000fc4000b7fe4ff */
[----:B------:R-:W-:Y:S02]  /*9a80*/  UIADD3 UR11, UP3, UPT, -UR6, 0x3db, URZ ;  /* 0x000003db060b7890 */ /* 0x000fe4000ff7e1ff */
[----:B------:R-:W-:Y:S02]  /*9a90*/  USHF.R.U32.HI UR28, URZ, 0x1, UR28 ;  /* 0x00000001ff1c7899 */ /* 0x000fe4000801161c */
[----:B------:R-:W-:Y:S02]  /*9aa0*/  UIADD3 UR70, UP4, UPT, UR5, UR70, URZ ;  /* 0x0000004605467290 */ /* 0x000fe4000ff9e0ff */
[----:B------:R-:W-:Y:S02]  /*9ab0*/  UIMAD.WIDE.U32.X UR66, URZ, 0x29e4129e, UR66, UP0 ;  /* 0x29e4129eff4278a5 */ /* 0x000fe400080e0442 */
[----:B------:R-:W-:Y:S02]  /*9ac0*/  USHF.R.U64 UR73, UR8, 0x1, UR17 ;  /* 0x0000000108497899 */ /* 0x000fe40008001211 */
[----:B------:R-:W-:-:S02]  /*9ad0*/  UIADD3.X UR8, UPT, UPT, UR28, UR71, URZ, UP4, !UPT ;  /* 0x000000471c087290 */ /* 0x000fc4000a7fe4ff */
[----:B------:R-:W-:Y:S02]  /*9ae0*/  UIADD3.X UR30, UPT, UPT, URZ, ~UR7, URZ, UP3, !UPT ;  /* 0x80000007ff1e7290 */ /* 0x000fe40009ffe4ff */
[----:B------:R-:W-:Y:S02]  /*9af0*/  UIADD3 UR28, UP6, UPT, -UR66, 0x3f0, URZ ;  /* 0x000003f0421c7890 */ /* 0x000fe4000ffde1ff */
[----:B------:R-:W-:Y:S02]  /*9b00*/  USHF.R.U32.HI UR17, URZ, 0x1, UR17 ;  /* 0x00000001ff117899 */ /* 0x000fe40008011611 */
[----:B------:R-:W-:Y:S02]  /*9b10*/  UIADD3 UR73, UP4, UPT, UR73, UR68, URZ ;  /* 0x0000004449497290 */ /* 0x000fe4000ff9e0ff */
[----:B------:R-:W-:Y:S02]  /*9b20*/  USHF.R.U64 UR71, UR11, 0x1, UR30 ;  /* 0x000000010b477899 */ /* 0x000fe4000800121e */
[----:B------:R-:W-:-:S02]  /*9b30*/  UIADD3.X UR11, UPT, UPT, URZ, ~UR67, URZ, UP6, !UPT ;  /* 0x80000043ff0b7290 */ /* 0x000fc4000b7fe4ff */
[----:B------:R-:W-:Y:S02]  /*9b40*/  UIADD3.X UR17, UPT, UPT, UR17, UR69, URZ, UP4, !UPT ;  /* 0x0000004511117290 */ /* 0x000fe4000a7fe4ff */
[----:B------:R-:W-:Y:S02]  /*9b50*/  USHF.R.U32.HI UR30, URZ, 0x1, UR30 ;  /* 0x00000001ff1e7899 */ /* 0x000fe4000801161e */
[----:B------:R-:W-:Y:S02]  /*9b60*/  UIADD3 UR71, UP4, UPT, UR71, UR6, URZ ;  /* 0x0000000647477290 */ /* 0x000fe4000ff9e0ff */
[----:B------:R-:W-:Y:S02]  /*9b70*/  USHF.R.U64 UR28, UR28, 0x1, UR11 ;  /* 0x000000011c1c7899 */ /* 0x000fe4000800120b */
[----:B------:R-:W-:Y:S01]  /*9b80*/  UIADD3 UR5, UP3, UPT, -UR60, 0x405, URZ ;  /* 0x000004053c057890 */ /* 0x000fe2000ff7e1ff */
[----:B------:R-:W-:Y:S01]  /*9b90*/  UMOV UR43, UR22 ;  /* 0x00000016002b7c82 */ /* 0x000fe20008000000 */
[----:B------:R-:W-:-:S02]  /*9ba0*/  UIADD3.X UR6, UPT, UPT, UR30, UR7, URZ, UP4, !UPT ;  /* 0x000000071e067290 */ /* 0x000fc4000a7fe4ff */
[----:B------:R-:W-:Y:S02]  /*9bb0*/  USHF.R.U32.HI UR11, URZ, 0x1, UR11 ;  /* 0x00000001ff0b7899 */ /* 0x000fe4000801160b */
[----:B------:R-:W-:Y:S02]  /*9bc0*/  UIADD3 UR22, UP4, UPT, UR28, UR66, URZ ;  /* 0x000000421c167290 */ /* 0x000fe4000ff9e0ff */
[----:B------:R-:W-:Y:S02]  /*9bd0*/  UIADD3.X UR28, UPT, UPT, URZ, ~UR61, URZ, UP3, !UPT ;  /* 0x8000003dff1c7290 */ /* 0x000fe40009ffe4ff */
[----:B------:R-:W-:Y:S02]  /*9be0*/  UIADD3 UR7, UP6, UPT, -UR34, 0x41a, URZ ;  /* 0x0000041a22077890 */ /* 0x000fe4000ffde1ff */
[----:B------:R-:W-:Y:S01]  /*9bf0*/  UIADD3.X UR11, UPT, UPT, UR11, UR67, URZ, UP4, !UPT ;  /* 0x000000430b0b7290 */ /* 0x000fe2000a7fe4ff */
[----:B------:R-:W-:Y:S02]  /*9c00*/  UMOV UR68, UR76 ;  /* 0x0000004c00447c82 */ /* 0x000fe40008000000 */
[----:B------:R-:W-:Y:S01]  /*9c10*/  UMOV UR67, UR77 ;  /* 0x0000004d00437c82 */ /* 0x000fe20008000000 */
[----:B------:R-:W-:-:S02]  /*9c20*/  USHF.R.U64 UR77, UR5, 0x1, UR28 ;  /* 0x00000001054d7899 */ /* 0x000fc4000800121c */
[----:B------:R-:W-:Y:S02]  /*9c30*/  UIADD3.X UR5, UPT, UPT, URZ, ~UR35, URZ, UP6, !UPT ;  /* 0x80000023ff057290 */ /* 0x000fe4000b7fe4ff */
[----:B------:R-:W-:Y:S02]  /*9c40*/  USHF.R.U32.HI UR28, URZ, 0x1, UR28 ;  /* 0x00000001ff1c7899 */ /* 0x000fe4000801161c */
[----:B------:R-:W-:Y:S02]  /*9c50*/  UIADD3 UR77, UP4, UPT, UR77, UR60, URZ ;  /* 0x0000003c4d4d7290 */ /* 0x000fe4000ff9e0ff */
[----:B------:R-:W-:Y:S02]  /*9c60*/  USHF.R.U64 UR76, UR7, 0x1, UR5 ;  /* 0x00000001074c7899 */ /* 0x000fe40008001205 */
[----:B------:R-:W-:Y:S02]  /*9c70*/  UIADD3 UR30, UP3, UPT, -UR26, 0x42f, URZ ;  /* 0x0000042f1a1e7890 */ /* 0x000fe4000ff7e1ff */
[----:B------:R-:W-:-:S02]  /*9c80*/  USHF.R.U32.HI UR7, URZ, 0x1, UR5 ;  /* 0x00000001ff077899 */ /* 0x000fc40008011605 */
[----:B------:R-:W-:Y:S02]  /*9c90*/  UIADD3.X UR5, UPT, UPT, UR28, UR61, URZ, UP4, !UPT ;  /* 0x0000003d1c057290 */ /* 0x000fe4000a7fe4ff */
[----:B------:R-:W-:Y:S01]  /*9ca0*/  UIADD3 UR76, UP6, UPT, UR76, UR34, URZ ;  /* 0x000000224c4c7290 */ /* 0x000fe2000ffde0ff */
[----:B------:R-:W-:Y:S01]  /*9cb0*/  UMOV UR61, UR33 ;  /* 0x00000021003d7c82 */ /* 0x000fe20008000000 */
[----:B------:R-:W-:Y:S02]  /*9cc0*/  UIADD3 UR33, UP4, UPT, -UR24, 0x444, URZ ;  /* 0x0000044418217890 */ /* 0x000fe4000ff9e1ff */
[----:B------:R-:W-:Y:S02]  /*9cd0*/  UIADD3.X UR34, UPT, UPT, URZ, ~UR27, URZ, UP3, !UPT ;  /* 0x8000001bff227290 */ /* 0x000fe40009ffe4ff */
[----:B------:R-:W-:Y:S02]  /*9ce0*/  UIADD3.X UR66, UPT, UPT, URZ, ~UR25, URZ, UP4, !UPT ;  /* 0x80000019ff427290 */ /* 0x000fe4000a7fe4ff */
[----:B------:R-:W-:-:S02]  /*9cf0*/  USHF.R.U64 UR30, UR30, 0x1, UR34 ;  /* 0x000000011e1e7899 */ /* 0x000fc40008001222 */
[----:B------:R-:W-:Y:S02]  /*9d00*/  USHF.R.U64 UR33, UR33, 0x1, UR66 ;  /* 0x0000000121217899 */ /* 0x000fe40008001242 */
[----:B------:R-:W-:Y:S02]  /*9d10*/  UIADD3 UR69, UP4, UPT, UR30, UR26, URZ ;  /* 0x0000001a1e457290 */ /* 0x000fe4000ff9e0ff */
[----:B------:R-:W-:Y:S01]  /*9d20*/  UIADD3.X UR7, UPT, UPT, UR7, UR35, URZ, UP6, !UPT ;  /* 0x0000002307077290 */ /* 0x000fe2000b7fe4ff */
[----:B------:R-:W-:Y:S01]  /*9d30*/  UMOV UR30, UR67 ;  /* 0x00000043001e7c82 */ /* 0x000fe20008000000 */
[----:B------:R-:W-:Y:S02]  /*9d40*/  USHF.R.U32.HI UR66, URZ, 0x1, UR66 ;  /* 0x00000001ff427899 */ /* 0x000fe40008011642 */
[----:B------:R-:W-:Y:S01]  /*9d50*/  UIADD3 UR67, UP6, UPT, UR33, UR24, URZ ;  /* 0x0000001821437290 */ /* 0x000fe2000ffde0ff */
[----:B------:R-:W-:Y:S01]  /*9d60*/  UMOV UR35, UR65 ;  /* 0x0000004100237c82 */ /* 0x000fe20008000000 */
[----:B------:R-:W-:Y:S01]  /*9d70*/  UMOV UR54, 0x904a77e4 ;  /* 0x904a77e400367882 */ /* 0x000fe20000000000 */
[----:B------:R-:W-:Y:S01]  /*9d80*/  UMOV UR26, UR35 ;  /* 0x00000023001a7c82 */ /* 0x000fe20008000000 */
[----:B------:R-:W-:Y:S01]  /*9d90*/  UMOV UR55, 0xb9 ;  /* 0x000000b900377882 */ /* 0x000fe20000000000 */
[----:B------:R-:W-:Y:S01]  /*9da0*/  UIADD3.X UR66, UPT, UPT, UR66, UR25, URZ, UP6, !UPT ;  /* 0x0000001942427290 */ /* 0x000fe2000b7fe4ff */
[----:B------:R-:W-:Y:S01]  /*9db0*/  IMAD.U32 R15, RZ, RZ, UR26 ;  /* 0x0000001aff0f7e24 */ /* 0x000fe2000f8e00ff */
[----:B------:R-:W-:Y:S01]  /*9dc0*/  UIMAD.WIDE.U32 UR54, UP0, URZ, 0x4129e413, UR54 ;  /* 0x4129e413ff3678a5 */ /* 0x000fe2000f800036 */
[----:B------:R-:W-:Y:S01]  /*9dd0*/  UMOV UR25, UR68 ;  /* 0x0000004400197c82 */ /* 0x000fe20008000000 */
[----:B------:R-:W-:-:S02]  /*9de0*/  USHF.R.U32.HI UR68, URZ, 0x5, UR31 ;  /* 0x00000005ff447899 */ /* 0x000fc4000801161f */
[----:B------:R0:W-:Y:S01]  /*9df0*/  STG.E.64 desc[UR20][R14.64], R10 ;  /* 0x0000000a0e007986 */ /* 0x0001e2000c101b14 */
[----:B------:R-:W-:Y:S02]  /*9e00*/  USHF.R.U64 UR31, UR29, 0x5, UR31 ;  /* 0x000000051d1f7899 */ /* 0x000fe4000800121f */
[----:B------:R-:W-:Y:S02]  /*9e10*/  UIADD3 UR46, UP5, UPT, UR62, 0x1ce0, URZ ;  /* 0x00001ce03e2e7890 */ /* 0x000fe4000ffbe0ff */
[----:B------:R-:W-:Y:S01]  /*9e20*/  USHF.R.U32.HI UR65, URZ, 0x1, UR34 ;  /* 0x00000001ff417899 */ /* 0x000fe20008011622 */
[----:B------:R-:W-:Y:S01]  /*9e30*/  UMOV UR63, UR61 ;  /* 0x0000003d003f7c82 */ /* 0x000fe20008000000 */
[----:B------:R-:W-:Y:S02]  /*9e40*/  UIMAD UR68, UR68, -0x1b8, URZ ;  /* 0xfffffe48444478a4 */ /* 0x000fe4000f8e02ff */
[----:B------:R-:W-:Y:S02]  /*9e50*/  UIMAD.WIDE.U32 UR58, UR31, -0x1b8, UR58 ;  /* 0xfffffe481f3a78a5 */ /* 0x000fe4000f8e003a */
[----:B------:R-:W-:Y:S01]  /*9e60*/  UIADD3.X UR61, UPT, UPT, URZ, URZ, URZ, UP0, !UPT ;  /* 0x000000ffff3d7290 */ /* 0x000fe200087fe4ff */
[----:B0-----:R-:W-:Y:S01]  /*9e70*/  IMAD.MOV.U32 R10, RZ, RZ, R4 ;  /* 0x000000ffff0a7224 */ /* 0x001fe200078e0004 */
[----:B------:R-:W-:Y:S01]  /*9e80*/  UMOV UR56, 0x2094f0ee ;  /* 0x2094f0ee00387882 */ /* 0x000fe20000000000 */
[----:B------:R-:W-:Y:S01]  /*9e90*/  UMOV UR57, 0xb6 ;  /* 0x000000b600397882 */ /* 0x000fe20000000000 */
[----:B------:R-:W-:Y:S01]  /*9ea0*/  UMOV UR35, UR30 ;  /* 0x0000001e00237c82 */ /* 0x000fe20008000000 */
[----:B------:R-:W-:Y:S01]  /*9eb0*/  UIADD3 URZ, UP0, UPT, UR54, 0x120, URZ ;  /* 0x0000012036ff7890 */ /* 0x000fe2000ff1e0ff */
[----:B------:R-:W-:Y:S01]  /*9ec0*/  HFMA2 R4, -RZ, RZ, 7.5519084930419921875e-05, -228.5 ;  /* 0x04f3db24ff047431 */ /* 0x000fe200000001ff */
[----:B------:R-:W-:Y:S01]  /*9ed0*/  UIADD3.X UR47, UPT, UPT, URZ, UR19, URZ, UP5, !UPT ;  /* 0x00000013ff2f7290 */ /* 0x000fe2000affe4ff */
[----:B------:R-:W-:Y:S01]  /*9ee0*/  MOV R17, UR35 ;  /* 0x0000002300117c02 */ /* 0x000fe20008000f00 */
[----:B------:R-:W-:Y:S01]  /*9ef0*/  UIADD3.X UR65, UPT, UPT, UR65, UR27, URZ, UP4, !UPT ;  /* 0x0000001b41417290 */ /* 0x000fe2000a7fe4ff */
[----:B------:R-:W-:Y:S01]  /*9f00*/  IMAD.U32 R25, RZ, RZ, UR59 ;  /* 0x0000003bff197e24 */ /* 0x000fe2000f8e00ff */
[----:B------:R-:W-:Y:S01]  /*9f10*/  UMOV UR54, UR63 ;  /* 0x0000003f00367c82 */ /* 0x000fe20008000000 */
[----:B------:R-:W-:Y:S01]  /*9f20*/  UIMAD.WIDE.U32 UR56, UP5, URZ, 0x4129e413, UR56 ;  /* 0x4129e413ff3878a5 */ /* 0x000fe2000f8a0038 */
[----:B------:R-:W-:Y:S01]  /*9f30*/  IMAD.U32 R23, RZ, RZ, UR54 ;  /* 0x00000036ff177e24 */ /* 0x000fe2000f8e00ff */
[----:B------:R-:W-:Y:S01]  /*9f40*/  UMOV UR27, UR43 ;  /* 0x0000002b001b7c82 */ /* 0x000fe20008000000 */
[----:B------:R-:W-:Y:S01]  /*9f50*/  UIADD3 UR68, UPT, UPT, UR59, -UR31, UR68 ;  /* 0x8000001f3b447290 */ /* 0x000fe2000fffe044 */
[----:B------:R0:W-:Y:S01]  /*9f60*/  STG.E.64 desc[UR20][R16.64], R4 ;  /* 0x0000000410007986 */ /* 0x0001e2000c101b14 */
[----:B------:R-:W-:Y:S01]  /*9f70*/  UIADD3.X UR59, UPT, UPT, URZ, URZ, URZ, UP5, !UPT ;  /* 0x000000ffff3b7290 */ /* 0x000fe2000affe4ff */
[----:B------:R-:W-:Y:S01]  /*9f80*/  IMAD.U32 R24, RZ, RZ, UR58 ;  /* 0x0000003aff187e24 */ /* 0x000fe2000f8e00ff */
[----:B------:R-:W-:Y:S01]  /*9f90*/  UMOV UR31, UR27 ;  /* 0x0000001b001f7c82 */ /* 0x000fe20008000000 */
[----:B------:R-:W-:Y:S01]  /*9fa0*/  UMOV UR60, UR55 ;  /* 0x00000037003c7c82 */ /* 0x000fe20008000000 */
[----:B------:R-:W-:Y:S01]  /*9fb0*/  UMOV UR27, UR31 ;  /* 0x0000001f001b7c82 */ /* 0x000fe20008000000 */
[----:B------:R-:W-:Y:S01]  /*9fc0*/  UIADD3 URZ, UP5, UPT, UR56, 0x11b, URZ ;  /* 0x0000011b38ff7890 */ /* 0x000fe2000ffbe0ff */
[----:B------:R1:W-:Y:S01]  /*9fd0*/  STG.E.64 desc[UR20][R22.64], R28 ;  /* 0x0000001c16007986 */ /* 0x0003e2000c101b14 */
[----:B------:R-:W-:Y:S01]  /*9fe0*/  UMOV UR55, UR27 ;  /* 0x0000001b00377c82 */ /* 0x000fe20008000000 */
[----:B------:R-:W-:Y:S01]  /*9ff0*/  UMOV UR56, UR23 ;  /* 0x0000001700387c82 */ /* 0x000fe20008000000 */
[----:B------:R-:W-:Y:S01]  /*a000*/  UMOV UR29, UR25 ;  /* 0x00000019001d7c82 */ /* 0x000fe20008000000 */
[----:B------:R-:W-:Y:S01]  /*a010*/  IMAD.U32 R21, RZ, RZ, UR55 ;  /* 0x00000037ff157e24 */ /* 0x000fe2000f8e00ff */
[----:B------:R-:W-:Y:S01]  /*a020*/  UMOV UR25, UR29 ;  /* 0x0000001d00197c82 */ /* 0x000fe20008000000 */
[----:B------:R-:W-:Y:S01]  /*a030*/  IMAD.U32 R9, RZ, RZ, UR56 ;  /* 0x00000038ff097e24 */ /* 0x000fe2000f8e00ff */
[----:B0-----:R-:W-:Y:S01]  /*a040*/  MOV R17, 0x0 ;  /* 0x0000000000117802 */ /* 0x001fe20000000f00 */
[----:B------:R-:W-:Y:S01]  /*a050*/  IMAD.MOV.U32 R16, RZ, RZ, 0x28197af3 ;  /* 0x28197af3ff107424 */ /* 0x000fe200078e00ff */
[----:B------:R-:W-:Y:S01]  /*a060*/  USHF.R.U64 UR4, UR4, 0x5, UR64 ;  /* 0x0000000504047899 */ /* 0x000fe20008001240 */
[----:B------:R-:W-:Y:S01]  /*a070*/  IMAD.U32 R25, RZ, RZ, UR68 ;  /* 0x00000044ff197e24 */ /* 0x000fe2000f8e00ff */
[----:B------:R-:W-:Y:S01]  /*a080*/  UMOV UR58, UR57 ;  /* 0x00000039003a7c82 */ /* 0x000fe20008000000 */
[----:B------:R-:W-:Y:S01]  /*a090*/  USHF.R.U32.HI UR64, URZ, 0x5, UR64 ;  /* 0x00000005ff407899 */ /* 0x000fe20008011640 */
[----:B------:R0:W-:Y:S01]  /*a0a0*/  STG.E.64 desc[UR20][R20.64], R16 ;  /* 0x0000001014007986 */ /* 0x0001e2000c101b14 */
[----:B-1----:R-:W-:-:S02]  /*a0b0*/  HFMA2 R22, -RZ, RZ, 0.06219482421875, 42944 ;  /* 0x2bf6793eff167431 */ /* 0x002fc400000001ff */
[----:B------:R-:W-:Y:S01]  /*a0c0*/  IMAD.MOV.U32 R23, RZ, RZ, 0x0 ;  /* 0x00000000ff177424 */ /* 0x000fe200078e00ff */
[----:B------:R-:W-:Y:S01]  /*a0d0*/  UMOV UR57, UR25 ;  /* 0x0000001900397c82 */ /* 0x000fe20008000000 */
[----:B------:R-:W-:Y:S01]  /*a0e0*/  USHF.R.U64 UR9, UR9, 0x5, UR16 ;  /* 0x0000000509097899 */ /* 0x000fe20008001210 */
[----:B------:R-:W-:Y:S01]  /*a0f0*/  MOV R11, UR57 ;  /* 0x00000039000b7c02 */ /* 0x000fe20008000f00 */
[----:B------:R-:W-:Y:S01]  /*a100*/  USHF.R.U32.HI UR16, URZ, 0x5, UR16 ;  /* 0x00000005ff107899 */ /* 0x000fe20008011610 */
[----:B------:R-:W-:Y:S01]  /*a110*/  R2UR.FILL UR23, R2 ;  /* 0x00000000021772ca */ /* 0x000fe200004e0000 */
[----:B------:R-:W-:Y:S01]  /*a120*/  USHF.R.U64 UR75, UR75, 0x5, UR14 ;  /* 0x000000054b4b7899 */ /* 0x000fe2000800120e */
[----:B------:R1:W-:Y:S01]  /*a130*/  STG.E.64 desc[UR20][R8.64], R22 ;  /* 0x0000001608007986 */ /* 0x0003e2000c101b14 */
[----:B------:R-:W-:Y:S02]  /*a140*/  USHF.R.U32.HI UR14, URZ, 0x5, UR14 ;  /* 0x00000005ff0e7899 */ /* 0x000fe4000801160e */
[----:B------:R-:W-:Y:S01]  /*a150*/  UIMAD UR64, UR64, -0x1b8, URZ ;  /* 0xfffffe48404078a4 */ /* 0x000fe2000f8e02ff */
[----:B0-----:R-:W-:Y:S01]  /*a160*/  MOV R20, 0x37bdcbb5 ;  /* 0x37bdcbb500147802 */ /* 0x001fe20000000f00 */
[----:B------:R-:W-:Y:S01]  /*a170*/  IMAD.MOV.U32 R21, RZ, RZ, 0x0 ;  /* 0x00000000ff157424 */ /* 0x000fe200078e00ff */
[----:B------:R-:W-:-:S02]  /*a180*/  UIMAD.WIDE.U32 UR48, UR4, -0x1b8, UR48 ;  /* 0xfffffe48043078a5 */ /* 0x000fc4000f8e0030 */
[----:B------:R-:W-:Y:S02]  /*a190*/  UIADD3 UR32, UP2, UPT, UR62, 0x1e30, URZ ;  /* 0x00001e303e207890 */ /* 0x000fe4000ff5e0ff */
[----:B------:R-:W-:Y:S01]  /*a1a0*/  UIMAD UR16, UR16, -0x1b8, URZ ;  /* 0xfffffe48101078a4 */ /* 0x000fe2000f8e02ff */
[----:B------:R0:W-:Y:S01]  /*a1b0*/  STG.E.64 desc[UR20][R10.64], R20 ;  /* 0x000000140a007986 */ /* 0x0001e2000c101b14 */
[----:B------:R-:W-:Y:S01]  /*a1c0*/  UIMAD.WIDE.U32 UR44, UR9, -0x1b8, UR44 ;  /* 0xfffffe48092c78a5 */ /* 0x000fe2000f8e002c */
[----:B-1----:R-:W-:Y:S01]  /*a1d0*/  IMAD.MOV.U32 R22, RZ, RZ, 0x2fd37789 ;  /* 0x2fd37789ff167424 */ /* 0x002fe200078e00ff */
[----:B------:R-:W-:Y:S01]  /*a1e0*/  USHF.R.U64 UR15, UR15, 0x5, UR13 ;  /* 0x000000050f0f7899 */ /* 0x000fe2000800120d */
[----:B------:R-:W-:Y:S01]  /*a1f0*/  IMAD.U32 R15, RZ, RZ, UR49 ;  /* 0x00000031ff0f7e24 */ /* 0x000fe2000f8e00ff */
[----:B------:R-:W-:Y:S01]  /*a200*/  UIMAD UR14, UR14, -0x1b8, URZ ;  /* 0xfffffe480e0e78a4 */ /* 0x000fe2000f8e02ff */
[----:B------:R-:W-:Y:S01]  /*a210*/  IMAD.U32 R14, RZ, RZ, UR48 ;  /* 0x00000030ff0e7e24 */ /* 0x000fe2000f8e00ff */
[----:B------:R-:W-:Y:S01]  /*a220*/  UIMAD.WIDE.U32 UR40, UR75, -0x1b8, UR40 ;  /* 0xfffffe484b2878a5 */ /* 0x000fe2000f8e0028 */
[----:B------:R1:W-:Y:S01]  /*a230*/  STG.E.64 desc[UR20][R6.64], R22 ;  /* 0x0000001606007986 */ /* 0x0003e2000c101b14 */
[----:B------:R-:W-:Y:S01]  /*a240*/  USHF.R.U32.HI UR13, URZ, 0x5, UR13 ;  /* 0x00000005ff0d7899 */ /* 0x000fe2000801160d */
[----:B------:R-:W-:Y:S01]  /*a250*/  IMAD.U32 R5, RZ, RZ, UR45 ;  /* 0x0000002dff057e24 */ /* 0x000fe2000f8e00ff */
[----:B------:R-:W-:Y:S01]  /*a260*/  USHF.R.U64 UR74, UR74, 0x5, UR12 ;  /* 0x000000054a4a7899 */ /* 0x000fe2000800120c */
[----:B------:R-:W-:Y:S01]  /*a270*/  IMAD.U32 R4, RZ, RZ, UR44 ;  /* 0x0000002cff047e24 */ /* 0x000fe2000f8e00ff */
[----:B------:R-:W-:Y:S01]  /*a280*/  UIADD3 UR64, UPT, UPT, UR49, -UR4, UR64 ;  /* 0x8000000431407290 */ /* 0x000fe2000fffe040 */
[----:B0-----:R-:W-:Y:S01]  /*a290*/  IMAD.MOV.U32 R20, RZ, RZ, 0x27e9235d ;  /* 0x27e9235dff147424 */ /* 0x001fe200078e00ff */
[----:B------:R-:W-:Y:S01]  /*a2a0*/  USHF.R.U32.HI UR12, URZ, 0x5, UR12 ;  /* 0x00000005ff0c7899 */ /* 0x000fe2000801160c */
[----:B------:R-:W-:Y:S01]  /*a2b0*/  IMAD.U32 R29, RZ, RZ, UR41 ;  /* 0x00000029ff1d7e24 */ /* 0x000fe2000f8e00ff */
[----:B------:R-:W-:Y:S01]  /*a2c0*/  USHF.R.U64 UR4, UR22, 0x5, UR11 ;  /* 0x0000000516047899 */ /* 0x000fe2000800120b */
[----:B------:R-:W-:Y:S01]  /*a2d0*/  IMAD.U32 R28, RZ, RZ, UR40 ;  /* 0x00000028ff1c7e24 */ /* 0x000fe2000f8e00ff */
[----:B------:R-:W-:Y:S01]  /*a2e0*/  UIADD3.X UR33, UPT, UPT, URZ, UR19, URZ, UP2, !UPT ;  /* 0x00000013ff217290 */ /* 0x000fe200097fe4ff */
[----:B------:R-:W-:Y:S01]  /*a2f0*/  MOV R15, UR64 ;  /* 0x00000040000f7c02 */ /* 0x000fe20008000f00 */
[----:B------:R-:W-:Y:S01]  /*a300*/  UIADD3 UR9, UPT, UPT, UR45, -UR9, UR16 ;  /* 0x800000092d097290 */ /* 0x000fe2000fffe010 */
[----:B-1----:R-:W-:Y:S01]  /*a310*/  IMAD.MOV.U32 R22, RZ, RZ, 0x7ea542c ;  /* 0x07ea542cff167424 */ /* 0x002fe200078e00ff */
[----:B------:R-:W-:Y:S01]  /*a320*/  USHF.R.U32.HI UR11, URZ, 0x5, UR11 ;  /* 0x00000005ff0b7899 */ /* 0x000fe2000801160b */
[----:B------:R-:W-:Y:S01]  /*a330*/  R2UR.FILL UR22, R0 ;  /* 0x00000000001672ca */ /* 0x000fe200004e0000 */
[----:B------:R-:W-:-:S02]  /*a340*/  UIADD3 UR75, UPT, UPT, UR41, -UR75, UR14 ;  /* 0x8000004b294b7290 */ /* 0x000fc4000fffe00e */
[----:B------:R-:W-:Y:S01]  /*a350*/  UIADD3 UR42, UP1, UPT, UR62, 0x1d88, URZ ;  /* 0x00001d883e2a7890 */ /* 0x000fe2000ff3e0ff */
[----:B------:R0:W-:Y:S01]  /*a360*/  STG.E.64 desc[UR20][R24.64], R22 ;  /* 0x0000001618007986 */ /* 0x0001e2000c101b14 */
[----:B------:R-:W-:Y:S01]  /*a370*/  UIMAD UR13, UR13, -0x1b8, URZ ;  /* 0xfffffe480d0d78a4 */ /* 0x000fe2000f8e02ff */
[----:B------:R-:W-:Y:S01]  /*a380*/  IMAD.U32 R5, RZ, RZ, UR9 ;  /* 0x00000009ff057e24 */ /* 0x000fe2000f8e00ff */
[----:B------:R-:W-:Y:S01]  /*a390*/  UIMAD.WIDE.U32 UR52, UR15, -0x1b8, UR52 ;  /* 0xfffffe480f3478a5 */ /* 0x000fe2000f8e0034 */
[----:B------:R-:W-:Y:S01]  /*a3a0*/  MOV R29, UR75 ;  /* 0x0000004b001d7c02 */ /* 0x000fe20008000f00 */
[----:B------:R-:W-:Y:S01]  /*a3b0*/  UIADD3 UR28, UP3, UPT, UR62, 0x1ed8, URZ ;  /* 0x00001ed83e1c7890 */ /* 0x000fe2000ff7e0ff */
[----:B------:R-:W-:Y:S01]  /*a3c0*/  STG.E.64 desc[UR20][R14.64], R20 ;  /* 0x000000140e007986 */ /* 0x000fe2000c101b14 */
[----:B------:R-:W-:Y:S02]  /*a3d0*/  UIMAD UR12, UR12, -0x1b8, URZ ;  /* 0xfffffe480c0c78a4 */ /* 0x000fe4000f8e02ff */
[----:B------:R-:W-:Y:S01]  /*a3e0*/  UIMAD.WIDE.U32 UR50, UR74, -0x1b8, UR50 ;  /* 0xfffffe484a3278a5 */ /* 0x000fe2000f8e0032 */
[----:B------:R-:W-:Y:S01]  /*a3f0*/  IMAD.U32 R9, RZ, RZ, UR53 ;  /* 0x00000035ff097e24 */ /* 0x000fe2000f8e00ff */
[----:B------:R-:W-:Y:S01]  /*a400*/  USHF.R.U64 UR72, UR72, 0x5, UR10 ;  /* 0x0000000548487899 */ /* 0x000fe2000800120a */
[----:B------:R-:W-:Y:S01]  /*a410*/  IMAD.U32 R8, RZ, RZ, UR52 ;  /* 0x00000034ff087e24 */ /* 0x000fe2000f8e00ff */
[----:B------:R-:W-:Y:S01]  /*a420*/  UIMAD UR11, UR11, -0x1b8, URZ ;  /* 0xfffffe480b0b78a4 */ /* 0x000fe2000f8e02ff */
[----:B0-----:R-:W-:Y:S01]  /*a430*/  IMAD.MOV.U32 R22, RZ, RZ, 0x1b9bfacf ;  /* 0x1b9bfacfff167424 */ /* 0x001fe200078e00ff */
[----:B------:R-:W-:Y:S01]  /*a440*/  UIMAD.WIDE.U32 UR32, UR4, -0x1b8, UR32 ;  /* 0xfffffe48042078a5 */ /* 0x000fe2000f8e0020 */
[----:B------:R-:W-:Y:S01]  /*a450*/  IMAD.MOV.U32 R24, RZ, RZ, 0xc4d288e ;  /* 0x0c4d288eff187424 */ /* 0x000fe200078e00ff */
[----:B------:R-:W-:Y:S01]  /*a460*/  USHF.R.U32.HI UR10, URZ, 0x5, UR10 ;  /* 0x00000005ff0a7899 */ /* 0x000fe2000801160a */
[----:B------:R-:W-:Y:S01]  /*a470*/  IMAD.MOV.U32 R25, RZ, RZ, 0x0 ;  /* 0x00000000ff197424 */ /* 0x000fe200078e00ff */
[----:B------:R-:W-:Y:S01]  /*a480*/  UIADD3.X UR43, UPT, UPT, URZ, UR19, URZ, UP1, !UPT ;  /* 0x00000013ff2b7290 */ /* 0x000fe20008ffe4ff */
[----:B------:R0:W-:Y:S01]  /*a490*/  STG.E.64 desc[UR20][R4.64], R22 ;  /* 0x0000001604007986 */ /* 0x0001e2000c101b14 */
[----:B------:R-:W-:Y:S01]  /*a4a0*/  USHF.R.U64 UR70, UR70, 0x5, UR8 ;  /* 0x0000000546467899 */ /* 0x000fe20008001208 */
[----:B------:R-:W-:Y:S01]  /*a4b0*/  IMAD.U32 R17, RZ, RZ, UR51 ;  /* 0x00000033ff117e24 */ /* 0x000fe2000f8e00ff */
[----:B------:R-:W-:Y:S01]  /*a4c0*/  UIADD3 UR15, UPT, UPT, UR53, -UR15, UR13 ;  /* 0x8000000f350f7290 */ /* 0x000fe2000fffe00d */
[----:B------:R1:W-:Y:S01]  /*a4d0*/  STG.E.64 desc[UR20][R28.64], R24 ;  /* 0x000000181c007986 */ /* 0x0003e2000c101b14 */
[----:B------:R-:W-:Y:S01]  /*a4e0*/  UIADD3 UR34, UP4, UPT, UR62, 0x1f80, URZ ;  /* 0x00001f803e227890 */ /* 0x000fe2000ff9e0ff */
[----:B------:R-:W-:Y:S01]  /*a4f0*/  IMAD.U32 R16, RZ, RZ, UR50 ;  /* 0x00000032ff107e24 */ /* 0x000fe2000f8e00ff */
[----:B------:R-:W-:-:S02]  /*a500*/  UIADD3 UR30, UP1, UPT, UR62, 0x2028, URZ ;  /* 0x000020283e1e7890 */ /* 0x000fc4000ff3e0ff */
[----:B------:R-:W-:Y:S01]  /*a510*/  UIADD3 UR24, UP2, UPT, UR62, 0x20d0, URZ ;  /* 0x000020d03e187890 */ /* 0x000fe2000ff5e0ff */
[----:B------:R-:W-:Y:S01]  /*a520*/  IMAD.U32 R9, RZ, RZ, UR15 ;  /* 0x0000000fff097e24 */ /* 0x000fe2000f8e00ff */
[----:B------:R-:W-:Y:S02]  /*a530*/  UIADD3.X UR29, UPT, UPT, URZ, UR19, URZ, UP3, !UPT ;  /* 0x00000013ff1d7290 */ /* 0x000fe40009ffe4ff */
[----:B------:R-:W-:Y:S01]  /*a540*/  UIADD3 UR26, UP6, UPT, UR62, 0x2220, URZ ;  /* 0x000022203e1a7890 */ /* 0x000fe2000ffde0ff */
[----:B0-----:R-:W-:Y:S01]  /*a550*/  IMAD.MOV.U32 R22, RZ, RZ, 0xf4ed241 ;  /* 0x0f4ed241ff167424 */ /* 0x001fe200078e00ff */
[----:B------:R-:W-:Y:S01]  /*a560*/  USHF.R.U32.HI UR8, URZ, 0x5, UR8 ;  /* 0x00000005ff087899 */ /* 0x000fe20008011608 */
[----:B------:R-:W-:Y:S01]  /*a570*/  IMAD.U32 R5, RZ, RZ, UR33 ;  /* 0x00000021ff057e24 */ /* 0x000fe2000f8e00ff */
[----:B------:R-:W-:Y:S01]  /*a580*/  UIADD3 UR74, UPT, UPT, UR51, -UR74, UR12 ;  /* 0x8000004a334a7290 */ /* 0x000fe2000fffe00c */
[----:B-1----:R-:W-:Y:S01]  /*a590*/  IMAD.MOV.U32 R24, RZ, RZ, 0x3899204d ;  /* 0x3899204dff187424 */ /* 0x002fe200078e00ff */
[----:B------:R-:W-:Y:S01]  /*a5a0*/  UIADD3 UR62, UP3, UPT, UR62, 0x2178, URZ ;  /* 0x000021783e3e7890 */ /* 0x000fe2000ff7e0ff */
[----:B------:R-:W-:Y:S01]  /*a5b0*/  STG.E.64 desc[UR20][R8.64], R22 ;  /* 0x0000001608007986 */ /* 0x000fe2000c101b14 */
[----:B------:R-:W-:Y:S01]  /*a5c0*/  UIADD3 UR4, UPT, UPT, UR33, -UR4, UR11 ;  /* 0x8000000421047290 */ /* 0x000fe2000fffe00b */
[----:B------:R-:W-:Y:S01]  /*a5d0*/  IMAD.MOV.U32 R28, RZ, RZ, 0x12507bf4 ;  /* 0x12507bf4ff1c7424 */ /* 0x000fe200078e00ff */
[----:B------:R-:W-:Y:S01]  /*a5e0*/  UIMAD.WIDE.U32.X UR58, URZ, 0x29e4129e, UR58, UP5 ;  /* 0x29e4129eff3a78a5 */ /* 0x000fe2000a8e043a */
[----:B------:R-:W-:Y:S01]  /*a5f0*/  MOV R17, UR74 ;  /* 0x0000004a00117c02 */ /* 0x000fe20008000f00 */
[----:B------:R-:W-:Y:S01]  /*a600*/  UIMAD UR10, UR10, -0x1b8, URZ ;  /* 0xfffffe480a0a78a4 */ /* 0x000fe2000f8e02ff */
[----:B------:R-:W-:Y:S01]  /*a610*/  IMAD.MOV.U32 R29, RZ, RZ, 0x0 ;  /* 0x00000000ff1d7424 */ /* 0x000fe200078e00ff */
[----:B------:R-:W-:Y:S01]  /*a620*/  UIMAD.WIDE.U32 UR38, UR72, -0x1b8, UR38 ;  /* 0xfffffe48482678a5 */ /* 0x000fe2000f8e0026 */
[----:B------:R-:W-:Y:S01]  /*a630*/  IMAD.U32 R5, RZ, RZ, UR4 ;  /* 0x00000004ff057e24 */ /* 0x000fe2000f8e00ff */
[----:B------:R-:W-:Y:S01]  /*a640*/  USHF.R.U64 UR73, UR73, 0x5, UR17 ;  /* 0x0000000549497899 */ /* 0x000fe20008001211 */
[----:B------:R0:W-:Y:S01]  /*a650*/  STG.E.64 desc[UR20][R16.64], R24 ;  /* 0x0000001810007986 */ /* 0x0001e2000c101b14 */
[----:B------:R-:W-:Y:S01]  /*a660*/  USHF.R.U64 UR76, UR76, 0x5, UR7 ;  /* 0x000000054c4c7899 */ /* 0x000fe20008001207 */
[----:B------:R-:W-:Y:S01]  /*a670*/  MOV R4, UR32 ;  /* 0x0000002000047c02 */ /* 0x000fe20008000f00 */
[----:B------:R-:W-:Y:S01]  /*a680*/  UIADD3.X UR35, UPT, UPT, URZ, UR19, URZ, UP4, !UPT ;  /* 0x00000013ff237290 */ /* 0x000fe2000a7fe4ff */
[----:B------:R-:W-:Y:S01]  /*a690*/  MOV R11, UR39 ;  /* 0x00000027000b7c02 */ /* 0x000fe20008000f00 */
[----:B------:R-:W-:Y:S01]  /*a6a0*/  USHF.R.U32.HI UR17, URZ, 0x5, UR17 ;  /* 0x00000005ff117899 */ /* 0x000fe20008011611 */
[----:B------:R-:W-:Y:S01]  /*a6b0*/  IMAD.U32 R10, RZ, RZ, UR38 ;  /* 0x00000026ff0a7e24 */ /* 0x000fe2000f8e00ff */
[----:B------:R-:W-:-:S02]  /*a6c0*/  USHF.R.U64 UR71, UR71, 0x5, UR6 ;  /* 0x0000000547477899 */ /* 0x000fc40008001206 */
[----:B------:R-:W-:Y:S02]  /*a6d0*/  UIMAD UR8, UR8, -0x1b8, URZ ;  /* 0xfffffe48080878a4 */ /* 0x000fe4000f8e02ff */
[----:B------:R-:W-:Y:S02]  /*a6e0*/  UIMAD.WIDE.U32 UR36, UR70, -0x1b8, UR36 ;  /* 0xfffffe48462478a5 */ /* 0x000fe4000f8e0024 */
[----:B------:R-:W-:Y:S01]  /*a6f0*/  USHF.R.U32.HI UR7, URZ, 0x5, UR7 ;  /* 0x00000005ff077899 */ /* 0x000fe20008011607 */
[----:B0-----:R-:W-:Y:S01]  /*a700*/  HFMA2 R17, -RZ, RZ, 0, 0 ;  /* 0x00000000ff117431 */ /* 0x001fe200000001ff */
[----:B------:R-:W-:Y:S01]  /*a710*/  UIADD3.X UR31, UPT, UPT, URZ, UR19, URZ, UP1, !UPT ;  /* 0x00000013ff1f7290 */ /* 0x000fe20008ffe4ff */
[----:B------:R-:W-:Y:S01]  /*a720*/  IMAD.MOV.U32 R16, RZ, RZ, 0x2648a459 ;  /* 0x2648a459ff107424 */ /* 0x000fe200078e00ff */
[----:B------:R-:W-:Y:S01]  /*a730*/  UIADD3.X UR25, UPT, UPT, URZ, UR19, URZ, UP2, !UPT ;  /* 0x00000013ff197290 */ /* 0x000fe200097fe4ff */
[----:B------:R-:W-:Y:S01]  /*a740*/  MOV R7, UR37 ;  /* 0x0000002500077c02 */ /* 0x000fe20008000f00 */
[----:B------:R-:W-:Y:S01]  /*a750*/  UIADD3.X UR27, UPT, UPT, URZ, UR19, URZ, UP6, !UPT ;  /* 0x00000013ff1b7290 */ /* 0x000fe2000b7fe4ff */
[----:B------:R-:W-:Y:S01]  /*a760*/  IMAD.U32 R6, RZ, RZ, UR36 ;  /* 0x00000024ff067e24 */ /* 0x000fe2000f8e00ff */
[----:B------:R-:W-:-:S02]  /*a770*/  UIADD3.X UR63, UPT, UPT, URZ, UR19, URZ, UP3, !UPT ;  /* 0x00000013ff3f7290 */ /* 0x000fc40009ffe4ff */
[----:B------:R-:W-:Y:S02]  /*a780*/  USHF.R.U32.HI UR6, URZ, 0x5, UR6 ;  /* 0x00000005ff067899 */ /* 0x000fe40008011606 */
[----:B------:R-:W-:Y:S02]  /*a790*/  UIMAD.WIDE.U32.X UR60, URZ, 0x29e4129e, UR60, UP0 ;  /* 0x29e4129eff3c78a5 */ /* 0x000fe400080e043c */
[----:B------:R-:W-:Y:S02]  /*a7a0*/  UIADD3 UR19, UP1, UPT, -UR58, 0x459, URZ ;  /* 0x000004593a137890 */ /* 0x000fe4000ff3e1ff */
[----:B------:R-:W-:Y:S02]  /*a7b0*/  UIADD3 UR72, UPT, UPT, UR39, -UR72, UR10 ;  /* 0x8000004827487290 */ /* 0x000fe4000fffe00a */
[----:B------:R-:W-:Y:S02]  /*a7c0*/  UIMAD UR17, UR17, -0x1b8, URZ ;  /* 0xfffffe48111178a4 */ /* 0x000fe4000f8e02ff */
[----:B------:R-:W-:-:S02]  /*a7d0*/  UIMAD.WIDE.U32 UR46, UR73, -0x1b8, UR46 ;  /* 0xfffffe48492e78a5 */ /* 0x000fc4000f8e002e */
[----:B------:R-:W-:Y:S01]  /*a7e0*/  UIADD3 UR70, UPT, UPT, UR37, -UR70, UR8 ;  /* 0x8000004625467290 */ /* 0x000fe2000fffe008 */
[----:B------:R-:W-:Y:S01]  /*a7f0*/  IMAD.U32 R11, RZ, RZ, UR72 ;  /* 0x00000048ff0b7e24 */ /* 0x000fe2000f8e00ff */
[----:B------:R-:W-:Y:S02]  /*a800*/  UIMAD UR4, UR7, -0x1b8, URZ ;  /* 0xfffffe48070478a4 */ /* 0x000fe4000f8e02ff */
[----:B------:R-:W-:Y:S01]  /*a810*/  UIMAD.WIDE.U32 UR34, UR76, -0x1b8, UR34 ;  /* 0xfffffe484c2278a5 */ /* 0x000fe2000f8e0022 */
[----:B------:R-:W-:Y:S01]  /*a820*/  IMAD.U32 R21, RZ, RZ, UR47 ;  /* 0x0000002fff157e24 */ /* 0x000fe2000f8e00ff */
[----:B------:R-:W-:Y:S01]  /*a830*/  UIMAD UR6, UR6, -0x1b8, URZ ;  /* 0xfffffe48060678a4 */ /* 0x000fe2000f8e02ff */
[----:B------:R-:W-:Y:S01]  /*a840*/  IMAD.U32 R7, RZ, RZ, UR70 ;  /* 0x00000046ff077e24 */ /* 0x000fe2000f8e00ff */
[----:B------:R-:W-:Y:S01]  /*a850*/  UIMAD.WIDE.U32 UR42, UR71, -0x1b8, UR42 ;  /* 0xfffffe48472a78a5 */ /* 0x000fe2000f8e002a */
[----:B------:R0:W-:Y:S01]  /*a860*/  STG.E.64 desc[UR20][R10.64], R28 ;  /* 0x0000001c0a007986 */ /* 0x0001e2000c101b14 */
[----:B------:R-:W-:Y:S01]  /*a870*/  UIADD3 UR54, UP0, UPT, -UR60, 0x46e, URZ ;  /* 0x0000046e3c367890 */ /* 0x000fe2000ff1e1ff */
[----:B------:R-:W-:Y:S01]  /*a880*/  MOV R23, UR35 ;  /* 0x0000002300177c02 */ /* 0x000fe20008000f00 */
[----:B------:R-:W-:Y:S01]  /*a890*/  UIADD3.X UR56, UPT, UPT, URZ, ~UR59, URZ, UP1, !UPT ;  /* 0x8000003bff387290 */ /* 0x000fe20008ffe4ff */
[----:B------:R-:W-:Y:S01]  /*a8a0*/  IMAD.U32 R20, RZ, RZ, UR46 ;  /* 0x0000002eff147e24 */ /* 0x000fe2000f8e00ff */
[----:B------:R-:W-:Y:S01]  /*a8b0*/  USHF.R.U64 UR69, UR69, 0x5, UR65 ;  /* 0x0000000545457899 */ /* 0x000fe20008001241 */
[----:B------:R-:W-:Y:S01]  /*a8c0*/  IMAD.U32 R15, RZ, RZ, UR43 ;  /* 0x0000002bff0f7e24 */ /* 0x000fe2000f8e00ff */
[----:B------:R-:W-:Y:S01]  /*a8d0*/  USHF.R.U32.HI UR65, URZ, 0x5, UR65 ;  /* 0x00000005ff417899 */ /* 0x000fe20008011641 */
[----:B------:R-:W-:Y:S01]  /*a8e0*/  IMAD.U32 R14, RZ, RZ, UR42 ;  /* 0x0000002aff0e7e24 */ /* 0x000fe2000f8e00ff */
[----:B------:R-:W-:Y:S01]  /*a8f0*/  UIADD3 UR73, UPT, UPT, UR47, -UR73, UR17 ;  /* 0x800000492f497290 */ /* 0x000fe2000fffe011 */
[----:B------:R1:W-:Y:S01]  /*a900*/  STG.E.64 desc[UR20][R6.64], R16 ;  /* 0x0000001006007986 */ /* 0x0003e2000c101b14 */
[----:B------:R-:W-:Y:S01]  /*a910*/  UIADD3 UR4, UPT, UPT, UR35, -UR76, UR4 ;  /* 0x8000004c23047290 */ /* 0x000fe2000fffe004 */
[----:B------:R-:W-:Y:S01]  /*a920*/  IMAD.U32 R22, RZ, RZ, UR34 ;  /* 0x00000022ff167e24 */ /* 0x000fe2000f8e00ff */
[----:B------:R-:W-:Y:S01]  /*a930*/  UIADD3 UR71, UPT, UPT, UR43, -UR71, UR6 ;  /* 0x800000472b477290 */ /* 0x000fe2000fffe006 */
[----:B0-----:R-:W-:Y:S01]  /*a940*/  IMAD.MOV.U32 R10, RZ, RZ, 0x27a2a19b ;  /* 0x27a2a19bff0a7424 */ /* 0x001fe200078e00ff */
[----:B------:R-:W-:Y:S01]  /*a950*/  UIADD3.X UR55, UPT, UPT, URZ, ~UR61, URZ, UP0, !UPT ;  /* 0x8000003dff377290 */ /* 0x000fe200087fe4ff */
[----:B------:R-:W-:Y:S01]  /*a960*/  MOV R21, UR73 ;  /* 0x0000004900157c02 */ /* 0x000fe20008000f00 */
[----:B------:R-:W-:Y:S01]  /*a970*/  USHF.R.U64 UR19, UR19, 0x1, UR56 ;  /* 0x0000000113137899 */ /* 0x000fe20008001238 */
[----:B------:R-:W-:Y:S01]  /*a980*/  IMAD.U32 R23, RZ, RZ, UR4 ;  /* 0x00000004ff177e24 */ /* 0x000fe2000f8e00ff */
[----:B------:R-:W-:Y:S01]  /*a990*/  UIMAD UR65, UR65, -0x1b8, URZ ;  /* 0xfffffe48414178a4 */ /* 0x000fe2000f8e02ff */
[----:B------:R-:W-:Y:S01]  /*a9a0*/  IMAD.MOV.U32 R11, RZ, RZ, 0x0 ;  /* 0x00000000ff0b7424 */ /* 0x000fe200078e00ff */
[----:B------:R-:W-:Y:S01]  /*a9b0*/  UIMAD.WIDE.U32 UR30, UR69, -0x1b8, UR30 ;  /* 0xfffffe48451e78a5 */ /* 0x000fe2000f8e001e */
[----:B------:R-:W-:Y:S01]  /*a9c0*/  MOV R15, UR71 ;  /* 0x00000047000f7c02 */ /* 0x000fe20008000f00 */
[----:B------:R-:W-:Y:S01]  /*a9d0*/  USHF.R.U32.HI UR56, URZ, 0x1, UR56 ;  /* 0x00000001ff387899 */ /* 0x000fe20008011638 */
[----:B------:R-:W-:Y:S01]  /*a9e0*/  IMAD.MOV.U32 R28, RZ, RZ, 0x3a40ccbe ;  /* 0x3a40ccbeff1c7424 */ /* 0x000fe200078e00ff */
[----:B------:R-:W-:Y:S01]  /*a9f0*/  USHF.R.U64 UR54, UR54, 0x1, UR55 ;  /* 0x0000000136367899 */ /* 0x000fe20008001237 */
[----:B-1----:R-:W-:Y:S01]  /*aa00*/  MOV R6, 0x28fc9edd ;  /* 0x28fc9edd00067802 */ /* 0x002fe20000000f00 */
[----:B------:R-:W-:Y:S01]  /*aa10*/  UIADD3 UR19, UP1, UPT, UR19, UR58, URZ ;  /* 0x0000003a13137290 */ /* 0x000fe2000ff3e0ff */
[----:B------:R-:W-:Y:S01]  /*aa20*/  IMAD.MOV.U32 R7, RZ, RZ, 0x0 ;  /* 0x00000000ff077424 */ /* 0x000fe200078e00ff */
[----:B------:R-:W-:Y:S01]  /*aa30*/  UIADD3 UR4, UPT, UPT, UR31, -UR69, UR65 ;  /* 0x800000451f047290 */ /* 0x000fe2000fffe041 */
[----:B------:R0:W-:Y:S01]  /*aa40*/  STG.E.64 desc[UR20][R20.64], R10 ;  /* 0x0000000a14007986 */ /* 0x0001e2000c101b14 */
[----:B------:R-:W-:Y:S01]  /*aa50*/  USHF.R.U64 UR77, UR77, 0x5, UR5 ;  /* 0x000000054d4d7899 */ /* 0x000fe20008001205 */
[----:B------:R-:W-:Y:S01]  /*aa60*/  IMAD.U32 R9, RZ, RZ, UR31 ;  /* 0x0000001fff097e24 */ /* 0x000fe2000f8e00ff */
[----:B------:R-:W-:Y:S01]  /*aa70*/  USHF.R.U32.HI UR5, URZ, 0x5, UR5 ;  /* 0x00000005ff057899 */ /* 0x000fe20008011605 */
[----:B------:R1:W-:Y:S01]  /*aa80*/  STG.E.64 desc[UR20][R14.64], R28 ;  /* 0x0000001c0e007986 */ /* 0x0003e2000c101b14 */
[----:B------:R-:W-:Y:S01]  /*aa90*/  USHF.R.U32.HI UR55, URZ, 0x1, UR55 ;  /* 0x00000001ff377899 */ /* 0x000fe20008011637 */
[----:B------:R-:W-:Y:S01]  /*aaa0*/  IMAD.U32 R9, RZ, RZ, UR4 ;  /* 0x00000004ff097e24 */ /* 0x000fe2000f8e00ff */
[----:B------:R-:W-:Y:S01]  /*aab0*/  UIADD3 UR54, UP0, UPT, UR54, UR60, URZ ;  /* 0x0000003c36367290 */ /* 0x000fe2000ff1e0ff */
[----:B------:R2:W-:Y:S01]  /*aac0*/  STG.E.64 desc[UR20][R4.64], R6 ;  /* 0x0000000604007986 */ /* 0x0005e2000c101b14 */
[----:B------:R-:W-:Y:S01]  /*aad0*/  UIADD3.X UR56, UPT, UPT, UR56, UR59, URZ, UP1, !UPT ;  /* 0x0000003b38387290 */ /* 0x000fe20008ffe4ff */
[----:B------:R-:W-:Y:S01]  /*aae0*/  MOV R8, UR30 ;  /* 0x0000001e00087c02 */ /* 0x000fe20008000f00 */
[----:B------:R-:W-:-:S02]  /*aaf0*/  USHF.R.U64 UR67, UR67, 0x5, UR66 ;  /* 0x0000000543437899 */ /* 0x000fc40008001242 */
[----:B------:R-:W-:Y:S01]  /*ab00*/  USHF.R.U32.HI UR66, URZ, 0x5, UR66 ;  /* 0x00000005ff427899 */ /* 0x000fe20008011642 */
[----:B0-----:R-:W-:Y:S01]  /*ab10*/  HFMA2 R20, -RZ, RZ, 0.0006427764892578125, 0.09185791015625 ;  /* 0x11442de1ff147431 */ /* 0x001fe200000001ff */
[----:B------:R-:W-:Y:S01]  /*ab20*/  UIMAD UR5, UR5, -0x1b8, URZ ;  /* 0xfffffe48050578a4 */ /* 0x000fe2000f8e02ff */
[----:B------:R-:W-:Y:S01]  /*ab30*/  IMAD.MOV.U32 R21, RZ, RZ, 0x0 ;  /* 0x00000000ff157424 */ /* 0x000fe200078e00ff */
[----:B------:R-:W-:Y:S01]  /*ab40*/  UIMAD.WIDE.U32 UR28, UR77, -0x1b8, UR28 ;  /* 0xfffffe484d1c78a5 */ /* 0x000fe2000f8e001c */
[----:B-1----:R-:W-:Y:S01]  /*ab50*/  IMAD.MOV.U32 R14, RZ, RZ, 0x17b870fc ;  /* 0x17b870fcff0e7424 */ /* 0x002fe200078e00ff */
[----:B------:R-:W-:Y:S01]  /*ab60*/  UIADD3.X UR55, UPT, UPT, UR55, UR61, URZ, UP0, !UPT ;  /* 0x0000003d37377290 */ /* 0x000fe200087fe4ff */
[----:B------:R-:W-:Y:S01]  /*ab70*/  IMAD.MOV.U32 R15, RZ, RZ, 0x0 ;  /* 0x00000000ff0f7424 */ /* 0x000fe200078e00ff */
[----:B------:R-:W-:Y:S01]  /*ab80*/  USHF.R.U32.HI UR4, URZ, 0x5, UR56 ;  /* 0x00000005ff047899 */ /* 0x000fe20008011638 */
[----:B--2---:R-:W0:Y:S01]  /*ab90*/  LDC.64 R6, c[0x4][0x10] ;  /* 0x01000400ff067b82 */ /* 0x004e220000000a00 */
[----:B------:R-:W-:Y:S01]  /*aba0*/  UIMAD UR66, UR66, -0x1b8, URZ ;  /* 0xfffffe48424278a4 */ /* 0x000fe2000f8e02ff */
[----:B------:R-:W-:Y:S01]  /*abb0*/  IMAD.U32 R25, RZ, RZ, UR29 ;  /* 0x0000001dff197e24 */ /* 0x000fe2000f8e00ff */
[----:B------:R-:W-:Y:S01]  /*abc0*/  UIMAD.WIDE.U32 UR24, UR67, -0x1b8, UR24 ;  /* 0xfffffe48431878a5 */ /* 0x000fe2000f8e0018 */
[----:B------:R-:W-:Y:S01]  /*abd0*/  MOV R24, UR28 ;  /* 0x0000001c00187c02 */ /* 0x000fe20008000f00 */
[----:B------:R-:W-:Y:S01]  /*abe0*/  UIADD3 UR77, UPT, UPT, UR29, -UR77, UR5 ;  /* 0x8000004d1d4d7290 */ /* 0x000fe2000fffe005 */
[----:B------:R-:W-:Y:S01]  /*abf0*/  IMAD.MOV.U32 R28, RZ, RZ, 0x352686e5 ;  /* 0x352686e5ff1c7424 */ /* 0x000fe200078e00ff */
[----:B------:R-:W-:Y:S01]  /*ac00*/  USHF.R.U64 UR19, UR19, 0x5, UR56 ;  /* 0x0000000513137899 */ /* 0x000fe20008001238 */
[----:B------:R-:W-:Y:S01]  /*ac10*/  MOV R4, 0x1e2cb417 ;  /* 0x1e2cb41700047802 */ /* 0x000fe20000000f00 */
[----:B------:R-:W-:Y:S01]  /*ac20*/  USHF.R.U64 UR54, UR54, 0x5, UR55 ;  /* 0x0000000536367899 */ /* 0x000fe20008001237 */
[----:B------:R-:W-:Y:S01]  /*ac30*/  IMAD.U32 R17, RZ, RZ, UR25 ;  /* 0x00000019ff117e24 */ /* 0x000fe2000f8e00ff */
[----:B------:R-:W-:Y:S01]  /*ac40*/  USHF.R.U32.HI UR6, URZ, 0x5, UR55 ;  /* 0x00000005ff067899 */ /* 0x000fe20008011637 */
[----:B------:R-:W-:Y:S01]  /*ac50*/  IMAD.U32 R25, RZ, RZ, UR77 ;  /* 0x0000004dff197e24 */ /* 0x000fe2000f8e00ff */
[----:B------:R-:W-:Y:S01]  /*ac60*/  UIMAD UR5, UR4, -0x1b8, URZ ;  /* 0xfffffe48040578a4 */ /* 0x000fe2000f8e02ff */
[----:B------:R-:W-:Y:S01]  /*ac70*/  IMAD.U32 R16, RZ, RZ, UR24 ;  /* 0x00000018ff107e24 */ /* 0x000fe2000f8e00ff */
[----:B------:R-:W-:Y:S01]  /*ac80*/  UIADD3 UR4, UPT, UPT, UR25, -UR67, UR66 ;  /* 0x8000004319047290 */ /* 0x000fe2000fffe042 */
[----:B------:R-:W-:Y:S01]  /*ac90*/  IMAD.MOV.U32 R5, RZ, RZ, 0x0 ;  /* 0x00000000ff057424 */ /* 0x000fe200078e00ff */
[----:B------:R-:W-:Y:S01]  /*aca0*/  UIMAD.WIDE.U32 UR62, UR19, -0x1b8, UR62 ;  /* 0xfffffe48133e78a5 */ /* 0x000fe2000f8e003e */
[----:B------:R1:W-:Y:S01]  /*acb0*/  STG.E.64 desc[UR20][R24.64], R20 ;  /* 0x0000001418007986 */ /* 0x0003e2000c101b14 */
[----:B------:R-:W-:-:S02]  /*acc0*/  UIMAD.WIDE.U32 UR26, UR54, -0x1b8, UR26 ;  /* 0xfffffe48361a78a5 */ /* 0x000fc4000f8e001a */
[----:B------:R-:W-:Y:S01]  /*acd0*/  UIMAD UR6, UR6, -0x1b8, URZ ;  /* 0xfffffe48060678a4 */ /* 0x000fe2000f8e02ff */
[----:B------:R-:W-:Y:S01]  /*ace0*/  IMAD.U32 R17, RZ, RZ, UR4 ;  /* 0x00000004ff117e24 */ /* 0x000fe2000f8e00ff */
[----:B------:R-:W-:Y:S01]  /*acf0*/  UIADD3 UR5, UPT, UPT, UR63, -UR19, UR5 ;  /* 0x800000133f057290 */ /* 0x000fe2000fffe005 */
[----:B------:R2:W-:Y:S01]  /*ad00*/  STG.E.64 desc[UR20][R22.64], R14 ;  /* 0x0000000e16007986 */ /* 0x0005e2000c101b14 */
[----:B------:R-:W-:Y:S01]  /*ad10*/  UIADD3 UR4, UPT, UPT, UR27, -UR54, UR6 ;  /* 0x800000361b047290 */ /* 0x000fe2000fffe006 */
[----:B------:R-:W-:Y:S01]  /*ad20*/  IMAD.U32 R11, RZ, RZ, UR63 ;  /* 0x0000003fff0b7e24 */ /* 0x000fe2000f8e00ff */
[----:B------:R-:W-:Y:S01]  /*ad30*/  MOV R10, UR62 ;  /* 0x0000003e000a7c02 */ /* 0x000fe20008000f00 */
[----:B------:R0:W-:Y:S01]  /*ad40*/  STG.E.64 desc[UR20][R8.64], R28 ;  /* 0x0000001c08007986 */ /* 0x0001e2000c101b14 */
[----:B------:R-:W-:Y:S02]  /*ad50*/  IMAD.U32 R11, RZ, RZ, UR5 ;  /* 0x00000005ff0b7e24 */ /* 0x000fe4000f8e00ff */
[----:B-1----:R-:W-:Y:S01]  /*ad60*/  IMAD.U32 R21, RZ, RZ, UR27 ;  /* 0x0000001bff157e24 */ /* 0x002fe2000f8e00ff */
[----:B------:R-:W-:Y:S01]  /*ad70*/  MOV R20, UR26 ;  /* 0x0000001a00147c02 */ /* 0x000fe20008000f00 */
[----:B------:R-:W-:Y:S01]  /*ad80*/  IMAD.MOV.U32 R24, RZ, RZ, 0x16f9d2ce ;  /* 0x16f9d2ceff187424 */ /* 0x000fe200078e00ff */
[----:B------:R1:W-:Y:S01]  /*ad90*/  STG.E.64 desc[UR20][R16.64], R4 ;  /* 0x0000000410007986 */ /* 0x0003e2000c101b14 */
[----:B------:R-:W-:-:S02]  /*ada0*/  IMAD.MOV.U32 R25, RZ, RZ, 0x0 ;  /* 0x00000000ff197424 */ /* 0x000fc400078e00ff */
[----:B--2---:R-:W-:Y:S02]  /*adb0*/  HFMA2 R14, -RZ, RZ, 0.00010979175567626953125, -676.5 ;  /* 0x0732e149ff0e7431 */ /* 0x004fe400000001ff */
[----:B------:R-:W-:Y:S01]  /*adc0*/  IMAD.U32 R21, RZ, RZ, UR4 ;  /* 0x00000004ff157e24 */ /* 0x000fe2000f8e00ff */
[----:B------:R2:W-:Y:S04]  /*add0*/  STG.E.64 desc[UR20][R10.64], R24 ;  /* 0x000000180a007986 */ /* 0x0005e8000c101b14 */
[----:B------:R3:W-:Y:S04]  /*ade0*/  STG.E.64 desc[UR20][R20.64], R14 ;  /* 0x0000000e14007986 */ /* 0x0007e8000c101b14 */
[----:B0-----:R-:W4:Y:S04]  /*adf0*/  LDG.E.64 R8, desc[UR20][R6.64+0x100] ;  /* 0x0001001406087981 */ /* 0x001f28000c1e1b00 */
[----:B-1----:R-:W4:Y:S04]  /*ae00*/  LDG.E.64 R4, desc[UR20][R6.64+0x108] ;  /* 0x0001081406047981 */ /* 0x002f28000c1e1b00 */
[----:B--2---:R-:W4:Y:S04]  /*ae10*/  LDG.E.64 R10, desc[UR20][R6.64+0x8] ;  /* 0x00000814060a7981 */ /* 0x004f28000c1e1b00 */
[----:B---3--:R-:W2:Y:S04]  /*ae20*/  LDG.E.64 R14, desc[UR20][R6.64+0x10] ;  /* 0x00001014060e7981 */ /* 0x008ea8000c1e1b00 */
[----:B------:R-:W3:Y:S04]  /*ae30*/  LDG.E.64 R20, desc[UR20][R6.64+0x110] ;  /* 0x0001101406147981 */ /* 0x000ee8000c1e1b00 */
[----:B------:R-:W3:Y:S01]  /*ae40*/  LDG.E.64 R22, desc[UR20][R6.64+0x18] ;  /* 0x0000181406167981 */ /* 0x000ee2000c1e1b00 */
[----:B------:R-:W-:-:S04]  /*ae50*/  UIADD3 UR22, UP0, UPT, UR22, 0x8, URZ ;  /* 0x0000000816167890 */ /* 0x000fc8000ff1e0ff */
[----:B------:R-:W-:-:S06]  /*ae60*/  UIADD3.X UR23, UPT, UPT, URZ, UR23, URZ, UP0, !UPT ;  /* 0x00000017ff177290 */ /* 0x000fcc00087fe4ff */
[----:B------:R-:W-:Y:S01]  /*ae70*/  IMAD.U32 R16, RZ, RZ, UR23 ;  /* 0x00000017ff107e24 */ /* 0x000fe2000f8e00ff */
[----:B----4-:R-:W-:-:S04]  /*ae80*/  IADD3 R13, P0, PT, -R8, R10, RZ ;  /* 0x0000000a080d7210 */ /* 0x010fc80007f1e1ff */
[----:B------:R-:W-:Y:S01]  /*ae90*/  IADD3 R8, P1, PT, R13, 0x3b9aca00, RZ ;  /* 0x3b9aca000d087810 */ /* 0x000fe20007f3e0ff */
[----:B------:R-:W-:-:S04]  /*aea0*/  IMAD.X R9, R11, 0x1, ~R9, P0 ;  /* 0x000000010b097824 */ /* 0x000fc800000e0e09 */
[----:B------:R-:W-:Y:S01]  /*aeb0*/  IMAD.X R2, RZ, RZ, R9, P1 ;  /* 0x000000ffff027224 */ /* 0x000fe200008e0609 */
[----:B--2---:R-:W-:Y:S02]  /*aec0*/  IADD3 R10, P1, PT, -R4, R14, RZ ;  /* 0x0000000e040a7210 */ /* 0x004fe40007f3e1ff */
[----:B---3--:R-:W-:-:S03]  /*aed0*/  IADD3 R0, P2, PT, -R20, R22, RZ ;  /* 0x0000001614007210 */ /* 0x008fc60007f5e1ff */
[----:B------:R-:W-:Y:S01]  /*aee0*/  IMAD.X R5, R15, 0x1, ~R5, P1 ;  /* 0x000000010f057824 */ /* 0x000fe200008e0e05 */
[----:B------:R-:W-:Y:S02]  /*aef0*/  IADD3 R11, P1, PT, R10, 0x3b9aca00, RZ ;  /* 0x3b9aca000a0b7810 */ /* 0x000fe40007f3e0ff */
[----:B------:R-:W-:Y:S02]  /*af00*/  IADD3.X R21, PT, PT, ~R21, R23, RZ, P2, !PT ;  /* 0x0000001715157210 */ /* 0x000fe400017fe5ff */
[----:B------:R-:W-:Y:S02]  /*af10*/  ISETP.GE.AND P0, PT, R9, RZ, PT ;  /* 0x000000ff0900720c */ /* 0x000fe40003f06270 */
[----:B------:R-:W-:Y:S01]  /*af20*/  IADD3 R15, P2, PT, R0, 0x3b9aca00, RZ ;  /* 0x3b9aca00000f7810 */ /* 0x000fe20007f5e0ff */
[----:B------:R-:W-:Y:S01]  /*af30*/  IMAD.X R4, RZ, RZ, R5, P1 ;  /* 0x000000ffff047224 */ /* 0x000fe200008e0605 */
[----:B------:R-:W-:Y:S02]  /*af40*/  SEL R8, R8, R13, !P0 ;  /* 0x0000000d08087207 */ /* 0x000fe40004000000 */
[----:B------:R-:W-:Y:S01]  /*af50*/  SEL R9, R2, R9, !P0 ;  /* 0x0000000902097207 */ /* 0x000fe20004000000 */
[----:B------:R-:W-:Y:S01]  /*af60*/  IMAD.X R2, RZ, RZ, R21, P2 ;  /* 0x000000ffff027224 */ /* 0x000fe200010e0615 */
[----:B------:R-:W-:-:S02]  /*af70*/  ISETP.GE.AND P0, PT, R5, RZ, PT ;  /* 0x000000ff0500720c */ /* 0x000fc40003f06270 */
[----:B------:R-:W-:Y:S02]  /*af80*/  ISETP.GE.AND P1, PT, R21, RZ, PT ;  /* 0x000000ff1500720c */ /* 0x000fe40003f26270 */
[----:B------:R-:W-:Y:S02]  /*af90*/  SEL R10, R11, R10, !P0 ;  /* 0x0000000a0b0a7207 */ /* 0x000fe40004000000 */
[----:B------:R-:W-:Y:S02]  /*afa0*/  SEL R14, R15, R0, !P1 ;  /* 0x000000000f0e7207 */ /* 0x000fe40004800000 */
[----:B------:R-:W-:Y:S02]  /*afb0*/  SEL R11, R4, R5, !P0 ;  /* 0x00000005040b7207 */ /* 0x000fe40004000000 */
[----:B------:R-:W-:Y:S01]  /*afc0*/  SEL R15, R2, R21, !P1 ;  /* 0x00000015020f7207 */ /* 0x000fe20004800000 */
[----:B------:R0:W-:Y:S01]  /*afd0*/  STG.E.64 desc[UR20][R6.64+0x8], R8 ;  /* 0x0000080806007986 */ /* 0x0001e2000c101b14 */
[----:B------:R-:W1:Y:S03]  /*afe0*/  LDC.64 R4, c[0x4][0x10] ;  /* 0x01000400ff047b82 */ /* 0x000e660000000a00 */
[----:B------:R0:W-:Y:S04]  /*aff0*/  STG.E.64 desc[UR20][R6.64+0x10], R10 ;  /* 0x0000100a06007986 */ /* 0x0001e8000c101b14 */
[----:B------:R0:W-:Y:S01]  /*b000*/  STG.E.64 desc[UR20][R6.64+0x18], R14 ;  /* 0x0000180e06007986 */ /* 0x0001e2000c101b14 */
[----:B------:R-:W-:Y:S01]  /*b010*/  IMAD.MOV.U32 R0, RZ, RZ, 0x1 ;  /* 0x00000001ff007424 */ /* 0x000fe200078e00ff */
[----:B------:R-:W-:-:S07]  /*b020*/  MOV R13, UR22 ;  /* 0x00000016000d7c02 */ /* 0x000fce0008000f00 */
.L_x_89:
[C---:B------:R-:W-:Y:S01]  /*b030*/  ISETP.GE.U32.AND P0, PT, R0.reuse, 0x16, PT ;  /* 0x000000160000780c */ /* 0x040fe20003f06070 */
[C---:B------:R-:W-:Y:S02]  /*b040*/  VIADD R2, R0.reuse, 0x22 ;  /* 0x0000002200027836 */ /* 0x040fe40000000000 */
[----:B0-----:R-:W-:Y:S02]  /*b050*/  VIADD R11, R0, 0x4 ;  /* 0x00000004000b7836 */ /* 0x001fe40000000000 */
[----:B------:R-:W-:Y:S01]  /*b060*/  IMAD.MOV.U32 R14, RZ, RZ, R13 ;  /* 0x000000ffff0e7224 */ /* 0x000fe200078e000d */
[----:B------:R-:W-:Y:S01]  /*b070*/  MOV R9, R2 ;  /* 0x0000000200097202 */ /* 0x000fe20000000f00 */
[----:B------:R-:W-:-:S06]  /*b080*/  IMAD.MOV.U32 R15, RZ, RZ, R16 ;  /* 0x000000ffff0f7224 */ /* 0x000fcc00078e0010 */
[----:B------:R-:W-:-:S04]  /*b090*/  @P0 VIADD R9, R11, 0xffffffe7 ;  /* 0xffffffe70b090836 */ /* 0x000fc80000000000 */
[----:B-1----:R-:W-:Y:S02]  /*b0a0*/  IMAD.WIDE.U32 R20, R9, 0x8, R4 ;  /* 0x0000000809147825 */ /* 0x002fe400078e0004 */
        /* <DEDUP_REMOVED lines=58> */
[----:B------:R-:W-:Y:S02]  /*b450*/  IMAD.MOV.U32 R13, RZ, RZ, R8 ;  /* 0x000000ffff0d7224 */ /* 0x000fe400078e0008 */
[----:B------:R-:W-:-:S10]  /*b460*/  IMAD.MOV.U32 R0, RZ, RZ, R11 ;  /* 0x000000ffff007224 */ /* 0x000fd400078e000b */
        /* <DEDUP_REMOVED lines=22> */
[----:B------:R-:W-:Y:S01]  /*b5d0*/  IADD3.X R13, PT, PT, RZ, R14, RZ, P1, !PT ;  /* 0x0000000eff0d7210 */ /* 0x000fe20000ffe4ff */
[----:B------:R-:W-:Y:S01]  /*b5e0*/  IMAD.X R2, RZ, RZ, R17, P2 ;  /* 0x000000ffff027224 */ /* 0x000fe200010e0611 */
[----:B------:R-:W-:Y:S02]  /*b5f0*/  ISETP.GE.AND P1, PT, R17, RZ, PT ;  /* 0x000000ff1100720c */ /* 0x000fe40003f26270 */
[----:B------:R-:W-:Y:S02]  /*b600*/  SEL R10, R11, R10, !P0 ;  /* 0x0000000a0b0a7207 */ /* 0x000fe40004000000 */
[----:B------:R-:W-:Y:S01]  /*b610*/  SEL R11, R13, R14, !P0 ;  /* 0x0000000e0d0b7207 */ /* 0x000fe20004000000 */
[----:B------:R-:W-:Y:S01]  /*b620*/  IMAD.U32 R13, RZ, RZ, UR22 ;  /* 0x00000016ff0d7e24 */ /* 0x000fe2000f8e00ff */
[----:B------:R-:W-:Y:S01]  /*b630*/  SEL R14, R15, R0, !P1 ;  /* 0x000000000f0e7207 */ /* 0x000fe20004800000 */
[----:B------:R-:W-:Y:S01]  /*b640*/  IMAD.MOV.U32 R0, RZ, RZ, 0x1 ;  /* 0x00000001ff007424 */ /* 0x000fe200078e00ff */
[----:B------:R-:W-:Y:S01]  /*b650*/  SEL R15, R2, R17, !P1 ;  /* 0x00000011020f7207 */ /* 0x000fe20004800000 */
[----:B------:R0:W-:Y:S01]  /*b660*/  STG.E.64 desc[UR20][R6.64+0x10], R10 ;  /* 0x0000100a06007986 */ /* 0x0001e2000c101b14 */
[----:B------:R-:W-:-:S03]  /*b670*/  MOV R16, UR23 ;  /* 0x0000001700107c02 */ /* 0x000fc60008000f00 */
[----:B------:R0:W-:Y:S04]  /*b680*/  STG.E.64 desc[UR20][R6.64+0x18], R14 ;  /* 0x0000180e06007986 */ /* 0x0001e8000c101b14 */
.L_x_90:
        /* <DEDUP_REMOVED lines=13> */
[----:B------:R-:W-:Y:S01]  /*b760*/  @P0 VIADD R8, R11, 0xffffffe7 ;  /* 0xffffffe70b080836 */ /* 0x000fe20000000000 */
[----:B------:R-:W-:Y:S02]  /*b770*/  IADD3.X R10, PT, PT, ~R17, R9, RZ, P1, !PT ;  /* 0x00000009110a7210 */ /* 0x000fe40000ffe5ff */
[----:B------:R-:W-:Y:S01]  /*b780*/  IADD3 R16, P1, PT, R13, 0x3b9aca00, RZ ;  /* 0x3b9aca000d107810 */ /* 0x000fe20007f3e0ff */
[----:B------:R-:W-:Y:S01]  /*b790*/  VIADD R23, R8, 0x1 ;  /* 0x0000000108177836 */ /* 0x000fe20000000000 */
        /* <DEDUP_REMOVED lines=21> */
[----:B------:R0:W-:Y:S04]  /*b8f0*/  STG.E.64 desc[UR20][R8.64], R20 ;  /* 0x0000001408007986 */ /* 0x0001e8000c101b14 */
[----:B------:R-:W3:Y:S01]  /*b900*/  LDG.E.64 R16, desc[UR20][R16.64] ;  /* 0x0000001410107981 */ /* 0x000ee2000c1e1b00 */
[----:B------:R-:W-:Y:S02]  /*b910*/  ISETP.GE.U32.AND P1, PT, R11, 0x17, PT ;  /* 0x000000170b00780c */ /* 0x000fe40003f26070 */
[----:B------:R-:W-:-:S05]  /*b920*/  MOV R13, R0 ;  /* 0x00000000000d7202 */ /* 0x000fca0000000f00 */
[C---:B------:R-:W-:Y:S02]  /*b930*/  VIADD R0, R13.reuse, 0x7 ;  /* 0x000000070d007836 */ /* 0x040fe40000000000 */
[----:B------:R-:W-:-:S04]  /*b940*/  VIADD R13, R13, 0x25 ;  /* 0x000000250d0d7836 */ /* 0x000fc80000000000 */
[----:B------:R-:W-:-:S04]  /*b950*/  @P1 VIADD R13, R0, 0xffffffe7 ;  /* 0xffffffe7000d1836 */ /* 0x000fc80000000000 */
[----:B0-----:R-:W-:Y:S01]  /*b960*/  IMAD.WIDE.U32 R20, R13, 0x8, R4 ;  /* 0x000000080d147825 */ /* 0x001fe200078e0004 */
[----:B---3--:R-:W-:-:S04]  /*b970*/  IADD3 R23, P0, PT, -R16, R14, RZ ;  /* 0x0000000e10177210 */ /* 0x008fc80007f1e1ff */
[----:B------:R-:W-:Y:S01]  /*b980*/  IADD3 R2, P2, PT, R23, 0x3b9aca00, RZ ;  /* 0x3b9aca0017027810 */ /* 0x000fe20007f5e0ff */
[----:B------:R-:W-:-:S05]  /*b990*/  IMAD.X R15, R15, 0x1, ~R17, P0 ;  /* 0x000000010f0f7824 */ /* 0x000fca00000e0e11 */
[----:B------:R-:W-:Y:S02]  /*b9a0*/  ISETP.GE.AND P0, PT, R15, RZ, PT ;  /* 0x000000ff0f00720c */ /* 0x000fe40003f06270 */
[----:B------:R-:W-:Y:S02]  /*b9b0*/  IADD3.X R10, PT, PT, RZ, R15, RZ, P2, !PT ;  /* 0x0000000fff0a7210 */ /* 0x000fe400017fe4ff */
        /* <DEDUP_REMOVED lines=32> */
[----:B------:R-:W-:Y:S01]  /*bbc0*/  IADD3 R11, P1, PT, R10, 0x3b9aca00, RZ ;  /* 0x3b9aca000a0b7810 */ /* 0x000fe20007f3e0ff */
[----:B------:R-:W-:Y:S01]  /*bbd0*/  IMAD.U32 R16, RZ, RZ, UR23 ;  /* 0x00000017ff107e24 */ /* 0x000fe2000f8e00ff */
[----:B------:R-:W-:Y:S01]  /*bbe0*/  SEL R8, R8, R13, !P0 ;  /* 0x0000000d08087207 */ /* 0x000fe20004000000 */
[----:B------:R-:W-:Y:S01]  /*bbf0*/  IMAD.X R17, R21, 0x1, ~R17, P2 ;  /* 0x0000000115117824 */ /* 0x000fe200010e0e11 */
[----:B------:R-:W-:Y:S01]  /*bc00*/  SEL R9, R2, R9, !P0 ;  /* 0x0000000902097207 */ /* 0x000fe20004000000 */
[----:B------:R-:W-:Y:S01]  /*bc10*/  IMAD.X R13, RZ, RZ, R14, P1 ;  /* 0x000000ffff0d7224 */ /* 0x000fe200008e060e */
[----:B------:R-:W-:-:S02]  /*bc20*/  IADD3 R15, P2, PT, R0, 0x3b9aca00, RZ ;  /* 0x3b9aca00000f7810 */ /* 0x000fc40007f5e0ff */
[----:B------:R-:W-:Y:S01]  /*bc30*/  ISETP.GE.AND P0, PT, R14, RZ, PT ;  /* 0x000000ff0e00720c */ /* 0x000fe20003f06270 */
[----:B------:R0:W-:Y:S01]  /*bc40*/  STG.E.64 desc[UR20][R6.64+0x8], R8 ;  /* 0x0000080806007986 */ /* 0x0001e2000c101b14 */
[----:B------:R-:W-:Y:S02]  /*bc50*/  ISETP.GE.AND P1, PT, R17, RZ, PT ;  /* 0x000000ff1100720c */ /* 0x000fe40003f26270 */
[-C--:B------:R-:W-:Y:S02]  /*bc60*/  IADD3.X R2, PT, PT, RZ, R17.reuse, RZ, P2, !PT ;  /* 0x00000011ff027210 */ /* 0x080fe400017fe4ff */
        /* <DEDUP_REMOVED lines=8> */
.L_x_91:
        /* <DEDUP_REMOVED lines=56> */
[----:B0-----:R-:W-:-:S02]  /*c070*/  MOV R16, R9 ;  /* 0x0000000900107202 */ /* 0x001fc40000000f00 */
        /* <DEDUP_REMOVED lines=9> */
[----:B------:R-:W-:Y:S02]  /*c110*/  IMAD.MOV.U32 R13, RZ, RZ, R8 ;  /* 0x000000ffff0d7224 */ /* 0x000fe400078e0008 */
[----:B------:R-:W-:-:S10]  /*c120*/  IMAD.MOV.U32 R0, RZ, RZ, R11 ;  /* 0x000000ffff007224 */ /* 0x000fd400078e000b */
        /* <DEDUP_REMOVED lines=29> */
[----:B------:R-:W-:Y:S01]  /*c300*/  SEL R14, R15, R0, !P1 ;  /* 0x000000000f0e7207 */ /* 0x000fe20004800000 */
[----:B------:R-:W-:Y:S01]  /*c310*/  HFMA2 R0, -RZ, RZ, 0, 5.9604644775390625e-08 ;  /* 0x00000001ff007431 */ /* 0x000fe200000001ff */
[----:B------:R-:W-:Y:S01]  /*c320*/  SEL R15, R2, R17, !P1 ;  /* 0x00000011020f7207 */ /* 0x000fe20004800000 */
[----:B------:R0:W-:Y:S04]  /*c330*/  STG.E.64 desc[UR20][R6.64+0x10], R10 ;  /* 0x0000100a06007986 */ /* 0x0001e8000c101b14 */
[----:B------:R0:W-:Y:S02]  /*c340*/  STG.E.64 desc[UR20][R6.64+0x18], R14 ;  /* 0x0000180e06007986 */ /* 0x0001e4000c101b14 */
.L_x_92:
[C---:B------:R-:W-:Y:S01]  /*c350*/  ISETP.GE.U32.AND P0, PT, R0.reuse, 0x16, PT ;  /* 0x000000160000780c */ /* 0x040fe20003f06070 */
[C---:B------:R-:W-:Y:S01]  /*c360*/  VIADD R2, R0.reuse, 0x22 ;  /* 0x0000002200027836 */ /* 0x040fe20000000000 */
[----:B0-----:R-:W-:Y:S01]  /*c370*/  IADD3 R9, PT, PT, R0, 0x4, RZ ;  /* 0x0000000400097810 */ /* 0x001fe20007ffe0ff */
[----:B------:R-:W-:Y:S01]  /*c380*/  IMAD.MOV.U32 R10, RZ, RZ, R13 ;  /* 0x000000ffff0a7224 */ /* 0x000fe200078e000d */
[----:B------:R-:W-:Y:S01]  /*c390*/  MOV R11, R20 ;  /* 0x00000014000b7202 */ /* 0x000fe20000000f00 */
[----:B------:R-:W-:-:S08]  /*c3a0*/  IMAD.MOV.U32 R7, RZ, RZ, R2 ;  /* 0x000000ffff077224 */ /* 0x000fd000078e0002 */
        /* <DEDUP_REMOVED lines=66> */
.L_x_88:
        /* <DEDUP_REMOVED lines=16> */
[----:B------:R-:W-:Y:S02]  /*c8d0*/  SEL R13, R13, 0x1, P2 ;  /* 0x000000010d0d7807 */ /* 0x000fe40001000000 */
[----:B--2---:R-:W-:-:S04]  /*c8e0*/  IADD3 R17, P1, PT, R6, -R10, RZ ;  /* 0x8000000a06117210 */ /* 0x004fc80007f3e0ff */
[----:B------:R-:W-:Y:S01]  /*c8f0*/  IADD3 R0, P5, PT, R17, 0x3b9aca00, RZ ;  /* 0x3b9aca0011007810 */ /* 0x000fe20007fbe0ff */
[----:B------:R-:W-:-:S05]  /*c900*/  IMAD.X R7, R7, 0x1, ~R11, P1 ;  /* 0x0000000107077824 */ /* 0x000fca00008e0e0b */
[----:B------:R-:W-:Y:S02]  /*c910*/  ISETP.GE.AND P1, PT, R7, RZ, PT ;  /* 0x000000ff0700720c */ /* 0x000fe40003f26270 */
[----:B------:R-:W-:Y:S02]  /*c920*/  IADD3.X R2, PT, PT, RZ, R7, RZ, P5, !PT ;  /* 0x00000007ff027210 */ /* 0x000fe40002ffe4ff */
        /* <DEDUP_REMOVED lines=73> */
[----:B------:R-:W-:-:S07]  /*cdc0*/  MOV R4, R10 ;  /* 0x0000000a00047202 */ /* 0x000fce0000000f00 */
.L_x_94:
        /* <DEDUP_REMOVED lines=9> */
.L_x_96:
[C---:B------:R-:W-:Y:S01]  /*ce60*/  FMUL.FTZ R5, R7.reuse, R4 ;  /* 0x0000000407057220 */ /* 0x040fe20000410000 */
[----:B------:R-:W-:-:S03]  /*ce70*/  FMUL.FTZ R2, R7, 0.5 ;  /* 0x3f00000007027820 */ /* 0x000fc60000410000 */
[----:B------:R-:W-:-:S04]  /*ce80*/  FFMA R0, -R5, R5, R4 ;  /* 0x0000000505007223 */ /* 0x000fc80000000104 */
[----:B------:R-:W-:-:S07]  /*ce90*/  FFMA R0, R0, R2, R5 ;  /* 0x0000000200007223 */ /* 0x000fce0000000005 */
.L_x_97:
[----:B------:R-:W-:Y:S05]  /*cea0*/  BSYNC.RECONVERGENT B1 ;  /* 0x0000000000017941 */ /* 0x000fea0003800200 */
.L_x_95:
[----:B------:R-:W-:Y:S01]  /*ceb0*/  FMUL R5, R8, 9.9999997473787516356e-05 ;  /* 0x38d1b71708057820 */ /* 0x000fe20000400000 */
[----:B------:R-:W-:-:S03]  /*cec0*/  FMUL R9, R9, 9.9999997473787516356e-05 ;  /* 0x38d1b71709097820 */ /* 0x000fc60000400000 */
[-C--:B------:R-:W-:Y:S01]  /*ced0*/  FMUL R8, R5, R0.reuse ;  /* 0x0000000005087220 */ /* 0x080fe20000400000 */
[----:B------:R-:W-:-:S07]  /*cee0*/  FMUL R9, R9, R0 ;  /* 0x0000000009097220 */ /* 0x000fce0000400000 */
.L_x_103:
[----:B------:R-:W-:Y:S05]  /*cef0*/  @P0 BRA `(.L_x_98) ;  /* 0x0000002000640947 */ /* 0x000fea0003800000 */
[----:B------:R-:W0:Y:S01]  /*cf00*/  LDC.64 R4, c[0x4][0x18] ;  /* 0x01000600ff047b82 */ /* 0x000e220000000a00 */
[----:B------:R-:W-:Y:S02]  /*cf10*/  HFMA2 R16, -RZ, RZ, 0.000172138214111328125, -0.96728515625 ;  /* 0x09a4bbbdff107431 */ /* 0x000fe400000001ff */
        /* <DEDUP_REMOVED lines=9> */
[----:B0-----:R-:W-:Y:S01]  /*cfb0*/  STG.E.U8 desc[UR20][R4.64], R2 ;  /* 0x0000000204007986 */ /* 0x001fe2000c101114 */
[----:B------:R-:W-:-:S03]  /*cfc0*/  IMAD.MOV.U32 R20, RZ, RZ, 0x627f484 ;  /* 0x0627f484ff147424 */ /* 0x000fc600078e00ff */
[----:B--2---:R0:W-:Y:S01]  /*cfd0*/  STG.E.64 desc[UR20][R6.64+0x1b8], R16 ;  /* 0x0001b81006007986 */ /* 0x0041e2000c101b14 */
[----:B------:R-:W-:-:S03]  /*cfe0*/  IMAD.MOV.U32 R21, RZ, RZ, 0x0 ;  /* 0x00000000ff157424 */ /* 0x000fc600078e00ff */
[----:B---3--:R2:W-:Y:S04]  /*cff0*/  STG.E.64 desc[UR20][R10.64+0x100], R22 ;  /* 0x000100160a007986 */ /* 0x0085e8000c101b14 */
[----:B------:R3:W-:Y:S04]  /*d000*/  STG.E.64 desc[UR20][R10.64+0x8], R24 ;  /* 0x000008180a007986 */ /* 0x0007e8000c101b14 */
[----:B------:R-:W4:Y:S01]  /*d010*/  LDG.E.64 R28, desc[UR20][R10.64+0x100] ;  /* 0x000100140a1c7981 */ /* 0x000f22000c1e1b00 */
[----:B0-----:R-:W-:-:S03]  /*d020*/  HFMA2 R16, -RZ, RZ, 0.000445842742919921875, -50.03125 ;  /* 0x0f4ed241ff107431 */ /* 0x001fc600000001ff */
[----:B------:R-:W4:Y:S01]  /*d030*/  LDG.E.64 R14, desc[UR20][R10.64+0x8] ;  /* 0x000008140a0e7981 */ /* 0x000f22000c1e1b00 */
[----:B------:R-:W-:Y:S02]  /*d040*/  IMAD.MOV.U32 R6, RZ, RZ, 0x18752a31 ;  /* 0x18752a31ff067424 */ /* 0x000fe400078e00ff */
[----:B------:R-:W-:Y:S01]  /*d050*/  IMAD.MOV.U32 R7, RZ, RZ, 0x0 ;  /* 0x00000000ff077424 */ /* 0x000fe200078e00ff */
[----:B------:R0:W-:Y:S01]  /*d060*/  STG.E.64 desc[UR20][R10.64+0x10], R16 ;  /* 0x000010100a007986 */ /* 0x0001e2000c101b14 */
[----:B--2---:R-:W-:-:S03]  /*d070*/  IMAD.MOV.U32 R22, RZ, RZ, 0x732e149 ;  /* 0x0732e149ff167424 */ /* 0x004fc600078e00ff */
[----:B------:R-:W-:Y:S04]  /*d080*/  STG.E.64 desc[UR20][R10.64+0x108], R6 ;  /* 0x000108060a007986 */ /* 0x000fe8000c101b14 */
[----:B------:R2:W-:Y:S04]  /*d090*/  STG.E.64 desc[UR20][R10.64+0x18], R20 ;  /* 0x000018140a007986 */ /* 0x0005e8000c101b14 */
[----:B------:R5:W-:Y:S04]  /*d0a0*/  STG.E.64 desc[UR20][R10.64+0x110], R22 ;  /* 0x000110160a007986 */ /* 0x000be8000c101b14 */
[----:B---3--:R-:W3:Y:S04]  /*d0b0*/  LDG.E.64 R24, desc[UR20][R10.64+0x110] ;  /* 0x000110140a187981 */ /* 0x008ee8000c1e1b00 */
[----:B0-----:R-:W3:Y:S04]  /*d0c0*/  LDG.E.64 R16, desc[UR20][R10.64+0x18] ;  /* 0x000018140a107981 */ /* 0x001ee8000c1e1b00 */
[----:B--2---:R-:W2:Y:S04]  /*d0d0*/  LDG.E.64 R20, desc[UR20][R10.64+0x108] ;  /* 0x000108140a147981 */ /* 0x004ea8000c1e1b00 */
[----:B-----5:R-:W2:Y:S01]  /*d0e0*/  LDG.E.64 R22, desc[UR20][R10.64+0x10] ;  /* 0x000010140a167981 */ /* 0x020ea2000c1e1b00 */
[----:B------:R-:W-:Y:S01]  /*d0f0*/  MOV R4, 0x1 ;  /* 0x0000000100047802 */ /* 0x000fe20000000f00 */
[----:B------:R-:W-:-:S05]  /*d100*/  IMAD.MOV.U32 R5, RZ, RZ, 0x0 ;  /* 0x00000000ff057424 */ /* 0x000fca00078e00ff */
[----:B------:R0:W-:Y:S01]  /*d110*/  STG.E.64 desc[UR20][R10.64+0xa8], R4 ;  /* 0x0000a8040a007986 */ /* 0x0001e2000c101b14 */
[----:B------:R-:W-:Y:S02]  /*d120*/  IMAD.MOV.U32 R6, RZ, RZ, 0x31f60e45 ;  /* 0x31f60e45ff067424 */ /* 0x000fe400078e00ff */
[----:B0-----:R-:W-:-:S05]  /*d130*/  IMAD.MOV.U32 R4, RZ, RZ, 0x9a4bbbc ;  /* 0x09a4bbbcff047424 */ /* 0x001fca00078e00ff */
[----:B------:R0:W-:Y:S02]  /*d140*/  STG.E.64 desc[UR20][R10.64+0x150], R4 ;  /* 0x000150040a007986 */ /* 0x0001e4000c101b14 */
[----:B0-----:R-:W-:Y:S02]  /*d150*/  HFMA2 R4, -RZ, RZ, 0.000889301300048828125, 30576 ;  /* 0x13497777ff047431 */ /* 0x001fe400000001ff */
[----:B------:R0:W-:Y:S04]  /*d160*/  STG.E.64 desc[UR20][R10.64+0x40], R6 ;  /* 0x000040060a007986 */ /* 0x0001e8000c101b14 */
[----:B------:R5:W-:Y:S01]  /*d170*/  STG.E.64 desc[UR20][R10.64+0xe8], R4 ;  /* 0x0000e8040a007986 */ /* 0x000be2000c101b14 */
[----:B0-----:R-:W-:Y:S02]  /*d180*/  IMAD.MOV.U32 R6, RZ, RZ, 0x1eac96ce ;  /* 0x1eac96ceff067424 */ /* 0x001fe400078e00ff */
[----:B-----5:R-:W-:-:S05]  /*d190*/  IMAD.MOV.U32 R4, RZ, RZ, 0x3037aaa9 ;  /* 0x3037aaa9ff047424 */ /* 0x020fca00078e00ff */
[----:B------:R0:W-:Y:S04]  /*d1a0*/  STG.E.64 desc[UR20][R10.64+0x80], R4 ;  /* 0x000080040a007986 */ /* 0x0001e8000c101b14 */
[----:B------:R5:W-:Y:S01]  /*d1b0*/  STG.E.64 desc[UR20][R10.64+0x190], R6 ;  /* 0x000190060a007986 */ /* 0x000be2000c101b14 */
[----:B0-----:R-:W-:Y:S01]  /*d1c0*/  MOV R4, 0x23e7c1a1 ;  /* 0x23e7c1a100047802 */ /* 0x001fe20000000f00 */
[----:B-----5:R-:W-:-:S04]  /*d1d0*/  IMAD.MOV.U32 R6, RZ, RZ, 0x2a0fb625 ;  /* 0x2a0fb625ff067424 */ /* 0x020fc800078e00ff */
[----:B------:R0:W-:Y:S04]  /*d1e0*/  STG.E.64 desc[UR20][R10.64+0xc0], R4 ;  /* 0x0000c0040a007986 */ /* 0x0001e8000c101b14 */
[----:B------:R5:W-:Y:S01]  /*d1f0*/  STG.E.64 desc[UR20][R10.64+0x128], R6 ;  /* 0x000128060a007986 */ /* 0x000be2000c101b14 */
[----:B0-----:R-:W-:Y:S02]  /*d200*/  IMAD.MOV.U32 R4, RZ, RZ, 0x60cc4be ;  /* 0x060cc4beff047424 */ /* 0x001fe400078e00ff */
[----:B-----5:R-:W-:-:S03]  /*d210*/  IMAD.MOV.U32 R6, RZ, RZ, 0x1ddafce3 ;  /* 0x1ddafce3ff067424 */ /* 0x020fc600078e00ff */
[----:B------:R0:W-:Y:S04]  /*d220*/  STG.E.64 desc[UR20][R10.64+0x58], R4 ;  /* 0x000058040a007986 */ /* 0x0001e8000c101b14 */
[----:B------:R5:W-:Y:S01]  /*d230*/  STG.E.64 desc[UR20][R10.64+0x168], R6 ;  /* 0x000168060a007986 */ /* 0x000be2000c101b14 */
[----:B0-----:R-:W-:Y:S02]  /*d240*/  HFMA2 R4, -RZ, RZ, 0.043426513671875, -0.0589599609375 ;  /* 0x298fab8cff047431 */ /* 0x001fe400000001ff */
[----:B-----5:R-:W-:-:S03]  /*d250*/  IMAD.MOV.U32 R6, RZ, RZ, 0x29d95699 ;  /* 0x29d95699ff067424 */ /* 0x020fc600078e00ff */
[----:B------:R0:W-:Y:S04]  /*d260*/  STG.E.64 desc[UR20][R10.64+0x98], R4 ;  /* 0x000098040a007986 */ /* 0x0001e8000c101b14 */
[----:B------:R5:W-:Y:S01]  /*d270*/  STG.E.64 desc[UR20][R10.64+0x1a8], R6 ;  /* 0x0001a8060a007986 */ /* 0x000be2000c101b14 */
[----:B0-----:R-:W-:Y:S02]  /*d280*/  IMAD.MOV.U32 R4, RZ, RZ, 0x2946007f ;  /* 0x2946007fff047424 */ /* 0x001fe400078e00ff */
[----:B-----5:R-:W-:-:S03]  /*d290*/  IMAD.MOV.U32 R6, RZ, RZ, 0x49ab0d ;  /* 0x0049ab0dff067424 */ /* 0x020fc600078e00ff */
        /* <DEDUP_REMOVED lines=10> */
[----:B0-----:R-:W-:Y:S02]  /*d340*/  HFMA2 R4, -RZ, RZ, 0.006900787353515625, 59328 ;  /* 0x1f117b3eff047431 */ /* 0x001fe400000001ff */
        /* <DEDUP_REMOVED lines=15> */
[----:B0-----:R-:W-:Y:S02]  /*d440*/  HFMA2 R4, -RZ, RZ, 0.005283355712890625, 8.1360340118408203125e-05 ;  /* 0x1d690555ff047431 */ /* 0x001fe400000001ff */
        /* <DEDUP_REMOVED lines=15> */
[----:B0-----:R-:W-:Y:S02]  /*d540*/  HFMA2 R4, -RZ, RZ, 0.0037136077880859375, -55776 ;  /* 0x1b9bfacfff047431 */ /* 0x001fe400000001ff */
[----:B-----5:R-:W-:-:S05]  /*d550*/  IMAD.MOV.U32 R6, RZ, RZ, 0x27e9235d ;  /* 0x27e9235dff067424 */ /* 0x020fca00078e00ff */
[----:B------:R0:W-:Y:S04]  /*d560*/  STG.E.64 desc[UR20][R10.64+0x188], R6 ;  /* 0x000188060a007986 */ /* 0x0001e8000c101b14 */
[----:B------:R5:W-:Y:S01]  /*d570*/  STG.E.64 desc[UR20][R10.64+0x78], R4 ;  /* 0x000078040a007986 */ /* 0x000be2000c101b14 */
[----:B0-----:R-:W-:Y:S02]  /*d580*/  IMAD.MOV.U32 R6, RZ, RZ, 0xc4d288e ;  /* 0x0c4d288eff067424 */ /* 0x001fe400078e00ff */
[----:B-----5:R-:W-:-:S03]  /*d590*/  IMAD.MOV.U32 R4, RZ, RZ, 0x3899204d ;  /* 0x3899204dff047424 */ /* 0x020fc600078e00ff */
[----:B------:R0:W-:Y:S04]  /*d5a0*/  STG.E.64 desc[UR20][R10.64+0x120], R6 ;  /* 0x000120060a007986 */ /* 0x0001e8000c101b14 */
[----:B------:R5:W-:Y:S01]  /*d5b0*/  STG.E.64 desc[UR20][R10.64+0xb8], R4 ;  /* 0x0000b8040a007986 */ /* 0x000be2000c101b14 */
[----:B0-----:R-:W-:Y:S01]  /*d5c0*/  IMAD.MOV.U32 R6, RZ, RZ, 0x12507bf4 ;  /* 0x12507bf4ff067424 */ /* 0x001fe200078e00ff */
[----:B-----5:R-:W-:-:S04]  /*d5d0*/  MOV R4, 0x2648a459 ;  /* 0x2648a45900047802 */ /* 0x020fc80000000f00 */
[----:B------:R0:W-:Y:S04]  /*d5e0*/  STG.E.64 desc[UR20][R10.64+0x160], R6 ;  /* 0x000160060a007986 */ /* 0x0001e8000c101b14 */
[----:B------:R5:W-:Y:S01]  /*d5f0*/  STG.E.64 desc[UR20][R10.64+0x50], R4 ;  /* 0x000050040a007986 */ /* 0x000be2000c101b14 */
[----:B0-----:R-:W-:Y:S02]  /*d600*/  IMAD.MOV.U32 R6, RZ, RZ, 0x27a2a19b ;  /* 0x27a2a19bff067424 */ /* 0x001fe400078e00ff */
[----:B-----5:R-:W-:-:S03]  /*d610*/  IMAD.MOV.U32 R4, RZ, RZ, 0x3a40ccbe ;  /* 0x3a40ccbeff047424 */ /* 0x020fc600078e00ff */
[----:B------:R0:W-:Y:S04]  /*d620*/  STG.E.64 desc[UR20][R10.64+0xf8], R6 ;  /* 0x0000f8060a007986 */ /* 0x0001e8000c101b14 */
[----:B------:R5:W-:Y:S01]  /*d630*/  STG.E.64 desc[UR20][R10.64+0x1a0], R4 ;  /* 0x0001a0040a007986 */ /* 0x000be2000c101b14 */
[----:B----4-:R-:W-:Y:S01]  /*d640*/  IADD3 R0, P0, PT, -R28, R14, RZ ;  /* 0x0000000e1c007210 */ /* 0x010fe20007f1e1ff */
[----:B0-----:R-:W-:Y:S02]  /*d650*/  IMAD.MOV.U32 R6, RZ, RZ, 0x28fc9edd ;  /* 0x28fc9eddff067424 */ /* 0x001fe400078e00ff */
[----:B-----5:R-:W-:-:S03]  /*d660*/  HFMA2 R4, -RZ, RZ, 0.0006427764892578125, 0.09185791015625 ;  /* 0x11442de1ff047431 */ /* 0x020fc600000001ff */
[----:B------:R0:W-:Y:S04]  /*d670*/  STG.E.64 desc[UR20][R10.64+0x90], R6 ;  /* 0x000090060a007986 */ /* 0x0001e8000c101b14 */
[----:B------:R4:W-:Y:S01]  /*d680*/  STG.E.64 desc[UR20][R10.64+0x138], R4 ;  /* 0x000138040a007986 */ /* 0x0009e2000c101b14 */
[----:B0-----:R-:W-:-:S05]  /*d690*/  IMAD.MOV.U32 R6, RZ, RZ, 0x17b870fc ;  /* 0x17b870fcff067424 */ /* 0x001fca00078e00ff */
[----:B------:R0:W-:Y:S01]  /*d6a0*/  STG.E.64 desc[UR20][R10.64+0x28], R6 ;  /* 0x000028060a007986 */ /* 0x0001e2000c101b14 */
[----:B----4-:R-:W-:Y:S01]  /*d6b0*/  IMAD.MOV.U32 R4, RZ, RZ, 0x352686e5 ;  /* 0x352686e5ff047424 */ /* 0x010fe200078e00ff */
[----:B---3--:R-:W-:-:S04]  /*d6c0*/  IADD3 R2, P2, PT, -R24, R16, RZ ;  /* 0x0000001018027210 */ /* 0x008fc80007f5e1ff */
[----:B------:R3:W-:Y:S01]  /*d6d0*/  STG.E.64 desc[UR20][R10.64+0xd0], R4 ;  /* 0x0000d0040a007986 */ /* 0x0007e2000c101b14 */
[----:B0-----:R-:W-:Y:S01]  /*d6e0*/  IMAD.X R7, R15, 0x1, ~R29, P0 ;  /* 0x000000010f077824 */ /* 0x001fe200000e0e1d */
[----:B------:R-:W-:-:S04]  /*d6f0*/  IADD3 R6, P1, PT, R0, 0x3b9aca00, RZ ;  /* 0x3b9aca0000067810 */ /* 0x000fc80007f3e0ff */
[-C--:B---3--:R-:W-:Y:S02]  /*d700*/  IADD3.X R4, PT, PT, RZ, R7.reuse, RZ, P1, !PT ;  /* 0x00000007ff047210 */ /* 0x088fe40000ffe4ff */
[----:B--2---:R-:W-:Y:S02]  /*d710*/  IADD3 R13, P1, PT, -R20, R22, RZ ;  /* 0x00000016140d7210 */ /* 0x004fe40007f3e1ff */
[----:B------:R-:W-:Y:S01]  /*d720*/  ISETP.GE.AND P0, PT, R7, RZ, PT ;  /* 0x000000ff0700720c */ /* 0x000fe20003f06270 */
[----:B------:R-:W-:Y:S02]  /*d730*/  IMAD.X R25, R17, 0x1, ~R25, P2 ;  /* 0x0000000111197824 */ /* 0x000fe400010e0e19 */
[----:B------:R-:W-:Y:S01]  /*d740*/  IMAD.X R20, R23, 0x1, ~R21, P1 ;  /* 0x0000000117147824 */ /* 0x000fe200008e0e15 */
[----:B------:R-:W-:Y:S02]  /*d750*/  SEL R7, R4, R7, !P0 ;  /* 0x0000000704077207 */ /* 0x000fe40004000000 */
[----:B------:R-:W-:-:S02]  /*d760*/  IADD3 R4, P1, PT, R13, 0x3b9aca00, RZ ;  /* 0x3b9aca000d047810 */ /* 0x000fc40007f3e0ff */
[----:B------:R-:W-:Y:S01]  /*d770*/  IADD3 R17, P2, PT, R2, 0x3b9aca00, RZ ;  /* 0x3b9aca0002117810 */ /* 0x000fe20007f5e0ff */
[----:B------:R-:W-:Y:S01]  /*d780*/  IMAD.MOV.U32 R15, RZ, RZ, 0x0 ;  /* 0x00000000ff0f7424 */ /* 0x000fe200078e00ff */
[----:B------:R-:W-:Y:S01]  /*d790*/  MOV R14, 0x1e2cb417 ;  /* 0x1e2cb417000e7802 */ /* 0x000fe20000000f00 */
[----:B------:R-:W-:Y:S01]  /*d7a0*/  IMAD.X R5, RZ, RZ, R20, P1 ;  /* 0x000000ffff057224 */ /* 0x000fe200008e0614 */
[----:B------:R-:W-:Y:S02]  /*d7b0*/  SEL R6, R6, R0, !P0 ;  /* 0x0000000006067207 */ /* 0x000fe40004000000 */
[----:B------:R-:W-:Y:S02]  /*d7c0*/  ISETP.GE.AND P1, PT, R25, RZ, PT ;  /* 0x000000ff1900720c */ /* 0x000fe40003f26270 */
[----:B------:R-:W-:Y:S02]  /*d7d0*/  ISETP.GE.AND P0, PT, R20, RZ, PT ;  /* 0x000000ff1400720c */ /* 0x000fe40003f06270 */
[-C--:B------:R-:W-:Y:S01]  /*d7e0*/  IADD3.X R0, PT, PT, RZ, R25.reuse, RZ, P2, !PT ;  /* 0x00000019ff007210 */ /* 0x080fe200017fe4ff */
[----:B------:R0:W-:Y:S01]  /*d7f0*/  STG.E.64 desc[UR20][R10.64+0x178], R14 ;  /* 0x0001780e0a007986 */ /* 0x0001e2000c101b14 */
[----:B------:R-:W-:Y:S01]  /*d800*/  SEL R16, R17, R2, !P1 ;  /* 0x0000000211107207 */ /* 0x000fe20004800000 */
[----:B------:R-:W-:Y:S01]  /*d810*/  IMAD.MOV.U32 R28, RZ, RZ, 0x16f9d2ce ;  /* 0x16f9d2ceff1c7424 */ /* 0x000fe200078e00ff */
[----:B------:R-:W-:Y:S01]  /*d820*/  SEL R17, R0, R25, !P1 ;  /* 0x0000001900117207 */ /* 0x000fe20004800000 */
[----:B------:R-:W-:Y:S01]  /*d830*/  IMAD.MOV.U32 R29, RZ, RZ, 0x0 ;  /* 0x00000000ff1d7424 */ /* 0x000fe200078e00ff */
[----:B------:R2:W-:Y:S04]  /*d840*/  STG.E.64 desc[UR20][R10.64+0x8], R6 ;  /* 0x000008060a007986 */ /* 0x0005e8000c101b14 */
[----:B------:R2:W-:Y:S01]  /*d850*/  STG.E.64 desc[UR20][R10.64+0x68], R28 ;  /* 0x0000681c0a007986 */ /* 0x0005e2000c101b14 */
[----:B0-----:R-:W-:-:S02]  /*d860*/  SEL R14, R4, R13, !P0 ;  /* 0x0000000d040e7207 */ /* 0x001fc40004000000 */
[----:B------:R-:W-:Y:S01]  /*d870*/  SEL R15, R5, R20, !P0 ;  /* 0x00000014050f7207 */ /* 0x000fe20004000000 */
[----:B------:R2:W-:Y:S01]  /*d880*/  STG.E.64 desc[UR20][R10.64+0x18], R16 ;  /* 0x000018100a007986 */ /* 0x0005e2000c101b14 */
[----:B------:R-:W0:Y:S03]  /*d890*/  LDC.64 R4, c[0x4][0x10] ;  /* 0x01000400ff047b82 */ /* 0x000e260000000a00 */
[----:B------:R2:W-:Y:S01]  /*d8a0*/  STG.E.64 desc[UR20][R10.64+0x10], R14 ;  /* 0x0000100e0a007986 */ /* 0x0005e2000c101b14 */
[----:B-1----:R-:W-:-:S04]  /*d8b0*/  UIADD3 UR4, UP0, UPT, UR4, 0x8, URZ ;  /* 0x0000000804047890 */ /* 0x002fc8000ff1e0ff */
[----:B------:R-:W-:Y:S01]  /*d8c0*/  UIADD3.X UR5, UPT, UPT, URZ, UR5, URZ, UP0, !UPT ;  /* 0x00000005ff057290 */ /* 0x000fe200087fe4ff */
[----:B------:R-:W-:Y:S02]  /*d8d0*/  IMAD.MOV.U32 R0, RZ, RZ, 0x1 ;  /* 0x00000001ff007424 */ /* 0x000fe400078e00ff */
[----:B------:R-:W-:-:S03]  /*d8e0*/  IMAD.U32 R22, RZ, RZ, UR4 ;  /* 0x00000004ff167e24 */ /* 0x000fc6000f8e00ff */
[----:B------:R-:W-:-:S07]  /*d8f0*/  IMAD.U32 R23, RZ, RZ, UR5 ;  /* 0x00000005ff177e24 */ /* 0x000fce000f8e00ff */
.L_x_99:
[C---:B------:R-:W-:Y:S01]  /*d900*/  ISETP.GE.U32.AND P0, PT, R0.reuse, 0x16, PT ;  /* 0x000000160000780c */ /* 0x040fe20003f06070 */
[C---:B------:R-:W-:Y:S01]  /*d910*/  VIADD R13, R0.reuse, 0x4 ;  /* 0x00000004000d7836 */ /* 0x040fe20000000000 */
[----:B------:R-:W-:Y:S01]  /*d920*/  IADD3 R2, PT, PT, R0, 0x22, RZ ;  /* 0x0000002200027810 */ /* 0x000fe20007ffe0ff */
[----:B--2---:R-:W-:Y:S01]  /*d930*/  IMAD.MOV.U32 R15, RZ, RZ, R23 ;  /* 0x000000ffff0f7224 */ /* 0x004fe200078e0017 */
[----:B------:R-:W-:-:S03]  /*d940*/  MOV R14, R22 ;  /* 0x00000016000e7202 */ /* 0x000fc60000000f00 */
[----:B------:R-:W-:-:S06]  /*d950*/  IMAD.MOV.U32 R7, RZ, RZ, R2 ;  /* 0x000000ffff077224 */ /* 0x000fcc00078e0002 */
[----:B------:R-:W-:-:S04]  /*d960*/  @P0 VIADD R7, R13, 0xffffffe7 ;  /* 0xffffffe70d070836 */ /* 0x000fc80000000000 */
        /* <DEDUP_REMOVED lines=42> */
[----:B------:R-:W-:-:S03]  /*dc10*/  ISETP.GE.AND P0, PT, R25, RZ, PT ;  /* 0x000000ff1900720c */ /* 0x000fc60003f06270 */
[----:B------:R-:W-:Y:S01]  /*dc20*/  IMAD.WIDE.U32 R20, R15, 0x8, R4 ;  /* 0x000000080f147825 */ /* 0x000fe200078e0004 */
        /* <DEDUP_REMOVED lines=30> */
[----:B------:R-:W-:Y:S01]  /*de10*/  IADD3.X R22, PT, PT, ~R21, R23, RZ, P1, !PT ;  /* 0x0000001715167210 */ /* 0x000fe20000ffe5ff */
[----:B------:R-:W-:Y:S01]  /*de20*/  IMAD.U32 R23, RZ, RZ, UR5 ;  /* 0x00000005ff177e24 */ /* 0x000fe2000f8e00ff */
        /* <DEDUP_REMOVED lines=12> */
[----:B------:R-:W-:Y:S01]  /*def0*/  HFMA2 R0, -RZ, RZ, 0, 5.9604644775390625e-08 ;  /* 0x00000001ff007431 */ /* 0x000fe200000001ff */
[----:B------:R-:W-:Y:S02]  /*df00*/  SEL R14, R21, R2, !P0 ;  /* 0x00000002150e7207 */ /* 0x000fe40004000000 */
[----:B------:R-:W-:Y:S01]  /*df10*/  SEL R15, R15, R22, !P0 ;  /* 0x000000160f0f7207 */ /* 0x000fe20004000000 */
[----:B------:R-:W-:Y:S01]  /*df20*/  IMAD.U32 R22, RZ, RZ, UR4 ;  /* 0x00000004ff167e24 */ /* 0x000fe2000f8e00ff */
[----:B------:R-:W-:-:S03]  /*df30*/  SEL R17, R13, R20, !P1 ;  /* 0x000000140d117207 */ /* 0x000fc60004800000 */
[----:B------:R0:W-:Y:S04]  /*df40*/  STG.E.64 desc[UR20][R10.64+0x10], R14 ;  /* 0x0000100e0a007986 */ /* 0x0001e8000c101b14 */
[----:B------:R0:W-:Y:S02]  /*df50*/  STG.E.64 desc[UR20][R10.64+0x18], R16 ;  /* 0x000018100a007986 */ /* 0x0001e4000c101b14 */
.L_x_100:
[C---:B------:R-:W-:Y:S01]  /*df60*/  ISETP.GE.U32.AND P0, PT, R0.reuse, 0x16, PT ;  /* 0x000000160000780c */ /* 0x040fe20003f06070 */
[C---:B------:R-:W-:Y:S01]  /*df70*/  VIADD R2, R0.reuse, 0x22 ;  /* 0x0000002200027836 */ /* 0x040fe20000000000 */
[----:B------:R-:W-:Y:S01]  /*df80*/  IADD3 R13, PT, PT, R0, 0x4, RZ ;  /* 0x00000004000d7810 */ /* 0x000fe20007ffe0ff */
[----:B0-----:R-:W-:Y:S01]  /*df90*/  IMAD.MOV.U32 R14, RZ, RZ, R22 ;  /* 0x000000ffff0e7224 */ /* 0x001fe200078e0016 */
        /* <DEDUP_REMOVED lines=15> */
[-C--:B------:R-:W-:Y:S02]  /*e090*/  IADD3.X R17, PT, PT, RZ, R22.reuse, RZ, P1, !PT ;  /* 0x00000016ff117210 */ /* 0x080fe40000ffe4ff */
        /* <DEDUP_REMOVED lines=74> */
[----:B------:R-:W-:Y:S01]  /*e540*/  SEL R16, R17, R0, !P1 ;  /* 0x0000000011107207 */ /* 0x000fe20004800000 */
[----:B------:R-:W-:Y:S01]  /*e550*/  IMAD.MOV.U32 R0, RZ, RZ, 0x1 ;  /* 0x00000001ff007424 */ /* 0x000fe200078e00ff */
[----:B------:R-:W-:Y:S02]  /*e560*/  SEL R14, R21, R2, !P0 ;  /* 0x00000002150e7207 */ /* 0x000fe40004000000 */
[----:B------:R-:W-:Y:S02]  /*e570*/  SEL R15, R15, R22, !P0 ;  /* 0x000000160f0f7207 */ /* 0x000fe40004000000 */
[----:B------:R-:W-:Y:S02]  /*e580*/  SEL R17, R13, R20, !P1 ;  /* 0x000000140d117207 */ /* 0x000fe40004800000 */
[----:B------:R-:W-:Y:S01]  /*e590*/  MOV R22, UR4 ;  /* 0x0000000400167c02 */ /* 0x000fe20008000f00 */
[----:B------:R0:W-:Y:S04]  /*e5a0*/  STG.E.64 desc[UR20][R10.64+0x10], R14 ;  /* 0x0000100e0a007986 */ /* 0x0001e8000c101b14 */
[----:B------:R0:W-:Y:S02]  /*e5b0*/  STG.E.64 desc[UR20][R10.64+0x18], R16 ;  /* 0x000018100a007986 */ /* 0x0001e4000c101b14 */
.L_x_101:
[C---:B------:R-:W-:Y:S01]  /*e5c0*/  ISETP.GE.U32.AND P0, PT, R0.reuse, 0x16, PT ;  /* 0x000000160000780c */ /* 0x040fe20003f06070 */
[C---:B------:R-:W-:Y:S02]  /*e5d0*/  VIADD R2, R0.reuse, 0x22 ;  /* 0x0000002200027836 */ /* 0x040fe40000000000 */
[----:B------:R-:W-:Y:S02]  /*e5e0*/  VIADD R13, R0, 0x4 ;  /* 0x00000004000d7836 */ /* 0x000fe40000000000 */
[----:B0-----:R-:W-:Y:S01]  /*e5f0*/  IMAD.MOV.U32 R14, RZ, RZ, R22 ;  /* 0x000000ffff0e7224 */ /* 0x001fe200078e0016 */
[----:B------:R-:W-:Y:S01]  /*e600*/  MOV R7, R2 ;  /* 0x0000000200077202 */ /* 0x000fe20000000f00 */
        /* <DEDUP_REMOVED lines=97> */
.L_x_102:
        /* <DEDUP_REMOVED lines=69> */
[----:B------:R-:W-:Y:S02]  /*f070*/  HFMA2 R14, -RZ, RZ, 0, 1.847743988037109375e-06 ;  /* 0x0000001fff0e7431 */ /* 0x000fe400000001ff */
[----:B------:R-:W-:-:S07]  /*f080*/  IMAD.MOV.U32 R13, RZ, RZ, RZ ;  /* 0x000000ffff0d7224 */ /* 0x000fce00078e00ff */
.L_x_98:
        /* <DEDUP_REMOVED lines=11> */
[----:B------:R-:W-:Y:S01]  /*f140*/  VIADD R14, R21, 0x1 ;  /* 0x00000001150e7836 */ /* 0x000fe20000000000 */
[----:B------:R-:W-:-:S04]  /*f150*/  IADD3 R13, PT, PT, R13, 0x1, RZ ;  /* 0x000000010d0d7810 */ /* 0x000fc80007ffe0ff */
        /* <DEDUP_REMOVED lines=8> */
[----:B------:R-:W-:-:S04]  /*f1e0*/  IMAD.X R11, R11, 0x1, ~R7, P0 ;  /* 0x000000010b0b7824 */ /* 0x000fc800000e0e07 */
[----:B------:R-:W-:Y:S01]  /*f1f0*/  IMAD.X R0, RZ, RZ, R11, P1 ;  /* 0x000000ffff007224 */ /* 0x000fe200008e060b */
[----:B------:R-:W-:-:S04]  /*f200*/  ISETP.GE.AND P0, PT, R11, RZ, PT ;  /* 0x000000ff0b00720c */ /* 0x000fc80003f06270 */
        /* <DEDUP_REMOVED lines=75> */
.L_x_104:
        /* <DEDUP_REMOVED lines=10> */
.L_x_106:
[C---:B------:R-:W-:Y:S01]  /*f760*/  FMUL.FTZ R11, R5.reuse, R10 ;  /* 0x0000000a050b7220 */ /* 0x040fe20000410000 */
[----:B------:R-:W-:-:S03]  /*f770*/  FMUL.FTZ R0, R5, 0.5 ;  /* 0x3f00000005007820 */ /* 0x000fc60000410000 */
[----:B------:R-:W-:-:S04]  /*f780*/  FFMA R10, -R11, R11, R10 ;  /* 0x0000000b0b0a7223 */ /* 0x000fc8000000010a */
[----:B------:R-:W-:-:S07]  /*f790*/  FFMA R11, R10, R0, R11 ;  /* 0x000000000a0b7223 */ /* 0x000fce000000000b */
.L_x_107:
[----:B------:R-:W-:Y:S05]  /*f7a0*/  BSYNC.RECONVERGENT B1 ;  /* 0x0000000000017941 */ /* 0x000fea0003800200 */
.L_x_105:
[----:B------:R-:W-:Y:S01]  /*f7b0*/  FMUL R10, R16, 0.00019999999494757503271 ;  /* 0x3951b717100a7820 */ /* 0x000fe20000400000 */
[----:B------:R-:W-:Y:S01]  /*f7c0*/  FMUL R0, R15, 0.00019999999494757503271 ;  /* 0x3951b7170f007820 */ /* 0x000fe20000400000 */
[----:B------:R-:W-:-:S04]  /*f7d0*/  IMAD.WIDE R12, R12, 0x10, R18 ;  /* 0x000000100c0c7825 */ /* 0x000fc800078e0212 */
[-C--:B------:R-:W-:Y:S01]  /*f7e0*/  FMUL R10, R10, R11.reuse ;  /* 0x0000000b0a0a7220 */ /* 0x080fe20000400000 */
[----:B------:R-:W-:-:S05]  /*f7f0*/  FMUL R11, R0, R11 ;  /* 0x0000000b000b7220 */ /* 0x000fca0000400000 */
[----:B------:R1:W-:Y:S02]  /*f800*/  STG.E.128 desc[UR20][R12.64], R8 ;  /* 0x000000080c007986 */ /* 0x0003e4000c101d14 */
.L_x_87:
[----:B------:R-:W-:Y:S05]  /*f810*/  BSYNC.RECONVERGENT B0 ;  /* 0x0000000000007941 */ /* 0x000fea0003800200 */
.L_x_86:
[----:B------:R-:W-:Y:S05]  /*f820*/  @P3 BRA `(.L_x_108) ;  /* 0xffffff5c00303947 */ /* 0x000fea000383ffff */
[----:B------:R-:W-:Y:S05]  /*f830*/  EXIT ;  /* 0x000000000000794d */ /* 0x000fea0003800000 */
        .weak           $__internal_2_$__cuda_sm20_sqrt_rn_f32_slowpath
        .type           $__internal_2_$__cuda_sm20_sqrt_rn_f32_slowpath,@function
        .size           $__internal_2_$__cuda_sm20_sqrt_rn_f32_slowpath,($__internal_3_$__cuda_sm3x_div_rn_noftz_f32_slowpath - $__internal_2_$__cuda_sm20_sqrt_rn_f32_slowpath)
$__internal_2_$__cuda_sm20_sqrt_rn_f32_slowpath:
        /* <DEDUP_REMOVED lines=19> */
.L_x_109:
[----:B------:R-:W-:Y:S01]  /*f970*/  IMAD.MOV.U32 R5, RZ, RZ, 0x0 ;  /* 0x00000000ff057424 */ /* 0x000fe200078e00ff */
[----:B------:R-:W-:-:S03]  /*f980*/  MOV R0, R6 ;  /* 0x0000000600007202 */ /* 0x000fc60000000f00 */
[----:B------:R-:W-:Y:S05]  /*f990*/  RET.REL.NODEC R4 `(_ZN3cub18CUB_300001_SM_10006detail9transform16transform_kernelINS2_10policy_hubILb1EN4cuda3std3__45tupleIJN6thrust24THRUST_300001_SM_1000_NS6detail15normal_iteratorINSA_10device_ptrI6float4EEEEEEEE10policy1000Ei20rand_vec4_bigaussianSG_JPSE_EEEvT0_iT1_T2_DpNS2_10kernel_argIT3_EE) ;  /* 0xffffff0404987950 */ /* 0x000fea0003c3ffff */
        .weak           $__internal_3_$__cuda_sm3x_div_rn_noftz_f32_slowpath
        .type           $__internal_3_$__cuda_sm3x_div_rn_noftz_f32_slowpath,@function
        .size           $__internal_3_$__cuda_sm3x_div_rn_noftz_f32_slowpath,(.L_x_136 - $__internal_3_$__cuda_sm3x_div_rn_noftz_f32_slowpath)
$__internal_3_$__cuda_sm3x_div_rn_noftz_f32_slowpath:
        /* <DEDUP_REMOVED lines=34> */
.L_x_111:
        /* <DEDUP_REMOVED lines=51> */
.L_x_118:
[----:B------:R-:W-:-:S04]  /*fef0*/  LOP3.LUT R2, R2, 0x80000000, RZ, 0xc0, !PT ;  /* 0x8000000002027812 */ /* 0x000fc800078ec0ff */
[----:B------:R-:W-:Y:S01]  /*ff00*/  LOP3.LUT R2, R2, 0x7f800000, RZ, 0xfc, !PT ;  /* 0x7f80000002027812 */ /* 0x000fe200078efcff */
[----:B------:R-:W-:Y:S06]  /*ff10*/  BRA `(.L_x_119) ;  /* 0x0000000000047947 */ /* 0x000fec0003800000 */
.L_x_117:
[----:B------:R-:W-:-:S07]  /*ff20*/  LEA R2, R7, R2, 0x17 ;  /* 0x0000000207027211 */ /* 0x000fce00078eb8ff */
.L_x_119:
[----:B------:R-:W-:Y:S05]  /*ff30*/  BSYNC.RECONVERGENT B2 ;  /* 0x0000000000027941 */ /* 0x000fea0003800200 */
.L_x_116:
[----:B------:R-:W-:Y:S05]  /*ff40*/  BRA `(.L_x_120) ;  /* 0x0000000000207947 */ /* 0x000fea0003800000 */
.L_x_115:
[----:B------:R-:W-:-:S04]  /*ff50*/  LOP3.LUT R2, R2, 0x80000000, R0, 0x48, !PT ;  /* 0x8000000002027812 */ /* 0x000fc800078e4800 */
[----:B------:R-:W-:Y:S01]  /*ff60*/  LOP3.LUT R2, R2, 0x7f800000, RZ, 0xfc, !PT ;  /* 0x7f80000002027812 */ /* 0x000fe200078efcff */
[----:B------:R-:W-:Y:S06]  /*ff70*/  BRA `(.L_x_120) ;  /* 0x0000000000147947 */ /* 0x000fec0003800000 */
.L_x_114:
[----:B------:R-:W-:Y:S01]  /*ff80*/  LOP3.LUT R2, R2, 0x80000000, R0, 0x48, !PT ;  /* 0x8000000002027812 */ /* 0x000fe200078e4800 */
[----:B------:R-:W-:Y:S06]  /*ff90*/  BRA `(.L_x_120) ;  /* 0x00000000000c7947 */ /* 0x000fec0003800000 */
.L_x_113:
[----:B------:R-:W0:Y:S01]  /*ffa0*/  MUFU.RSQ R2, -QNAN ;  /* 0xffc0000000027908 */ /* 0x000e220000001400 */
[----:B------:R-:W-:Y:S05]  /*ffb0*/  BRA `(.L_x_120) ;  /* 0x0000000000047947 */ /* 0x000fea0003800000 */
.L_x_112:
[----:B------:R-:W-:-:S07]  /*ffc0*/  FADD.FTZ R2, R0, R2 ;  /* 0x0000000200027221 */ /* 0x000fce0000010000 */
.L_x_120:
[----:B------:R-:W-:Y:S05]  /*ffd0*/  BSYNC.RECONVERGENT B1 ;  /* 0x0000000000017941 */ /* 0x000fea0003800200 */
.L_x_110:
[----:B------:R-:W-:Y:S02]  /*ffe0*/  IMAD.MOV.U32 R5, RZ, RZ, 0x0 ;  /* 0x00000000ff057424 */ /* 0x000fe400078e00ff */
[----:B0-----:R-:W-:Y:S02]  /*fff0*/  IMAD.MOV.U32 R10, RZ, RZ, R2 ;  /* 0x000000ffff0a7224 */ /* 0x001fe400078e0002 */
[----:B------:R-:W-:Y:S05]  /*10000*/  RET.REL.NODEC R4 `(_ZN3cub18CUB_300001_SM_10006detail9transform16transform_kernelINS2_10policy_hubILb1EN4cuda3std3__45tupleIJN6thrust24THRUST_300001_SM_1000_NS6detail15normal_iteratorINSA_10device_ptrI6float4EEEEEEEE10policy1000Ei20rand_vec4_bigaussianSG_JPSE_EEEvT0_iT1_T2_DpNS2_10kernel_argIT3_EE) ;  /* 0xfffffefc04fc7950 */ /* 0x000fea0003c3ffff */
.L_x_121:
        /* <DEDUP_REMOVED lines=15> */
.L_x_136:


//--------------------- .text._ZN3cub18CUB_300001_SM_10006detail8for_each13static_kernelINS2_12policy_hub_t12policy_500_tElN6thrust24THRUST_300001_SM_1000_NS8cuda_cub20__uninitialized_copy7functorINS7_6detail15normal_iteratorINS7_10device_ptrIfEEEENS7_7pointerIfNS8_3tagENS7_11use_defaultESI_EEEEEEvT0_T1_ --------------------------
	.section	.text._ZN3cub18CUB_300001_SM_10006detail8for_each13static_kernelINS2_12policy_hub_t12policy_500_tElN6thrust24THRUST_300001_SM_1000_NS8cuda_cub20__uninitialized_copy7functorINS7_6detail15normal_iteratorINS7_10device_ptrIfEEEENS7_7pointerIfNS8_3tagENS7_11use_defaultESI_EEEEEEvT0_T1_,"ax",@progbits
	.align	128
        .global         _ZN3cub18CUB_300001_SM_10006detail8for_each13static_kernelINS2_12policy_hub_t12policy_500_tElN6thrust24THRUST_300001_SM_1000_NS8cuda_cub20__uninitialized_copy7functorINS7_6detail15normal_iteratorINS7_10device_ptrIfEEEENS7_7pointerIfNS8_3tagENS7_11use_defaultESI_EEEEEEvT0_T1_
        .type           _ZN3cub18CUB_300001_SM_10006detail8for_each13static_kernelINS2_12policy_hub_t12policy_500_tElN6thrust24THRUST_300001_SM_1000_NS8cuda_cub20__uninitialized_copy7functorINS7_6detail15normal_iteratorINS7_10device_ptrIfEEEENS7_7pointerIfNS8_3tagENS7_11use_defaultESI_EEEEEEvT0_T1_,@function
        .size           _ZN3cub18CUB_300001_SM_10006detail8for_each13static_kernelINS2_12policy_hub_t12policy_500_tElN6thrust24THRUST_300001_SM_1000_NS8cuda_cub20__uninitialized_copy7functorINS7_6detail15normal_iteratorINS7_10device_ptrIfEEEENS7_7pointerIfNS8_3tagENS7_11use_defaultESI_EEEEEEvT0_T1_,(.L_x_139 - _ZN3cub18CUB_300001_SM_10006detail8for_each13static_kernelINS2_12policy_hub_t12policy_500_tElN6thrust24THRUST_300001_SM_1000_NS8cuda_cub20__uninitialized_copy7functorINS7_6detail15normal_iteratorINS7_10device_ptrIfEEEENS7_7pointerIfNS8_3tagENS7_11use_defaultESI_EEEEEEvT0_T1_)
        .other          _ZN3cub18CUB_300001_SM_10006detail8for_each13static_kernelINS2_12policy_hub_t12policy_500_tElN6thrust24THRUST_300001_SM_1000_NS8cuda_cub20__uninitialized_copy7functorINS7_6detail15normal_iteratorINS7_10device_ptrIfEEEENS7_7pointerIfNS8_3tagENS7_11use_defaultESI_EEEEEEvT0_T1_,@"STO_CUDA_ENTRY STV_DEFAULT"
_ZN3cub18CUB_300001_SM_10006detail8for_each13static_kernelINS2_12policy_hub_t12policy_500_tElN6thrust24THRUST_300001_SM_1000_NS8cuda_cub20__uninitialized_copy7functorINS7_6detail15normal_iteratorINS7_10device_ptrIfEEEENS7_7pointerIfNS8_3tagENS7_11use_defaultESI_EEEEEEvT0_T1_:
.text._ZN3cub18CUB_300001_SM_10006detail8for_each13static_kernelINS2_12policy_hub_t12policy_500_tElN6thrust24THRUST_300001_SM_1000_NS8cuda_cub20__uninitialized_copy7functorINS7_6detail15normal_iteratorINS7_10device_ptrIfEEEENS7_7pointerIfNS8_3tagENS7_11use_defaultESI_EEEEEEvT0_T1_:
[----:B------:R-:W-:Y:S08]  /*0000*/  LDC R1, c[0x0][0x37c] ;  /* 0x0000df00ff017b82 */ /* 0x000ff00000000800 */
[----:B------:R-:W0:Y:S01]  /*0010*/  S2UR UR4, SR_CTAID.X ;  /* 0x00000000000479c3 */ /* 0x000e220000002500 */
[----:B------:R-:W1:Y:S01]  /*0020*/  LDCU.64 UR6, c[0x0][0x380] ;  /* 0x00007000ff0677ac */ /* 0x000e620008000a00 */
[----:B------:R-:W2:Y:S01]  /*0030*/  LDCU.64 UR8, c[0x0][0x358] ;  /* 0x00006b00ff0877ac */ /* 0x000ea20008000a00 */
[----:B0-----:R-:W-:-:S04]  /*0040*/  UIMAD.WIDE.U32 UR4, UR4, 0x200, URZ ;  /* 0x00000200040478a5 */ /* 0x001fc8000f8e00ff */
[----:B-1----:R-:W-:-:S04]  /*0050*/  UIADD3 UR6, UP0, UPT, -UR4, UR6, URZ ;  /* 0x0000000604067290 */ /* 0x002fc8000ff1e1ff */
[----:B------:R-:W-:Y:S02]  /*0060*/  UIADD3.X UR7, UPT, UPT, ~UR5, UR7, URZ, UP0, !UPT ;  /* 0x0000000705077290 */ /* 0x000fe400087fe5ff */
[----:B------:R-:W-:-:S04]  /*0070*/  UISETP.GE.U32.AND UP0, UPT, UR6, 0x200, UPT ;  /* 0x000002000600788c */ /* 0x000fc8000bf06070 */
[----:B------:R-:W-:-:S09]  /*0080*/  UISETP.GE.AND.EX UP0, UPT, UR7, URZ, UPT, UP0 ;  /* 0x000000ff0700728c */ /* 0x000fd2000bf06300 */
[----:B--2---:R-:W-:Y:S05]  /*0090*/  BRA.U !UP0, `(.L_x_122) ;  /* 0x0000000108407547 */ /* 0x004fea000b800000 */
[----:B------:R-:W0:Y:S01]  /*00a0*/  S2R R0, SR_TID.X ;  /* 0x0000000000007919 */ /* 0x000e220000002100 */
[----:B------:R-:W1:Y:S01]  /*00b0*/  LDCU.64 UR10, c[0x0][0x388] ;  /* 0x00007100ff0a77ac */ /* 0x000e620008000a00 */
[----:B0-----:R-:W-:-:S05]  /*00c0*/  IADD3 R0, P0, PT, R0, UR4, RZ ;  /* 0x0000000400007c10 */ /* 0x001fca000ff1e0ff */
[----:B------:R-:W-:Y:S02]  /*00d0*/  IMAD.X R3, RZ, RZ, UR5, P0 ;  /* 0x00000005ff037e24 */ /* 0x000fe400080e06ff */
[----:B------:R-:W-:-:S03]  /*00e0*/  IMAD.SHL.U32 R4, R0, 0x4, RZ ;  /* 0x0000000400047824 */ /* 0x000fc600078e00ff */
[----:B------:R-:W-:Y:S02]  /*00f0*/  SHF.L.U64.HI R0, R0, 0x2, R3 ;  /* 0x0000000200007819 */ /* 0x000fe40000010203 */
[----:B-1----:R-:W-:-:S04]  /*0100*/  IADD3 R2, P0, PT, R4, UR10, RZ ;  /* 0x0000000a04027c10 */ /* 0x002fc8000ff1e0ff */
[----:B------:R-:W-:Y:S01]  /*0110*/  IADD3.X R3, PT, PT, R0, UR11, RZ, P0, !PT ;  /* 0x0000000b00037c10 */ /* 0x000fe200087fe4ff */
[----:B------:R-:W0:Y:S04]  /*0120*/  LDCU.64 UR10, c[0x0][0x390] ;  /* 0x00007200ff0a77ac */ /* 0x000e280008000a00 */
[----:B------:R-:W2:Y:S01]  /*0130*/  LDG.E R7, desc[UR8][R2.64] ;  /* 0x0000000802077981 */ /* 0x000ea2000c1e1900 */
[----:B0-----:R-:W-:-:S04]  /*0140*/  IADD3 R4, P0, PT, R4, UR10, RZ ;  /* 0x0000000a04047c10 */ /* 0x001fc8000ff1e0ff */
[----:B------:R-:W-:-:S05]  /*0150*/  IADD3.X R5, PT, PT, R0, UR11, RZ, P0, !PT ;  /* 0x0000000b00057c10 */ /* 0x000fca00087fe4ff */
[----:B--2---:R-:W-:Y:S04]  /*0160*/  STG.E desc[UR8][R4.64], R7 ;  /* 0x0000000704007986 */ /* 0x004fe8000c101908 */
[----:B------:R-:W2:Y:S04]  /*0170*/  LDG.E R9, desc[UR8][R2.64+0x400] ;  /* 0x0004000802097981 */ /* 0x000ea8000c1e1900 */
[----:B--2---:R-:W-:Y:S01]  /*0180*/  STG.E desc[UR8][R4.64+0x400], R9 ;  /* 0x0004000904007986 */ /* 0x004fe2000c101908 */
[----:B------:R-:W-:Y:S05]  /*0190*/  EXIT ;  /* 0x000000000000794d */ /* 0x000fea0003800000 */
.L_x_122:
[----:B------:R-:W0:Y:S01]  /*01a0*/  S2R R0, SR_TID.X ;  /* 0x0000000000007919 */ /* 0x000e220000002100 */
[----:B------:R-:W-:Y:S01]  /*01b0*/  USHF.R.S32.HI UR7, URZ, 0x1f, UR6 ;  /* 0x0000001fff077899 */ /* 0x000fe20008011406 */
[----:B------:R-:W-:Y:S05]  /*01c0*/  BSSY.RECONVERGENT B0, `(.L_x_123) ;  /* 0x0000015000007945 */ /* 0x000fea0003800200 */
[----:B------:R-:W-:Y:S01]  /*01d0*/  IMAD.U32 R3, RZ, RZ, UR7 ;  /* 0x00000007ff037e24 */ /* 0x000fe2000f8e00ff */
[C---:B0-----:R-:W-:Y:S01]  /*01e0*/  ISETP.LT.U32.AND P0, PT, R0.reuse, UR6, PT ;  /* 0x0000000600007c0c */ /* 0x041fe2000bf01070 */
[----:B------:R-:W-:-:S03]  /*01f0*/  VIADD R2, R0, 0x100 ;  /* 0x0000010000027836 */ /* 0x000fc60000000000 */
[----:B------:R-:W-:Y:S02]  /*0200*/  ISETP.GT.AND.EX P0, PT, R3, RZ, PT, P0 ;  /* 0x000000ff0300720c */ /* 0x000fe40003f04300 */
[----:B------:R-:W-:Y:S01]  /*0210*/  ISETP.LT.U32.AND P1, PT, R2, UR6, PT ;  /* 0x0000000602007c0c */ /* 0x000fe2000bf21070 */
[----:B------:R-:W-:-:S05]  /*0220*/  IMAD.U32 R2, RZ, RZ, UR7 ;  /* 0x00000007ff027e24 */ /* 0x000fca000f8e00ff */
[----:B------:R-:W-:-:S05]  /*0230*/  ISETP.GT.AND.EX P1, PT, R2, RZ, PT, P1 ;  /* 0x000000ff0200720c */ /* 0x000fca0003f24310 */
[----:B------:R-:W-:Y:S08]  /*0240*/  @!P0 BRA `(.L_x_124) ;  /* 0x0000000000308947 */ /* 0x000ff00003800000 */
[----:B------:R-:W0:Y:S01]  /*0250*/  LDCU.64 UR10, c[0x0][0x388] ;  /* 0x00007100ff0a77ac */ /* 0x000e220008000a00 */
[----:B------:R-:W-:-:S05]  /*0260*/  IADD3 R2, P0, PT, R0, UR4, RZ ;  /* 0x0000000400027c10 */ /* 0x000fca000ff1e0ff */
[----:B------:R-:W-:Y:S02]  /*0270*/  IMAD.X R3, RZ, RZ, UR5, P0 ;  /* 0x00000005ff037e24 */ /* 0x000fe400080e06ff */
[----:B------:R-:W-:-:S03]  /*0280*/  IMAD.SHL.U32 R4, R2, 0x4, RZ ;  /* 0x0000000402047824 */ /* 0x000fc600078e00ff */
[----:B------:R-:W-:Y:S02]  /*0290*/  SHF.L.U64.HI R5, R2, 0x2, R3 ;  /* 0x0000000202057819 */ /* 0x000fe40000010203 */
[----:B0-----:R-:W-:-:S04]  /*02a0*/  IADD3 R2, P0, PT, R4, UR10, RZ ;  /* 0x0000000a04027c10 */ /* 0x001fc8000ff1e0ff */
[----:B------:R-:W-:Y:S01]  /*02b0*/  IADD3.X R3, PT, PT, R5, UR11, RZ, P0, !PT ;  /* 0x0000000b05037c10 */ /* 0x000fe200087fe4ff */
[----:B------:R-:W0:Y:S05]  /*02c0*/  LDCU.64 UR10, c[0x0][0x390] ;  /* 0x00007200ff0a77ac */ /* 0x000e2a0008000a00 */
[----:B------:R-:W2:Y:S01]  /*02d0*/  LDG.E R3, desc[UR8][R2.64] ;  /* 0x0000000802037981 */ /* 0x000ea2000c1e1900 */
[----:B0-----:R-:W-:-:S04]  /*02e0*/  IADD3 R4, P0, PT, R4, UR10, RZ ;  /* 0x0000000a04047c10 */ /* 0x001fc8000ff1e0ff */
[----:B------:R-:W-:-:S05]  /*02f0*/  IADD3.X R5, PT, PT, R5, UR11, RZ, P0, !PT ;  /* 0x0000000b05057c10 */ /* 0x000fca00087fe4ff */
[----:B--2---:R0:W-:Y:S04]  /*0300*/  STG.E desc[UR8][R4.64], R3 ;  /* 0x0000000304007986 */ /* 0x0041e8000c101908 */
.L_x_124:
[----:B------:R-:W-:Y:S05]  /*0310*/  BSYNC.RECONVERGENT B0 ;  /* 0x0000000000007941 */ /* 0x000fea0003800200 */
.L_x_123:
[----:B------:R-:W-:Y:S05]  /*0320*/  @!P1 EXIT ;  /* 0x000000000000994d */ /* 0x000fea0003800000 */
[----:B------:R-:W1:Y:S01]  /*0330*/  LDCU.64 UR6, c[0x0][0x388] ;  /* 0x00007100ff0677ac */ /* 0x000e620008000a00 */
[----:B------:R-:W-:-:S05]  /*0340*/  IADD3 R0, P0, PT, R0, UR4, RZ ;  /* 0x0000000400007c10 */ /* 0x000fca000ff1e0ff */
[----:B0-----:R-:W-:Y:S02]  /*0350*/  IMAD.X R3, RZ, RZ, UR5, P0 ;  /* 0x00000005ff037e24 */ /* 0x001fe400080e06ff */
[----:B------:R-:W-:-:S03]  /*0360*/  IMAD.SHL.U32 R4, R0, 0x4, RZ ;  /* 0x0000000400047824 */ /* 0x000fc600078e00ff */
[----:B------:R-:W-:Y:S02]  /*0370*/  SHF.L.U64.HI R0, R0, 0x2, R3 ;  /* 0x0000000200007819 */ /* 0x000fe40000010203 */
[----:B-1----:R-:W-:-:S04]  /*0380*/  IADD3 R2, P0, PT, R4, UR6, RZ ;  /* 0x0000000604027c10 */ /* 0x002fc8000ff1e0ff */
[----:B------:R-:W-:Y:S01]  /*0390*/  IADD3.X R3, PT, PT, R0, UR7, RZ, P0, !PT ;  /* 0x0000000700037c10 */ /* 0x000fe200087fe4ff */
[----:B------:R-:W0:Y:S05]  /*03a0*/  LDCU.64 UR6, c[0x0][0x390] ;  /* 0x00007200ff0677ac */ /* 0x000e2a0008000a00 */
[----:B------:R-:W2:Y:S01]  /*03b0*/  LDG.E R3, desc[UR8][R2.64+0x400] ;  /* 0x0004000802037981 */ /* 0x000ea2000c1e1900 */
[----:B0-----:R-:W-:-:S04]  /*03c0*/  IADD3 R4, P0, PT, R4, UR6, RZ ;  /* 0x0000000604047c10 */ /* 0x001fc8000ff1e0ff */
[----:B------:R-:W-:-:S05]  /*03d0*/  IADD3.X R5, PT, PT, R0, UR7, RZ, P0, !PT ;  /* 0x0000000700057c10 */ /* 0x000fca00087fe4ff */
[----:B--2---:R-:W-:Y:S01]  /*03e0*/  STG.E desc[UR8][R4.64+0x400], R3 ;  /* 0x0004000304007986 */ /* 0x004fe2000c101908 */
[----:B------:R-:W-:Y:S05]  /*03f0*/  EXIT ;  /* 0x000000000000794d */ /* 0x000fea0003800000 */
.L_x_125:
        /* <DEDUP_REMOVED lines=16> */
.L_x_139:


//--------------------- .text._ZN3cub18CUB_300001_SM_10006detail8for_each13static_kernelINS2_12policy_hub_t12policy_500_tEmN6thrust24THRUST_300001_SM_1000_NS8cuda_cub20__uninitialized_fill7functorINS7_10device_ptrI6float4EESC_EEEEvT0_T1_ --------------------------
	.section	.text._ZN3cub18CUB_300001_SM_10006detail8for_each13static_kernelINS2_12policy_hub_t12policy_500_tEmN6thrust24THRUST_300001_SM_1000_NS8cuda_cub20__uninitialized_fill7functorINS7_10device_ptrI6float4EESC_EEEEvT0_T1_,"ax",@progbits
	.align	128
        .global         _ZN3cub18CUB_300001_SM_10006detail8for_each13static_kernelINS2_12policy_hub_t12policy_500_tEmN6thrust24THRUST_300001_SM_1000_NS8cuda_cub20__uninitialized_fill7functorINS7_10device_ptrI6float4EESC_EEEEvT0_T1_
        .type           _ZN3cub18CUB_300001_SM_10006detail8for_each13static_kernelINS2_12policy_hub_t12policy_500_tEmN6thrust24THRUST_300001_SM_1000_NS8cuda_cub20__uninitialized_fill7functorINS7_10device_ptrI6float4EESC_EEEEvT0_T1_,@function
        .size           _ZN3cub18CUB_300001_SM_10006detail8for_each13static_kernelINS2_12policy_hub_t12policy_500_tEmN6thrust24THRUST_300001_SM_1000_NS8cuda_cub20__uninitialized_fill7functorINS7_10device_ptrI6float4EESC_EEEEvT0_T1_,(.L_x_140 - _ZN3cub18CUB_300001_SM_10006detail8for_each13static_kernelINS2_12policy_hub_t12policy_500_tEmN6thrust24THRUST_300001_SM_1000_NS8cuda_cub20__uninitialized_fill7functorINS7_10device_ptrI6float4EESC_EEEEvT0_T1_)
        .other          _ZN3cub18CUB_300001_SM_10006detail8for_each13static_kernelINS2_12policy_hub_t12policy_500_tEmN6thrust24THRUST_300001_SM_1000_NS8cuda_cub20__uninitialized_fill7functorINS7_10device_ptrI6float4EESC_EEEEvT0_T1_,@"STO_CUDA_ENTRY STV_DEFAULT"
_ZN3cub18CUB_300001_SM_10006detail8for_each13static_kernelINS2_12policy_hub_t12policy_500_tEmN6thrust24THRUST_300001_SM_1000_NS8cuda_cub20__uninitialized_fill7functorINS7_10device_ptrI6float4EESC_EEEEvT0_T1_:
.text._ZN3cub18CUB_300001_SM_10006detail8for_each13static_kernelINS2_12policy_hub_t12policy_500_tEmN6thrust24THRUST_300001_SM_1000_NS8cuda_cub20__uninitialized_fill7functorINS7_10device_ptrI6float4EESC_EEEEvT0_T1_:
        /* <DEDUP_REMOVED lines=8> */
[----:B------:R-:W-:-:S09]  /*0080*/  UISETP.GE.U32.AND.EX UP0, UPT, UR7, URZ, UPT, UP0 ;  /* 0x000000ff0700728c */ /* 0x000fd2000bf06100 */
[----:B--2---:R-:W-:Y:S05]  /*0090*/  BRA.U !UP0, `(.L_x_126) ;  /* 0x00000001082c7547 */ /* 0x004fea000b800000 */
[----:B------:R-:W0:Y:S01]  /*00a0*/  S2R R0, SR_TID.X ;  /* 0x0000000000007919 */ /* 0x000e220000002100 */
[----:B------:R-:W1:Y:S01]  /*00b0*/  LDCU.64 UR6, c[0x0][0x390] ;  /* 0x00007200ff0677ac */ /* 0x000e620008000a00 */
[----:B------:R-:W2:Y:S08]  /*00c0*/  LDC.64 R4, c[0x0][0x3a0] ;  /* 0x0000e800ff047b82 */ /* 0x000eb00000000a00 */
[----:B------:R-:W2:Y:S01]  /*00d0*/  LDC.64 R6, c[0x0][0x3a8] ;  /* 0x0000ea00ff067b82 */ /* 0x000ea20000000a00 */
[----:B0-----:R-:W-:-:S05]  /*00e0*/  IADD3 R0, P0, PT, R0, UR4, RZ ;  /* 0x0000000400007c10 */ /* 0x001fca000ff1e0ff */
[----:B------:R-:W-:Y:S01]  /*00f0*/  IMAD.X R3, RZ, RZ, UR5, P0 ;  /* 0x00000005ff037e24 */ /* 0x000fe200080e06ff */
[----:B-1----:R-:W-:-:S04]  /*0100*/  LEA R2, P0, R0, UR6, 0x4 ;  /* 0x0000000600027c11 */ /* 0x002fc8000f8020ff */
[----:B------:R-:W-:-:S05]  /*0110*/  LEA.HI.X R3, R0, UR7, R3, 0x4, P0 ;  /* 0x0000000700037c11 */ /* 0x000fca00080f2403 */
[----:B--2---:R-:W-:Y:S04]  /*0120*/  STG.E.128 desc[UR8][R2.64], R4 ;  /* 0x0000000402007986 */ /* 0x004fe8000c101d08 */
[----:B------:R-:W-:Y:S01]  /*0130*/  STG.E.128 desc[UR8][R2.64+0x1000], R4 ;  /* 0x0010000402007986 */ /* 0x000fe2000c101d08 */
[----:B------:R-:W-:Y:S05]  /*0140*/  EXIT ;  /* 0x000000000000794d */ /* 0x000fea0003800000 */
.L_x_126:
[----:B------:R-:W0:Y:S01]  /*0150*/  S2R R0, SR_TID.X ;  /* 0x0000000000007919 */ /* 0x000e220000002100 */
[----:B------:R-:W1:Y:S01]  /*0160*/  LDCU.64 UR10, c[0x0][0x390] ;  /* 0x00007200ff0a77ac */ /* 0x000e620008000a00 */
[----:B------:R-:W2:Y:S01]  /*0170*/  LDC.64 R4, c[0x0][0x3a0] ;  /* 0x0000e800ff047b82 */ /* 0x000ea20000000a00 */
[----:B------:R-:W-:Y:S02]  /*0180*/  IMAD.U32 R3, RZ, RZ, UR7 ;  /* 0x00000007ff037e24 */ /* 0x000fe4000f8e00ff */
[----:B------:R-:W-:-:S05]  /*0190*/  IMAD.U32 R8, RZ, RZ, UR7 ;  /* 0x00000007ff087e24 */ /* 0x000fca000f8e00ff */
[----:B------:R-:W2:Y:S01]  /*01a0*/  LDC.64 R6, c[0x0][0x3a8] ;  /* 0x0000ea00ff067b82 */ /* 0x000ea20000000a00 */
[C---:B0-----:R-:W-:Y:S01]  /*01b0*/  VIADD R2, R0.reuse, 0x100 ;  /* 0x0000010000027836 */ /* 0x041fe20000000000 */
[C---:B------:R-:W-:Y:S02]  /*01c0*/  ISETP.LT.U32.AND P0, PT, R0.reuse, UR6, PT ;  /* 0x0000000600007c0c */ /* 0x040fe4000bf01070 */
[----:B------:R-:W-:Y:S02]  /*01d0*/  IADD3 R0, P2, PT, R0, UR4, RZ ;  /* 0x0000000400007c10 */ /* 0x000fe4000ff5e0ff */
[----:B------:R-:W-:Y:S02]  /*01e0*/  ISETP.LT.U32.AND P1, PT, R2, UR6, PT ;  /* 0x0000000602007c0c */ /* 0x000fe4000bf21070 */
[----:B------:R-:W-:Y:S01]  /*01f0*/  ISETP.GT.U32.AND.EX P0, PT, R3, RZ, PT, P0 ;  /* 0x000000ff0300720c */ /* 0x000fe20003f04100 */
[----:B------:R-:W-:Y:S01]  /*0200*/  IMAD.X R3, RZ, RZ, UR5, P2 ;  /* 0x00000005ff037e24 */ /* 0x000fe200090e06ff */
[----:B------:R-:W-:-:S02]  /*0210*/  ISETP.GT.U32.AND.EX P1, PT, R8, RZ, PT, P1 ;  /* 0x000000ff0800720c */ /* 0x000fc40003f24110 */
[----:B-1----:R-:W-:-:S04]  /*0220*/  LEA R2, P2, R0, UR10, 0x4 ;  /* 0x0000000a00027c11 */ /* 0x002fc8000f8420ff */
[----:B------:R-:W-:-:S05]  /*0230*/  LEA.HI.X R3, R0, UR11, R3, 0x4, P2 ;  /* 0x0000000b00037c11 */ /* 0x000fca00090f2403 */
[----:B--2---:R0:W-:Y:S02]  /*0240*/  @P0 STG.E.128 desc[UR8][R2.64], R4 ;  /* 0x0000000402000986 */ /* 0x0041e4000c101d08 */
[----:B------:R-:W-:Y:S05]  /*0250*/  @!P1 EXIT ;  /* 0x000000000000994d */ /* 0x000fea0003800000 */
[----:B0-----:R-:W0:Y:S08]  /*0260*/  LDC.64 R4, c[0x0][0x3a0] ;  /* 0x0000e800ff047b82 */ /* 0x001e300000000a00 */
[----:B------:R-:W0:Y:S02]  /*0270*/  LDC.64 R6, c[0x0][0x3a8] ;  /* 0x0000ea00ff067b82 */ /* 0x000e240000000a00 */
[----:B0-----:R-:W-:Y:S01]  /*0280*/  STG.E.128 desc[UR8][R2.64+0x1000], R4 ;  /* 0x0010000402007986 */ /* 0x001fe2000c101d08 */
[----:B------:R-:W-:Y:S05]  /*0290*/  EXIT ;  /* 0x000000000000794d */ /* 0x000fea0003800000 */
.L_x_127:
        /* <DEDUP_REMOVED lines=14> */
.L_x_140:


//--------------------- .text._ZN3cub18CUB_300001_SM_10006detail8for_each13static_kernelINS2_12policy_hub_t12policy_500_tElN6thrust24THRUST_300001_SM_1000_NS8cuda_cub6__fill7functorINS7_6detail15normal_iteratorINS7_10device_ptrIfEEEEfEEEEvT0_T1_ --------------------------
	.section	.text._ZN3cub18CUB_300001_SM_10006detail8for_each13static_kernelINS2_12policy_hub_t12policy_500_tElN6thrust24THRUST_300001_SM_1000_NS8cuda_cub6__fill7functorINS7_6detail15normal_iteratorINS7_10device_ptrIfEEEEfEEEEvT0_T1_,"ax",@progbits
	.align	128
        .global         _ZN3cub18CUB_300001_SM_10006detail8for_each13static_kernelINS2_12policy_hub_t12policy_500_tElN6thrust24THRUST_300001_SM_1000_NS8cuda_cub6__fill7functorINS7_6detail15normal_iteratorINS7_10device_ptrIfEEEEfEEEEvT0_T1_
        .type           _ZN3cub18CUB_300001_SM_10006detail8for_each13static_kernelINS2_12policy_hub_t12policy_500_tElN6thrust24THRUST_300001_SM_1000_NS8cuda_cub6__fill7functorINS7_6detail15normal_iteratorINS7_10device_ptrIfEEEEfEEEEvT0_T1_,@function
        .size           _ZN3cub18CUB_300001_SM_10006detail8for_each13static_kernelINS2_12policy_hub_t12policy_500_tElN6thrust24THRUST_300001_SM_1000_NS8cuda_cub6__fill7functorINS7_6detail15normal_iteratorINS7_10device_ptrIfEEEEfEEEEvT0_T1_,(.L_x_141 - _ZN3cub18CUB_300001_SM_10006detail8for_each13static_kernelINS2_12policy_hub_t12policy_500_tElN6thrust24THRUST_300001_SM_1000_NS8cuda_cub6__fill7functorINS7_6detail15normal_iteratorINS7_10device_ptrIfEEEEfEEEEvT0_T1_)
        .other          _ZN3cub18CUB_300001_SM_10006detail8for_each13static_kernelINS2_12policy_hub_t12policy_500_tElN6thrust24THRUST_300001_SM_1000_NS8cuda_cub6__fill7functorINS7_6detail15normal_iteratorINS7_10device_ptrIfEEEEfEEEEvT0_T1_,@"STO_CUDA_ENTRY STV_DEFAULT"
_ZN3cub18CUB_300001_SM_10006detail8for_each13static_kernelINS2_12policy_hub_t12policy_500_tElN6thrust24THRUST_300001_SM_1000_NS8cuda_cub6__fill7functorINS7_6detail15normal_iteratorINS7_10device_ptrIfEEEEfEEEEvT0_T1_:
.text._ZN3cub18CUB_300001_SM_10006detail8for_each13static_kernelINS2_12policy_hub_t12policy_500_tElN6thrust24THRUST_300001_SM_1000_NS8cuda_cub6__fill7functorINS7_6detail15normal_iteratorINS7_10device_ptrIfEEEEfEEEEvT0_T1_:
        /* <DEDUP_REMOVED lines=12> */
[----:B------:R-:W2:Y:S01]  /*00c0*/  LDC R5, c[0x0][0x390] ;  /* 0x0000e400ff057b82 */ /* 0x000ea20000000800 */
[----:B0-----:R-:W-:-:S05]  /*00d0*/  IADD3 R0, P0, PT, R0, UR4, RZ ;  /* 0x0000000400007c10 */ /* 0x001fca000ff1e0ff */
[----:B------:R-:W-:Y:S01]  /*00e0*/  IMAD.X R3, RZ, RZ, UR5, P0 ;  /* 0x00000005ff037e24 */ /* 0x000fe200080e06ff */
[----:B-1----:R-:W-:-:S04]  /*00f0*/  LEA R2, P0, R0, UR6, 0x2 ;  /* 0x0000000600027c11 */ /* 0x002fc8000f8010ff */
[----:B------:R-:W-:-:S05]  /*0100*/  LEA.HI.X R3, R0, UR7, R3, 0x2, P0 ;  /* 0x0000000700037c11 */ /* 0x000fca00080f1403 */
[----:B--2---:R-:W-:Y:S04]  /*0110*/  STG.E desc[UR8][R2.64], R5 ;  /* 0x0000000502007986 */ /* 0x004fe8000c101908 */
[----:B------:R-:W-:Y:S01]  /*0120*/  STG.E desc[UR8][R2.64+0x400], R5 ;  /* 0x0004000502007986 */ /* 0x000fe2000c101908 */
[----:B------:R-:W-:Y:S05]  /*0130*/  EXIT ;  /* 0x000000000000794d */ /* 0x000fea0003800000 */
.L_x_128:
[----:B------:R-:W0:Y:S01]  /*0140*/  S2R R0, SR_TID.X ;  /* 0x0000000000007919 */ /* 0x000e220000002100 */
[----:B------:R-:W-:Y:S01]  /*0150*/  USHF.R.S32.HI UR7, URZ, 0x1f, UR6 ;  /* 0x0000001fff077899 */ /* 0x000fe20008011406 */
[----:B------:R-:W1:Y:S05]  /*0160*/  LDCU.64 UR10, c[0x0][0x388] ;  /* 0x00007100ff0a77ac */ /* 0x000e6a0008000a00 */
[----:B------:R-:W-:Y:S02]  /*0170*/  IMAD.U32 R2, RZ, RZ, UR7 ;  /* 0x00000007ff027e24 */ /* 0x000fe4000f8e00ff */
[----:B------:R-:W-:Y:S01]  /*0180*/  IMAD.U32 R4, RZ, RZ, UR7 ;  /* 0x00000007ff047e24 */ /* 0x000fe2000f8e00ff */
[----:B0-----:R-:W-:-:S04]  /*0190*/  ISETP.LT.U32.AND P0, PT, R0, UR6, PT ;  /* 0x0000000600007c0c */ /* 0x001fc8000bf01070 */
[----:B------:R-:W-:Y:S01]  /*01a0*/  ISETP.GT.AND.EX P0, PT, R2, RZ, PT, P0 ;  /* 0x000000ff0200720c */ /* 0x000fe20003f04300 */
[C---:B------:R-:W-:Y:S01]  /*01b0*/  VIADD R2, R0.reuse, 0x100 ;  /* 0x0000010000027836 */ /* 0x040fe20000000000 */
[----:B------:R-:W-:-:S04]  /*01c0*/  IADD3 R0, P2, PT, R0, UR4, RZ ;  /* 0x0000000400007c10 */ /* 0x000fc8000ff5e0ff */
[----:B------:R-:W-:Y:S01]  /*01d0*/  ISETP.LT.U32.AND P1, PT, R2, UR6, PT ;  /* 0x0000000602007c0c */ /* 0x000fe2000bf21070 */
[----:B------:R-:W-:Y:S01]  /*01e0*/  IMAD.X R3, RZ, RZ, UR5, P2 ;  /* 0x00000005ff037e24 */ /* 0x000fe200090e06ff */
[----:B-1----:R-:W-:Y:S02]  /*01f0*/  LEA R2, P2, R0, UR10, 0x2 ;  /* 0x0000000a00027c11 */ /* 0x002fe4000f8410ff */
[----:B------:R-:W-:Y:S02]  /*0200*/  ISETP.GT.AND.EX P1, PT, R4, RZ, PT, P1 ;  /* 0x000000ff0400720c */ /* 0x000fe40003f24310 */
[----:B------:R-:W-:Y:S01]  /*0210*/  LEA.HI.X R3, R0, UR11, R3, 0x2, P2 ;  /* 0x0000000b00037c11 */ /* 0x000fe200090f1403 */
[----:B------:R-:W0:Y:S04]  /*0220*/  @P0 LDC R5, c[0x0][0x390] ;  /* 0x0000e400ff050b82 */ /* 0x000e280000000800 */
[----:B0-----:R0:W-:Y:S06]  /*0230*/  @P0 STG.E desc[UR8][R2.64], R5 ;  /* 0x0000000502000986 */ /* 0x0011ec000c101908 */
[----:B------:R-:W-:Y:S05]  /*0240*/  @!P1 EXIT ;  /* 0x000000000000994d */ /* 0x000fea0003800000 */
[----:B0-----:R-:W0:Y:S02]  /*0250*/  LDC R5, c[0x0][0x390] ;  /* 0x0000e400ff057b82 */ /* 0x001e240000000800 */
[----:B0-----:R-:W-:Y:S01]  /*0260*/  STG.E desc[UR8][R2.64+0x400], R5 ;  /* 0x0004000502007986 */ /* 0x001fe2000c101908 */
[----:B------:R-:W-:Y:S05]  /*0270*/  EXIT ;  /* 0x000000000000794d */ /* 0x000fea0003800000 */
.L_x_129:
        /* <DEDUP_REMOVED lines=16> */
.L_x_141:


//--------------------- .text._ZN3cub18CUB_300001_SM_10006detail8for_each13static_kernelINS2_12policy_hub_t12policy_500_tEmN6thrust24THRUST_300001_SM_1000_NS8cuda_cub20__uninitialized_fill7functorINS7_10device_ptrIfEEfEEEEvT0_T1_ --------------------------
	.section	.text._ZN3cub18CUB_300001_SM_10006detail8for_each13static_kernelINS2_12policy_hub_t12policy_500_tEmN6thrust24THRUST_300001_SM_1000_NS8cuda_cub20__uninitialized_fill7functorINS7_10device_ptrIfEEfEEEEvT0_T1_,"ax",@progbits
	.align	128
        .global         _ZN3cub18CUB_300001_SM_10006detail8for_each13static_kernelINS2_12policy_hub_t12policy_500_tEmN6thrust24THRUST_300001_SM_1000_NS8cuda_cub20__uninitialized_fill7functorINS7_10device_ptrIfEEfEEEEvT0_T1_
        .type           _ZN3cub18CUB_300001_SM_10006detail8for_each13static_kernelINS2_12policy_hub_t12policy_500_tEmN6thrust24THRUST_300001_SM_1000_NS8cuda_cub20__uninitialized_fill7functorINS7_10device_ptrIfEEfEEEEvT0_T1_,@function
        .size           _ZN3cub18CUB_300001_SM_10006detail8for_each13static_kernelINS2_12policy_hub_t12policy_500_tEmN6thrust24THRUST_300001_SM_1000_NS8cuda_cub20__uninitialized_fill7functorINS7_10device_ptrIfEEfEEEEvT0_T1_,(.L_x_142 - _ZN3cub18CUB_300001_SM_10006detail8for_each13static_kernelINS2_12policy_hub_t12policy_500_tEmN6thrust24THRUST_300001_SM_1000_NS8cuda_cub20__uninitialized_fill7functorINS7_10device_ptrIfEEfEEEEvT0_T1_)
        .other          _ZN3cub18CUB_300001_SM_10006detail8for_each13static_kernelINS2_12policy_hub_t12policy_500_tEmN6thrust24THRUST_300001_SM_1000_NS8cuda_cub20__uninitialized_fill7functorINS7_10device_ptrIfEEfEEEEvT0_T1_,@"STO_CUDA_ENTRY STV_DEFAULT"
_ZN3cub18CUB_300001_SM_10006detail8for_each13static_kernelINS2_12policy_hub_t12policy_500_tEmN6thrust24THRUST_300001_SM_1000_NS8cuda_cub20__uninitialized_fill7functorINS7_10device_ptrIfEEfEEEEvT0_T1_:
.text._ZN3cub18CUB_300001_SM_10006detail8for_each13static_kernelINS2_12policy_hub_t12policy_500_tEmN6thrust24THRUST_300001_SM_1000_NS8cuda_cub20__uninitialized_fill7functorINS7_10device_ptrIfEEfEEEEvT0_T1_:
        /* <DEDUP_REMOVED lines=20> */
.L_x_130:
[----:B------:R-:W0:Y:S01]  /*0140*/  S2R R0, SR_TID.X ;  /* 0x0000000000007919 */ /* 0x000e220000002100 */
[----:B------:R-:W-:Y:S01]  /*0150*/  IMAD.U32 R2, RZ, RZ, UR7 ;  /* 0x00000007ff027e24 */ /* 0x000fe2000f8e00ff */
[----:B------:R-:W1:Y:S01]  /*0160*/  LDCU.64 UR10, c[0x0][0x388] ;  /* 0x00007100ff0a77ac */ /* 0x000e620008000a00 */
[----:B------:R-:W-:Y:S01]  /*0170*/  IMAD.U32 R4, RZ, RZ, UR7 ;  /* 0x00000007ff047e24 */ /* 0x000fe2000f8e00ff */
[----:B0-----:R-:W-:-:S04]  /*0180*/  ISETP.LT.U32.AND P0, PT, R0, UR6, PT ;  /* 0x0000000600007c0c */ /* 0x001fc8000bf01070 */
[----:B------:R-:W-:Y:S01]  /*0190*/  ISETP.GT.U32.AND.EX P0, PT, R2, RZ, PT, P0 ;  /* 0x000000ff0200720c */ /* 0x000fe20003f04100 */
[C---:B------:R-:W-:Y:S01]  /*01a0*/  VIADD R2, R0.reuse, 0x100 ;  /* 0x0000010000027836 */ /* 0x040fe20000000000 */
[----:B------:R-:W-:-:S04]  /*01b0*/  IADD3 R0, P2, PT, R0, UR4, RZ ;  /* 0x0000000400007c10 */ /* 0x000fc8000ff5e0ff */
[----:B------:R-:W-:Y:S01]  /*01c0*/  ISETP.LT.U32.AND P1, PT, R2, UR6, PT ;  /* 0x0000000602007c0c */ /* 0x000fe2000bf21070 */
[----:B------:R-:W-:Y:S01]  /*01d0*/  IMAD.X R3, RZ, RZ, UR5, P2 ;  /* 0x00000005ff037e24 */ /* 0x000fe200090e06ff */
[----:B-1----:R-:W-:Y:S02]  /*01e0*/  LEA R2, P2, R0, UR10, 0x2 ;  /* 0x0000000a00027c11 */ /* 0x002fe4000f8410ff */
[----:B------:R-:W-:Y:S02]  /*01f0*/  ISETP.GT.U32.AND.EX P1, PT, R4, RZ, PT, P1 ;  /* 0x000000ff0400720c */ /* 0x000fe40003f24110 */
[----:B------:R-:W-:Y:S01]  /*0200*/  LEA.HI.X R3, R0, UR11, R3, 0x2, P2 ;  /* 0x0000000b00037c11 */ /* 0x000fe200090f1403 */
[----:B------:R-:W0:Y:S04]  /*0210*/  @P0 LDC R5, c[0x0][0x390] ;  /* 0x0000e400ff050b82 */ /* 0x000e280000000800 */
[----:B0-----:R0:W-:Y:S06]  /*0220*/  @P0 STG.E desc[UR8][R2.64], R5 ;  /* 0x0000000502000986 */ /* 0x0011ec000c101908 */
[----:B------:R-:W-:Y:S05]  /*0230*/  @!P1 EXIT ;  /* 0x000000000000994d */ /* 0x000fea0003800000 */
[----:B0-----:R-:W0:Y:S02]  /*0240*/  LDC R5, c[0x0][0x390] ;  /* 0x0000e400ff057b82 */ /* 0x001e240000000800 */
[----:B0-----:R-:W-:Y:S01]  /*0250*/  STG.E desc[UR8][R2.64+0x400], R5 ;  /* 0x0004000502007986 */ /* 0x001fe2000c101908 */
[----:B------:R-:W-:Y:S05]  /*0260*/  EXIT ;  /* 0x000000000000794d */ /* 0x000fea0003800000 */
.L_x_131:
        /* <DEDUP_REMOVED lines=9> */
.L_x_142:


//--------------------- .text._ZN3cub18CUB_300001_SM_10006detail11EmptyKernelIvEEvv --------------------------
	.section	.text._ZN3cub18CUB_300001_SM_10006detail11EmptyKernelIvEEvv,"ax",@progbits
	.align	128
        .global         _ZN3cub18CUB_300001_SM_10006detail11EmptyKernelIvEEvv
        .type           _ZN3cub18CUB_300001_SM_10006detail11EmptyKernelIvEEvv,@function
        .size           _ZN3cub18CUB_300001_SM_10006detail11EmptyKernelIvEEvv,(.L_x_143 - _ZN3cub18CUB_300001_SM_10006detail11EmptyKernelIvEEvv)
        .other          _ZN3cub18CUB_300001_SM_10006detail11EmptyKernelIvEEvv,@"STO_CUDA_ENTRY STV_DEFAULT"
_ZN3cub18CUB_300001_SM_10006detail11EmptyKernelIvEEvv:
.text._ZN3cub18CUB_300001_SM_10006detail11EmptyKernelIvEEvv:
[----:B------:R-:W-:Y:S01]  /*0000*/  LDC R1, c[0x0][0x37c] ;  /* 0x0000df00ff017b82 */ /* 0x000fe20000000800 */
[----:B------:R-:W-:Y:S05]  /*0010*/  EXIT ;  /* 0x000000000000794d */ /* 0x000fea0003800000 */
.L_x_132:
        /* <DEDUP_REMOVED lines=14> */
.L_x_143:


//--------------------- .nv.shared.reserved.0     --------------------------
	.section	.nv.shared.reserved.0,"aw",@nobits
	.weak		__nv_reservedSMEM_offset_0_alias
	.size		__nv_reservedSMEM_offset_0_alias, 0, 64
	.other		__nv_reservedSMEM_offset_0_alias,@"STO_CUDA_RESERVED_SHARED STV_DEFAULT"
__nv_reservedSMEM_offset_0_alias:
	.zero		0
	.zero		64


//--------------------- .nv.global                --------------------------
	.section	.nv.global,"aw",@nobits
	.align	8
.nv.global:
	.type		_ZZ4ran3iE2ma,@object
	.size		_ZZ4ran3iE2ma,(_ZZ4ran3iE3iff - _ZZ4ran3iE2ma)
_ZZ4ran3iE2ma:
	.zero		448
	.type		_ZZ4ran3iE3iff,@object
	.size		_ZZ4ran3iE3iff,(.L_3 - _ZZ4ran3iE3iff)
_ZZ4ran3iE3iff:
	.zero		1
.L_3:
	.zero		3
	.type		_ZZ4ran3iE5inext,@object
	.size		_ZZ4ran3iE5inext,(_ZZ4ran3iE6inextp - _ZZ4ran3iE5inext)
_ZZ4ran3iE5inext:
	.zero		4
	.type		_ZZ4ran3iE6inextp,@object
	.size		_ZZ4ran3iE6inextp,(_ZN34_INTERNAL_b778b95a_4_k_cu__Z4ran3i4cuda3std6ranges3__45__cpo8distanceE - _ZZ4ran3iE6inextp)
_ZZ4ran3iE6inextp:
	.zero		4
	.type		_ZN34_INTERNAL_b778b95a_4_k_cu__Z4ran3i4cuda3std6ranges3__45__cpo8distanceE,@object
	.size		_ZN34_INTERNAL_b778b95a_4_k_cu__Z4ran3i4cuda3std6ranges3__45__cpo8distanceE,(_ZN34_INTERNAL_b778b95a_4_k_cu__Z4ran3i6thrust24THRUST_300001_SM_1000_NS6deviceE - _ZN34_INTERNAL_b778b95a_4_k_cu__Z4ran3i4cuda3std6ranges3__45__cpo8distanceE)
_ZN34_INTERNAL_b778b95a_4_k_cu__Z4ran3i4cuda3std6ranges3__45__cpo8distanceE:
	.zero		1
	.type		_ZN34_INTERNAL_b778b95a_4_k_cu__Z4ran3i6thrust24THRUST_300001_SM_1000_NS6deviceE,@object
	.size		_ZN34_INTERNAL_b778b95a_4_k_cu__Z4ran3i6thrust24THRUST_300001_SM_1000_NS6deviceE,(_ZN34_INTERNAL_b778b95a_4_k_cu__Z4ran3i4cuda3std3__47nulloptE - _ZN34_INTERNAL_b778b95a_4_k_cu__Z4ran3i6thrust24THRUST_300001_SM_1000_NS6deviceE)
_ZN34_INTERNAL_b778b95a_4_k_cu__Z4ran3i6thrust24THRUST_300001_SM_1000_NS6deviceE:
	.zero		1
	.type		_ZN34_INTERNAL_b778b95a_4_k_cu__Z4ran3i4cuda3std3__47nulloptE,@object
	.size		_ZN34_INTERNAL_b778b95a_4_k_cu__Z4ran3i4cuda3std3__47nulloptE,(_ZN34_INTERNAL_b778b95a_4_k_cu__Z4ran3i6thrust24THRUST_300001_SM_1000_NS12placeholders2_4E - _ZN34_INTERNAL_b778b95a_4_k_cu__Z4ran3i4cuda3std3__47nulloptE)
_ZN34_INTERNAL_b778b95a_4_k_cu__Z4ran3i4cuda3std3__47nulloptE:
	.zero		1
	.type		_ZN34_INTERNAL_b778b95a_4_k_cu__Z4ran3i6thrust24THRUST_300001_SM_1000_NS12placeholders2_4E,@object
	.size		_ZN34_INTERNAL_b778b95a_4_k_cu__Z4ran3i6thrust24THRUST_300001_SM_1000_NS12placeholders2_4E,(_ZN34_INTERNAL_b778b95a_4_k_cu__Z4ran3i4cuda3std3__45__cpo6rbeginE - _ZN34_INTERNAL_b778b95a_4_k_cu__Z4ran3i6thrust24THRUST_300001_SM_1000_NS12placeholders2_4E)
_ZN34_INTERNAL_b778b95a_4_k_cu__Z4ran3i6thrust24THRUST_300001_SM_1000_NS12placeholders2_4E:
	.zero		1
	.type		_ZN34_INTERNAL_b778b95a_4_k_cu__Z4ran3i4cuda3std3__45__cpo6rbeginE,@object
	.size		_ZN34_INTERNAL_b778b95a_4_k_cu__Z4ran3i4cuda3std3__45__cpo6rbeginE,(_ZN34_INTERNAL_b778b95a_4_k_cu__Z4ran3i4cuda3std6ranges3__45__cpo7advanceE - _ZN34_INTERNAL_b778b95a_4_k_cu__Z4ran3i4cuda3std3__45__cpo6rbeginE)
_ZN34_INTERNAL_b778b95a_4_k_cu__Z4ran3i4cuda3std3__45__cpo6rbeginE:
	.zero		1
	.type		_ZN34_INTERNAL_b778b95a_4_k_cu__Z4ran3i4cuda3std6ranges3__45__cpo7advanceE,@object
	.size		_ZN34_INTERNAL_b778b95a_4_k_cu__Z4ran3i4cuda3std6ranges3__45__cpo7advanceE,(_ZN34_INTERNAL_b778b95a_4_k_cu__Z4ran3i6thrust24THRUST_300001_SM_1000_NS12placeholders2_8E - _ZN34_INTERNAL_b778b95a_4_k_cu__Z4ran3i4cuda3std6ranges3__45__cpo7advanceE)
_ZN34_INTERNAL_b778b95a_4_k_cu__Z4ran3i4cuda3std6ranges3__45__cpo7advanceE:
	.zero		1
	.type		_ZN34_INTERNAL_b778b95a_4_k_cu__Z4ran3i6thrust24THRUST_300001_SM_1000_NS12placeholders2_8E,@object
	.size		_ZN34_INTERNAL_b778b95a_4_k_cu__Z4ran3i6thrust24THRUST_300001_SM_1000_NS12placeholders2_8E,(_ZN34_INTERNAL_b778b95a_4_k_cu__Z4ran3i4cuda3std3__436_GLOBAL__N__b778b95a_4_k_cu__Z4ran3i6ignoreE - _ZN34_INTERNAL_b778b95a_4_k_cu__Z4ran3i6thrust24THRUST_300001_SM_1000_NS12placeholders2_8E)
_ZN34_INTERNAL_b778b95a_4_k_cu__Z4ran3i6thrust24THRUST_300001_SM_1000_NS12placeholders2_8E:
	.zero		1
	.type		_ZN34_INTERNAL_b778b95a_4_k_cu__Z4ran3i4cuda3std3__436_GLOBAL__N__b778b95a_4_k_cu__Z4ran3i6ignoreE,@object
	.size		_ZN34_INTERNAL_b778b95a_4_k_cu__Z4ran3i4cuda3std3__436_GLOBAL__N__b778b95a_4_k_cu__Z4ran3i6ignoreE,(_ZN34_INTERNAL_b778b95a_4_k_cu__Z4ran3i4cuda3std6ranges3__45__cpo4dataE - _ZN34_INTERNAL_b778b95a_4_k_cu__Z4ran3i4cuda3std3__436_GLOBAL__N__b778b95a_4_k_cu__Z4ran3i6ignoreE)
_ZN34_INTERNAL_b778b95a_4_k_cu__Z4ran3i4cuda3std3__436_GLOBAL__N__b778b95a_4_k_cu__Z4ran3i6ignoreE:
	.zero		1
	.type		_ZN34_INTERNAL_b778b95a_4_k_cu__Z4ran3i4cuda3std6ranges3__45__cpo4dataE,@object
	.size		_ZN34_INTERNAL_b778b95a_4_k_cu__Z4ran3i4cuda3std6ranges3__45__cpo4dataE,(_ZN34_INTERNAL_b778b95a_4_k_cu__Z4ran3i6thrust24THRUST_300001_SM_1000_NS6system3cpp3parE - _ZN34_INTERNAL_b778b95a_4_k_cu__Z4ran3i4cuda3std6ranges3__45__cpo4dataE)
_ZN34_INTERNAL_b778b95a_4_k_cu__Z4ran3i4cuda3std6ranges3__45__cpo4dataE:
	.zero		1
	.type		_ZN34_INTERNAL_b778b95a_4_k_cu__Z4ran3i6thrust24THRUST_300001_SM_1000_NS6system3cpp3parE,@object
	.size		_ZN34_INTERNAL_b778b95a_4_k_cu__Z4ran3i6thrust24THRUST_300001_SM_1000_NS6system3cpp3parE,(_ZN34_INTERNAL_b778b95a_4_k_cu__Z4ran3i4cuda3std3__45__cpo5beginE - _ZN34_INTERNAL_b778b95a_4_k_cu__Z4ran3i6thrust24THRUST_300001_SM_1000_NS6system3cpp3parE)
_ZN34_INTERNAL_b778b95a_4_k_cu__Z4ran3i6thrust24THRUST_300001_SM_1000_NS6system3cpp3parE:
	.zero		1
	.type		_ZN34_INTERNAL_b778b95a_4_k_cu__Z4ran3i4cuda3std3__45__cpo5beginE,@object
	.size		_ZN34_INTERNAL_b778b95a_4_k_cu__Z4ran3i4cuda3std3__45__cpo5beginE,(_ZN34_INTERNAL_b778b95a_4_k_cu__Z4ran3i4cuda3std6ranges3__45__cpo5beginE - _ZN34_INTERNAL_b778b95a_4_k_cu__Z4ran3i4cuda3std3__45__cpo5beginE)
_ZN34_INTERNAL_b778b95a_4_k_cu__Z4ran3i4cuda3std3__45__cpo5beginE:
	.zero		1
	.type		_ZN34_INTERNAL_b778b95a_4_k_cu__Z4ran3i4cuda3std6ranges3__45__cpo5beginE,@object
	.size		_ZN34_INTERNAL_b778b95a_4_k_cu__Z4ran3i4cuda3std6ranges3__45__cpo5beginE,(_ZN34_INTERNAL_b778b95a_4_k_cu__Z4ran3i6thrust24THRUST_300001_SM_1000_NS12placeholders2_6E - _ZN34_INTERNAL_b778b95a_4_k_cu__Z4ran3i4cuda3std6ranges3__45__cpo5beginE)
_ZN34_INTERNAL_b778b95a_4_k_cu__Z4ran3i4cuda3std6ranges3__45__cpo5beginE:
	.zero		1
	.type		_ZN34_INTERNAL_b778b95a_4_k_cu__Z4ran3i6thrust24THRUST_300001_SM_1000_NS12placeholders2_6E,@object
	.size		_ZN34_INTERNAL_b778b95a_4_k_cu__Z4ran3i6thrust24THRUST_300001_SM_1000_NS12placeholders2_6E,(_ZN34_INTERNAL_b778b95a_4_k_cu__Z4ran3i4cuda3std3__45__cpo7crbeginE - _ZN34_INTERNAL_b778b95a_4_k_cu__Z4ran3i6thrust24THRUST_300001_SM_1000_NS12placeholders2_6E)
_ZN34_INTERNAL_b778b95a_4_k_cu__Z4ran3i6thrust24THRUST_300001_SM_1000_NS12placeholders2_6E:
	.zero		1
	.type		_ZN34_INTERNAL_b778b95a_4_k_cu__Z4ran3i4cuda3std3__45__cpo7crbeginE,@object
	.size		_ZN34_INTERNAL_b778b95a_4_k_cu__Z4ran3i4cuda3std3__45__cpo7crbeginE,(_ZN34_INTERNAL_b778b95a_4_k_cu__Z4ran3i4cuda3std6ranges3__45__cpo4nextE - _ZN34_INTERNAL_b778b95a_4_k_cu__Z4ran3i4cuda3std3__45__cpo7crbeginE)
_ZN34_INTERNAL_b778b95a_4_k_cu__Z4ran3i4cuda3std3__45__cpo7crbeginE:
	.zero		1
	.type		_ZN34_INTERNAL_b778b95a_4_k_cu__Z4ran3i4cuda3std6ranges3__45__cpo4nextE,@object
	.size		_ZN34_INTERNAL_b778b95a_4_k_cu__Z4ran3i4cuda3std6ranges3__45__cpo4nextE,(_ZN34_INTERNAL_b778b95a_4_k_cu__Z4ran3i6thrust24THRUST_300001_SM_1000_NS8cuda_cub10par_nosyncE - _ZN34_INTERNAL_b778b95a_4_k_cu__Z4ran3i4cuda3std6ranges3__45__cpo4nextE)
_ZN34_INTERNAL_b778b95a_4_k_cu__Z4ran3i4cuda3std6ranges3__45__cpo4nextE:
	.zero		1
	.type		_ZN34_INTERNAL_b778b95a_4_k_cu__Z4ran3i6thrust24THRUST_300001_SM_1000_NS8cuda_cub10par_nosyncE,@object
	.size		_ZN34_INTERNAL_b778b95a_4_k_cu__Z4ran3i6thrust24THRUST_300001_SM_1000_NS8cuda_cub10par_nosyncE,(_ZN34_INTERNAL_b778b95a_4_k_cu__Z4ran3i4cuda3std6ranges3__45__cpo4swapE - _ZN34_INTERNAL_b778b95a_4_k_cu__Z4ran3i6thrust24THRUST_300001_SM_1000_NS8cuda_cub10par_nosyncE)
_ZN34_INTERNAL_b778b95a_4_k_cu__Z4ran3i6thrust24THRUST_300001_SM_1000_NS8cuda_cub10par_nosyncE:
	.zero		1
	.type		_ZN34_INTERNAL_b778b95a_4_k_cu__Z4ran3i4cuda3std6ranges3__45__cpo4swapE,@object
	.size		_ZN34_INTERNAL_b778b95a_4_k_cu__Z4ran3i4cuda3std6ranges3__45__cpo4swapE,(_ZN34_INTERNAL_b778b95a_4_k_cu__Z4ran3i6thrust24THRUST_300001_SM_1000_NS12placeholders3_10E - _ZN34_INTERNAL_b778b95a_4_k_cu__Z4ran3i4cuda3std6ranges3__45__cpo4swapE)
_ZN34_INTERNAL_b778b95a_4_k_cu__Z4ran3i4cuda3std6ranges3__45__cpo4swapE:
	.zero		1
	.type		_ZN34_INTERNAL_b778b95a_4_k_cu__Z4ran3i6thrust24THRUST_300001_SM_1000_NS12placeholders3_10E,@object
	.size		_ZN34_INTERNAL_b778b95a_4_k_cu__Z4ran3i6thrust24THRUST_300001_SM_1000_NS12placeholders3_10E,(_ZN34_INTERNAL_b778b95a_4_k_cu__Z4ran3i4cuda3std3__48in_placeE - _ZN34_INTERNAL_b778b95a_4_k_cu__Z4ran3i6thrust24THRUST_300001_SM_1000_NS12placeholders3_10E)
_ZN34_INTERNAL_b778b95a_4_k_cu__Z4ran3i6thrust24THRUST_300001_SM_1000_NS12placeholders3_10E:
	.zero		1
	.type		_ZN34_INTERNAL_b778b95a_4_k_cu__Z4ran3i4cuda3std3__48in_placeE,@object
	.size		_ZN34_INTERNAL_b778b95a_4_k_cu__Z4ran3i4cuda3std3__48in_placeE,(_ZN34_INTERNAL_b778b95a_4_k_cu__Z4ran3i4cuda3std6ranges3__45__cpo4sizeE - _ZN34_INTERNAL_b778b95a_4_k_cu__Z4ran3i4cuda3std3__48in_placeE)
_ZN34_INTERNAL_b778b95a_4_k_cu__Z4ran3i4cuda3std3__48in_placeE:
	.zero		1
	.type		_ZN34_INTERNAL_b778b95a_4_k_cu__Z4ran3i4cuda3std6ranges3__45__cpo4sizeE,@object
	.size		_ZN34_INTERNAL_b778b95a_4_k_cu__Z4ran3i4cuda3std6ranges3__45__cpo4sizeE,(_ZN34_INTERNAL_b778b95a_4_k_cu__Z4ran3i6thrust24THRUST_300001_SM_1000_NS12placeholders2_2E - _ZN34_INTERNAL_b778b95a_4_k_cu__Z4ran3i4cuda3std6ranges3__45__cpo4sizeE)
_ZN34_INTERNAL_b778b95a_4_k_cu__Z4ran3i4cuda3std6ranges3__45__cpo4sizeE:
	.zero		1
	.type		_ZN34_INTERNAL_b778b95a_4_k_cu__Z4ran3i6thrust24THRUST_300001_SM_1000_NS12placeholders2_2E,@object
	.size		_ZN34_INTERNAL_b778b95a_4_k_cu__Z4ran3i6thrust24THRUST_300001_SM_1000_NS12placeholders2_2E,(_ZN34_INTERNAL_b778b95a_4_k_cu__Z4ran3i4cuda3std3__45__cpo6cbeginE - _ZN34_INTERNAL_b778b95a_4_k_cu__Z4ran3i6thrust24THRUST_300001_SM_1000_NS12placeholders2_2E)
_ZN34_INTERNAL_b778b95a_4_k_cu__Z4ran3i6thrust24THRUST_300001_SM_1000_NS12placeholders2_2E:
	.zero		1
	.type		_ZN34_INTERNAL_b778b95a_4_k_cu__Z4ran3i4cuda3std3__45__cpo6cbeginE,@object
	.size		_ZN34_INTERNAL_b778b95a_4_k_cu__Z4ran3i4cuda3std3__45__cpo6cbeginE,(_ZN34_INTERNAL_b778b95a_4_k_cu__Z4ran3i4cuda3std6ranges3__45__cpo6cbeginE - _ZN34_INTERNAL_b778b95a_4_k_cu__Z4ran3i4cuda3std3__45__cpo6cbeginE)
_ZN34_INTERNAL_b778b95a_4_k_cu__Z4ran3i4cuda3std3__45__cpo6cbeginE:
	.zero		1
	.type		_ZN34_INTERNAL_b778b95a_4_k_cu__Z4ran3i4cuda3std6ranges3__45__cpo6cbeginE,@object
	.size		_ZN34_INTERNAL_b778b95a_4_k_cu__Z4ran3i4cuda3std6ranges3__45__cpo6cbeginE,(_ZN34_INTERNAL_b778b95a_4_k_cu__Z4ran3i6thrust24THRUST_300001_SM_1000_NS12placeholders2_7E - _ZN34_INTERNAL_b778b95a_4_k_cu__Z4ran3i4cuda3std6ranges3__45__cpo6cbeginE)
_ZN34_INTERNAL_b778b95a_4_k_cu__Z4ran3i4cuda3std6ranges3__45__cpo6cbeginE:
	.zero		1
	.type		_ZN34_INTERNAL_b778b95a_4_k_cu__Z4ran3i6thrust24THRUST_300001_SM_1000_NS12placeholders2_7E,@object
	.size		_ZN34_INTERNAL_b778b95a_4_k_cu__Z4ran3i6thrust24THRUST_300001_SM_1000_NS12placeholders2_7E,(_ZN34_INTERNAL_b778b95a_4_k_cu__Z4ran3i4cuda3std3__45__cpo5crendE - _ZN34_INTERNAL_b778b95a_4_k_cu__Z4ran3i6thrust24THRUST_300001_SM_1000_NS12placeholders2_7E)
_ZN34_INTERNAL_b778b95a_4_k_cu__Z4ran3i6thrust24THRUST_300001_SM_1000_NS12placeholders2_7E:
	.zero		1
	.type		_ZN34_INTERNAL_b778b95a_4_k_cu__Z4ran3i4cuda3std3__45__cpo5crendE,@object
	.size		_ZN34_INTERNAL_b778b95a_4_k_cu__Z4ran3i4cuda3std3__45__cpo5crendE,(_ZN34_INTERNAL_b778b95a_4_k_cu__Z4ran3i4cuda3std6ranges3__45__cpo4prevE - _ZN34_INTERNAL_b778b95a_4_k_cu__Z4ran3i4cuda3std3__45__cpo5crendE)
_ZN34_INTERNAL_b778b95a_4_k_cu__Z4ran3i4cuda3std3__45__cpo5crendE:
	.zero		1
	.type		_ZN34_INTERNAL_b778b95a_4_k_cu__Z4ran3i4cuda3std6ranges3__45__cpo4prevE,@object
	.size		_ZN34_INTERNAL_b778b95a_4_k_cu__Z4ran3i4cuda3std6ranges3__45__cpo4prevE,(_ZN34_INTERNAL_b778b95a_4_k_cu__Z4ran3i6thrust24THRUST_300001_SM_1000_NS6system6detail10sequential3seqE - _ZN34_INTERNAL_b778b95a_4_k_cu__Z4ran3i4cuda3std6ranges3__45__cpo4prevE)
_ZN34_INTERNAL_b778b95a_4_k_cu__Z4ran3i4cuda3std6ranges3__45__cpo4prevE:
	.zero		1
	.type		_ZN34_INTERNAL_b778b95a_4_k_cu__Z4ran3i6thrust24THRUST_300001_SM_1000_NS6system6detail10sequential3seqE,@object
	.size		_ZN34_INTERNAL_b778b95a_4_k_cu__Z4ran3i6thrust24THRUST_300001_SM_1000_NS6system6detail10sequential3seqE,(_ZN34_INTERNAL_b778b95a_4_k_cu__Z4ran3i4cuda3std6ranges3__45__cpo9iter_moveE - _ZN34_INTERNAL_b778b95a_4_k_cu__Z4ran3i6thrust24THRUST_300001_SM_1000_NS6system6detail10sequential3seqE)
_ZN34_INTERNAL_b778b95a_4_k_cu__Z4ran3i6thrust24THRUST_300001_SM_1000_NS6system6detail10sequential3seqE:
	.zero		1
	.type		_ZN34_INTERNAL_b778b95a_4_k_cu__Z4ran3i4cuda3std6ranges3__45__cpo9iter_moveE,@object
	.size		_ZN34_INTERNAL_b778b95a_4_k_cu__Z4ran3i4cuda3std6ranges3__45__cpo9iter_moveE,(_ZN34_INTERNAL_b778b95a_4_k_cu__Z4ran3i6thrust24THRUST_300001_SM_1000_NS3seqE - _ZN34_INTERNAL_b778b95a_4_k_cu__Z4ran3i4cuda3std6ranges3__45__cpo9iter_moveE)
_ZN34_INTERNAL_b778b95a_4_k_cu__Z4ran3i4cuda3std6ranges3__45__cpo9iter_moveE:
	.zero		1
	.type		_ZN34_INTERNAL_b778b95a_4_k_cu__Z4ran3i6thrust24THRUST_300001_SM_1000_NS3seqE,@object
	.size		_ZN34_INTERNAL_b778b95a_4_k_cu__Z4ran3i6thrust24THRUST_300001_SM_1000_NS3seqE,(_ZN34_INTERNAL_b778b95a_4_k_cu__Z4ran3i4cuda3std3__420unreachable_sentinelE - _ZN34_INTERNAL_b778b95a_4_k_cu__Z4ran3i6thrust24THRUST_300001_SM_1000_NS3seqE)
_ZN34_INTERNAL_b778b95a_4_k_cu__Z4ran3i6thrust24THRUST_300001_SM_1000_NS3seqE:
	.zero		1
	.type		_ZN34_INTERNAL_b778b95a_4_k_cu__Z4ran3i4cuda3std3__420unreachable_sentinelE,@object
	.size		_ZN34_INTERNAL_b778b95a_4_k_cu__Z4ran3i4cuda3std3__420unreachable_sentinelE,(_ZN34_INTERNAL_b778b95a_4_k_cu__Z4ran3i4cuda3std6ranges3__45__cpo5ssizeE - _ZN34_INTERNAL_b778b95a_4_k_cu__Z4ran3i4cuda3std3__420unreachable_sentinelE)
_ZN34_INTERNAL_b778b95a_4_k_cu__Z4ran3i4cuda3std3__420unreachable_sentinelE:
	.zero		1
	.type		_ZN34_INTERNAL_b778b95a_4_k_cu__Z4ran3i4cuda3std6ranges3__45__cpo5ssizeE,@object
	.size		_ZN34_INTERNAL_b778b95a_4_k_cu__Z4ran3i4cuda3std6ranges3__45__cpo5ssizeE,(_ZN34_INTERNAL_b778b95a_4_k_cu__Z4ran3i6thrust24THRUST_300001_SM_1000_NS12placeholders2_3E - _ZN34_INTERNAL_b778b95a_4_k_cu__Z4ran3i4cuda3std6ranges3__45__cpo5ssizeE)
_ZN34_INTERNAL_b778b95a_4_k_cu__Z4ran3i4cuda3std6ranges3__45__cpo5ssizeE:
	.zero		1
	.type		_ZN34_INTERNAL_b778b95a_4_k_cu__Z4ran3i6thrust24THRUST_300001_SM_1000_NS12placeholders2_3E,@object
	.size		_ZN34_INTERNAL_b778b95a_4_k_cu__Z4ran3i6thrust24THRUST_300001_SM_1000_NS12placeholders2_3E,(_ZN34_INTERNAL_b778b95a_4_k_cu__Z4ran3i4cuda3std3__45__cpo4cendE - _ZN34_INTERNAL_b778b95a_4_k_cu__Z4ran3i6thrust24THRUST_300001_SM_1000_NS12placeholders2_3E)
_ZN34_INTERNAL_b778b95a_4_k_cu__Z4ran3i6thrust24THRUST_300001_SM_1000_NS12placeholders2_3E:
	.zero		1
	.type		_ZN34_INTERNAL_b778b95a_4_k_cu__Z4ran3i4cuda3std3__45__cpo4cendE,@object
	.size		_ZN34_INTERNAL_b778b95a_4_k_cu__Z4ran3i4cuda3std3__45__cpo4cendE,(_ZN34_INTERNAL_b778b95a_4_k_cu__Z4ran3i4cuda3std6ranges3__45__cpo4cendE - _ZN34_INTERNAL_b778b95a_4_k_cu__Z4ran3i4cuda3std3__45__cpo4cendE)
_ZN34_INTERNAL_b778b95a_4_k_cu__Z4ran3i4cuda3std3__45__cpo4cendE:
	.zero		1
	.type		_ZN34_INTERNAL_b778b95a_4_k_cu__Z4ran3i4cuda3std6ranges3__45__cpo4cendE,@object
	.size		_ZN34_INTERNAL_b778b95a_4_k_cu__Z4ran3i4cuda3std6ranges3__45__cpo4cendE,(_ZN34_INTERNAL_b778b95a_4_k_cu__Z4ran3i6thrust24THRUST_300001_SM_1000_NS12placeholders2_5E - _ZN34_INTERNAL_b778b95a_4_k_cu__Z4ran3i4cuda3std6ranges3__45__cpo4cendE)
_ZN34_INTERNAL_b778b95a_4_k_cu__Z4ran3i4cuda3std6ranges3__45__cpo4cendE:
	.zero		1
	.type		_ZN34_INTERNAL_b778b95a_4_k_cu__Z4ran3i6thrust24THRUST_300001_SM_1000_NS12placeholders2_5E,@object
	.size		_ZN34_INTERNAL_b778b95a_4_k_cu__Z4ran3i6thrust24THRUST_300001_SM_1000_NS12placeholders2_5E,(_ZN34_INTERNAL_b778b95a_4_k_cu__Z4ran3i4cuda3std3__45__cpo4rendE - _ZN34_INTERNAL_b778b95a_4_k_cu__Z4ran3i6thrust24THRUST_300001_SM_1000_NS12placeholders2_5E)
_ZN34_INTERNAL_b778b95a_4_k_cu__Z4ran3i6thrust24THRUST_300001_SM_1000_NS12placeholders2_5E:
	.zero		1
	.type		_ZN34_INTERNAL_b778b95a_4_k_cu__Z4ran3i4cuda3std3__45__cpo4rendE,@object
	.size		_ZN34_INTERNAL_b778b95a_4_k_cu__Z4ran3i4cuda3std3__45__cpo4rendE,(_ZN34_INTERNAL_b778b95a_4_k_cu__Z4ran3i4cuda3std6ranges3__45__cpo9iter_swapE - _ZN34_INTERNAL_b778b95a_4_k_cu__Z4ran3i4cuda3std3__45__cpo4rendE)
_ZN34_INTERNAL_b778b95a_4_k_cu__Z4ran3i4cuda3std3__45__cpo4rendE:
	.zero		1
	.type		_ZN34_INTERNAL_b778b95a_4_k_cu__Z4ran3i4cuda3std6ranges3__45__cpo9iter_swapE,@object
	.size		_ZN34_INTERNAL_b778b95a_4_k_cu__Z4ran3i4cuda3std6ranges3__45__cpo9iter_swapE,(_ZN34_INTERNAL_b778b95a_4_k_cu__Z4ran3i6thrust24THRUST_300001_SM_1000_NS8cuda_cub3parE - _ZN34_INTERNAL_b778b95a_4_k_cu__Z4ran3i4cuda3std6ranges3__45__cpo9iter_swapE)
_ZN34_INTERNAL_b778b95a_4_k_cu__Z4ran3i4cuda3std6ranges3__45__cpo9iter_swapE:
	.zero		1
	.type		_ZN34_INTERNAL_b778b95a_4_k_cu__Z4ran3i6thrust24THRUST_300001_SM_1000_NS8cuda_cub3parE,@object
	.size		_ZN34_INTERNAL_b778b95a_4_k_cu__Z4ran3i6thrust24THRUST_300001_SM_1000_NS8cuda_cub3parE,(_ZN34_INTERNAL_b778b95a_4_k_cu__Z4ran3i4cuda3std3__48unexpectE - _ZN34_INTERNAL_b778b95a_4_k_cu__Z4ran3i6thrust24THRUST_300001_SM_1000_NS8cuda_cub3parE)
_ZN34_INTERNAL_b778b95a_4_k_cu__Z4ran3i6thrust24THRUST_300001_SM_1000_NS8cuda_cub3parE:
	.zero		1
	.type		_ZN34_INTERNAL_b778b95a_4_k_cu__Z4ran3i4cuda3std3__48unexpectE,@object
	.size		_ZN34_INTERNAL_b778b95a_4_k_cu__Z4ran3i4cuda3std3__48unexpectE,(_ZN34_INTERNAL_b778b95a_4_k_cu__Z4ran3i6thrust24THRUST_300001_SM_1000_NS12placeholders2_9E - _ZN34_INTERNAL_b778b95a_4_k_cu__Z4ran3i4cuda3std3__48unexpectE)
_ZN34_INTERNAL_b778b95a_4_k_cu__Z4ran3i4cuda3std3__48unexpectE:
	.zero		1
	.type		_ZN34_INTERNAL_b778b95a_4_k_cu__Z4ran3i6thrust24THRUST_300001_SM_1000_NS12placeholders2_9E,@object
	.size		_ZN34_INTERNAL_b778b95a_4_k_cu__Z4ran3i6thrust24THRUST_300001_SM_1000_NS12placeholders2_9E,(_ZN34_INTERNAL_b778b95a_4_k_cu__Z4ran3i4cuda3std3__419piecewise_constructE - _ZN34_INTERNAL_b778b95a_4_k_cu__Z4ran3i6thrust24THRUST_300001_SM_1000_NS12placeholders2_9E)
_ZN34_INTERNAL_b778b95a_4_k_cu__Z4ran3i6thrust24THRUST_300001_SM_1000_NS12placeholders2_9E:
	.zero		1
	.type		_ZN34_INTERNAL_b778b95a_4_k_cu__Z4ran3i4cuda3std3__419piecewise_constructE,@object
	.size		_ZN34_INTERNAL_b778b95a_4_k_cu__Z4ran3i4cuda3std3__419piecewise_constructE,(_ZN34_INTERNAL_b778b95a_4_k_cu__Z4ran3i4cuda3std6ranges3__45__cpo5cdataE - _ZN34_INTERNAL_b778b95a_4_k_cu__Z4ran3i4cuda3std3__419piecewise_constructE)
_ZN34_INTERNAL_b778b95a_4_k_cu__Z4ran3i4cuda3std3__419piecewise_constructE:
	.zero		1
	.type		_ZN34_INTERNAL_b778b95a_4_k_cu__Z4ran3i4cuda3std6ranges3__45__cpo5cdataE,@object
	.size		_ZN34_INTERNAL_b778b95a_4_k_cu__Z4ran3i4cuda3std6ranges3__45__cpo5cdataE,(_ZN34_INTERNAL_b778b95a_4_k_cu__Z4ran3i6thrust24THRUST_300001_SM_1000_NS12placeholders2_1E - _ZN34_INTERNAL_b778b95a_4_k_cu__Z4ran3i4cuda3std6ranges3__45__cpo5cdataE)
_ZN34_INTERNAL_b778b95a_4_k_cu__Z4ran3i4cuda3std6ranges3__45__cpo5cdataE:
	.zero		1
	.type		_ZN34_INTERNAL_b778b95a_4_k_cu__Z4ran3i6thrust24THRUST_300001_SM_1000_NS12placeholders2_1E,@object
	.size		_ZN34_INTERNAL_b778b95a_4_k_cu__Z4ran3i6thrust24THRUST_300001_SM_1000_NS12placeholders2_1E,(_ZN34_INTERNAL_b778b95a_4_k_cu__Z4ran3i4cuda3std3__45__cpo3endE - _ZN34_INTERNAL_b778b95a_4_k_cu__Z4ran3i6thrust24THRUST_300001_SM_1000_NS12placeholders2_1E)
_ZN34_INTERNAL_b778b95a_4_k_cu__Z4ran3i6thrust24THRUST_300001_SM_1000_NS12placeholders2_1E:
	.zero		1
	.type		_ZN34_INTERNAL_b778b95a_4_k_cu__Z4ran3i4cuda3std3__45__cpo3endE,@object
	.size		_ZN34_INTERNAL_b778b95a_4_k_cu__Z4ran3i4cuda3std3__45__cpo3endE,(_ZN34_INTERNAL_b778b95a_4_k_cu__Z4ran3i4cuda3std6ranges3__45__cpo3endE - _ZN34_INTERNAL_b778b95a_4_k_cu__Z4ran3i4cuda3std3__45__cpo3endE)
_ZN34_INTERNAL_b778b95a_4_k_cu__Z4ran3i4cuda3std3__45__cpo3endE:
	.zero		1
	.type		_ZN34_INTERNAL_b778b95a_4_k_cu__Z4ran3i4cuda3std6ranges3__45__cpo3endE,@object
	.size		_ZN34_INTERNAL_b778b95a_4_k_cu__Z4ran3i4cuda3std6ranges3__45__cpo3endE,(.L_21 - _ZN34_INTERNAL_b778b95a_4_k_cu__Z4ran3i4cuda3std6ranges3__45__cpo3endE)
_ZN34_INTERNAL_b778b95a_4_k_cu__Z4ran3i4cuda3std6ranges3__45__cpo3endE:
	.zero		1
.L_21:


//--------------------- .nv.constant0._ZN3cub18CUB_300001_SM_10006detail9transform16transform_kernelINS2_10policy_hubILb1EN4cuda3std3__45tupleIJN6thrust24THRUST_300001_SM_1000_NS6detail15normal_iteratorINSA_10device_ptrI6float4EEEEEEEE10policy1000El20rand_vec4_bigaussianSG_JPSE_EEEvT0_iT1_T2_DpNS2_10kernel_argIT3_EE --------------------------
	.section	.nv.constant0._ZN3cub18CUB_300001_SM_10006detail9transform16transform_kernelINS2_10policy_hubILb1EN4cuda3std3__45tupleIJN6thrust24THRUST_300001_SM_1000_NS6detail15normal_iteratorINSA_10device_ptrI6float4EEEEEEEE10policy1000El20rand_vec4_bigaussianSG_JPSE_EEEvT0_iT1_T2_DpNS2_10kernel_argIT3_EE,"a",@progbits
	.sectionflags	@""
	.align	4
.nv.constant0._ZN3cub18CUB_300001_SM_10006detail9transform16transform_kernelINS2_10policy_hubILb1EN4cuda3std3__45tupleIJN6thrust24THRUST_300001_SM_1000_NS6detail15normal_iteratorINSA_10device_ptrI6float4EEEEEEEE10policy1000El20rand_vec4_bigaussianSG_JPSE_EEEvT0_iT1_T2_DpNS2_10kernel_argIT3_EE:
	.zero		936


//--------------------- .nv.constant0._ZN3cub18CUB_300001_SM_10006detail9transform16transform_kernelINS2_10policy_hubILb1EN4cuda3std3__45tupleIJN6thrust24THRUST_300001_SM_1000_NS6detail15normal_iteratorINSA_10device_ptrI6float4EEEEEEEE10policy1000Ei20rand_vec4_bigaussianSG_JPSE_EEEvT0_iT1_T2_DpNS2_10kernel_argIT3_EE --------------------------
	.section	.nv.constant0._ZN3cub18CUB_300001_SM_10006detail9transform16transform_kernelINS2_10policy_hubILb1EN4cuda3std3__45tupleIJN6thrust24THRUST_300001_SM_1000_NS6detail15normal_iteratorINSA_10device_ptrI6float4EEEEEEEE10policy1000Ei20rand_vec4_bigaussianSG_JPSE_EEEvT0_iT1_T2_DpNS2_10kernel_argIT3_EE,"a",@progbits
	.sectionflags	@""
	.align	4
.nv.constant0._ZN3cub18CUB_300001_SM_10006detail9transform16transform_kernelINS2_10policy_hubILb1EN4cuda3std3__45tupleIJN6thrust24THRUST_300001_SM_1000_NS6detail15normal_iteratorINSA_10device_ptrI6float4EEEEEEEE10policy1000Ei20rand_vec4_bigaussianSG_JPSE_EEEvT0_iT1_T2_DpNS2_10kernel_argIT3_EE:
	.zero		936


//--------------------- .nv.constant0._ZN3cub18CUB_300001_SM_10006detail8for_each13static_kernelINS2_12policy_hub_t12policy_500_tElN6thrust24THRUST_300001_SM_1000_NS8cuda_cub20__uninitialized_copy7functorINS7_6detail15normal_iteratorINS7_10device_ptrIfEEEENS7_7pointerIfNS8_3tagENS7_11use_defaultESI_EEEEEEvT0_T1_ --------------------------
	.section	.nv.constant0._ZN3cub18CUB_300001_SM_10006detail8for_each13static_kernelINS2_12policy_hub_t12policy_500_tElN6thrust24THRUST_300001_SM_1000_NS8cuda_cub20__uninitialized_copy7functorINS7_6detail15normal_iteratorINS7_10device_ptrIfEEEENS7_7pointerIfNS8_3tagENS7_11use_defaultESI_EEEEEEvT0_T1_,"a",@progbits
	.sectionflags	@""
	.align	4
.nv.constant0._ZN3cub18CUB_300001_SM_10006detail8for_each13static_kernelINS2_12policy_hub_t12policy_500_tElN6thrust24THRUST_300001_SM_1000_NS8cuda_cub20__uninitialized_copy7functorINS7_6detail15normal_iteratorINS7_10device_ptrIfEEEENS7_7pointerIfNS8_3tagENS7_11use_defaultESI_EEEEEEvT0_T1_:
	.zero		920


//--------------------- .nv.constant0._ZN3cub18CUB_300001_SM_10006detail8for_each13static_kernelINS2_12policy_hub_t12policy_500_tEmN6thrust24THRUST_300001_SM_1000_NS8cuda_cub20__uninitialized_fill7functorINS7_10device_ptrI6float4EESC_EEEEvT0_T1_ --------------------------
	.section	.nv.constant0._ZN3cub18CUB_300001_SM_10006detail8for_each13static_kernelINS2_12policy_hub_t12policy_500_tEmN6thrust24THRUST_300001_SM_1000_NS8cuda_cub20__uninitialized_fill7functorINS7_10device_ptrI6float4EESC_EEEEvT0_T1_,"a",@progbits
	.sectionflags	@""
	.align	4
.nv.constant0._ZN3cub18CUB_300001_SM_10006detail8for_each13static_kernelINS2_12policy_hub_t12policy_500_tEmN6thrust24THRUST_300001_SM_1000_NS8cuda_cub20__uninitialized_fill7functorINS7_10device_ptrI6float4EESC_EEEEvT0_T1_:
	.zero		944


//--------------------- .nv.constant0._ZN3cub18CUB_300001_SM_10006detail8for_each13static_kernelINS2_12policy_hub_t12policy_500_tElN6thrust24THRUST_300001_SM_1000_NS8cuda_cub6__fill7functorINS7_6detail15normal_iteratorINS7_10device_ptrIfEEEEfEEEEvT0_T1_ --------------------------
	.section	.nv.constant0._ZN3cub18CUB_300001_SM_10006detail8for_each13static_kernelINS2_12policy_hub_t12policy_500_tElN6thrust24THRUST_300001_SM_1000_NS8cuda_cub6__fill7functorINS7_6detail15normal_iteratorINS7_10device_ptrIfEEEEfEEEEvT0_T1_,"a",@progbits
	.sectionflags	@""
	.align	4
.nv.constant0._ZN3cub18CUB_300001_SM_10006detail8for_each13static_kernelINS2_12policy_hub_t12policy_500_tElN6thrust24THRUST_300001_SM_1000_NS8cuda_cub6__fill7functorINS7_6detail15normal_iteratorINS7_10device_ptrIfEEEEfEEEEvT0_T1_:
	.zero		920


//--------------------- .nv.constant0._ZN3cub18CUB_300001_SM_10006detail8for_each13static_kernelINS2_12policy_hub_t12policy_500_tEmN6thrust24THRUST_300001_SM_1000_NS8cuda_cub20__uninitialized_fill7functorINS7_10device_ptrIfEEfEEEEvT0_T1_ --------------------------
	.section	.nv.constant0._ZN3cub18CUB_300001_SM_10006detail8for_each13static_kernelINS2_12policy_hub_t12policy_500_tEmN6thrust24THRUST_300001_SM_1000_NS8cuda_cub20__uninitialized_fill7functorINS7_10device_ptrIfEEfEEEEvT0_T1_,"a",@progbits
	.sectionflags	@""
	.align	4
.nv.constant0._ZN3cub18CUB_300001_SM_10006detail8for_each13static_kernelINS2_12policy_hub_t12policy_500_tEmN6thrust24THRUST_300001_SM_1000_NS8cuda_cub20__uninitialized_fill7functorINS7_10device_ptrIfEEfEEEEvT0_T1_:
	.zero		920


//--------------------- .nv.constant0._ZN3cub18CUB_300001_SM_10006detail11EmptyKernelIvEEvv --------------------------
	.section	.nv.constant0._ZN3cub18CUB_300001_SM_10006detail11EmptyKernelIvEEvv,"a",@progbits
	.sectionflags	@""
	.align	4
.nv.constant0._ZN3cub18CUB_300001_SM_10006detail11EmptyKernelIvEEvv:
	.zero		896


//--------------------- SYMBOLS --------------------------

	.type		.nv.reservedSmem.offset0,@object
	.size		.nv.reservedSmem.offset0,0x4
